//
// Generated by NVIDIA NVVM Compiler
//
// Compiler Build ID: CL-36424714
// Cuda compilation tools, release 13.0, V13.0.88
// Based on NVVM 20.0.0
//

.version 9.0
.target sm_100
.address_size 64

	// .globl	_ZN3cub18CUB_300001_SM_10006detail11EmptyKernelIvEEvv
// _ZZN3cub18CUB_300001_SM_10006detail9transform23transform_kernel_ublkcpINS2_19async_copy_policy_tILi128EEEiN4cuda3std3__44plusIfEEN6thrust24THRUST_300001_SM_1000_NS6detail15normal_iteratorINSC_10device_ptrIfEEEEJffEEEvT0_iT1_T2_DpNS2_16aligned_base_ptrIT3_EEE3bar has been demoted
// _ZZN3cub18CUB_300001_SM_10006detail9transform23transform_kernel_ublkcpINS2_19async_copy_policy_tILi128EEElN4cuda3std3__44plusIfEEN6thrust24THRUST_300001_SM_1000_NS6detail15normal_iteratorINSC_10device_ptrIfEEEEJffEEEvT0_iT1_T2_DpNS2_16aligned_base_ptrIT3_EEE3bar has been demoted
.global .align 1 .b8 _ZN30_INTERNAL_77b36fa8_4_k_cu_main4cuda3std3__45__cpo5beginE[1];
.global .align 1 .b8 _ZN30_INTERNAL_77b36fa8_4_k_cu_main4cuda3std3__45__cpo3endE[1];
.global .align 1 .b8 _ZN30_INTERNAL_77b36fa8_4_k_cu_main4cuda3std3__45__cpo6cbeginE[1];
.global .align 1 .b8 _ZN30_INTERNAL_77b36fa8_4_k_cu_main4cuda3std3__45__cpo4cendE[1];
.global .align 1 .b8 _ZN30_INTERNAL_77b36fa8_4_k_cu_main4cuda3std3__45__cpo6rbeginE[1];
.global .align 1 .b8 _ZN30_INTERNAL_77b36fa8_4_k_cu_main4cuda3std3__45__cpo4rendE[1];
.global .align 1 .b8 _ZN30_INTERNAL_77b36fa8_4_k_cu_main4cuda3std3__45__cpo7crbeginE[1];
.global .align 1 .b8 _ZN30_INTERNAL_77b36fa8_4_k_cu_main4cuda3std3__45__cpo5crendE[1];
.global .align 1 .b8 _ZN30_INTERNAL_77b36fa8_4_k_cu_main4cuda3std3__432_GLOBAL__N__77b36fa8_4_k_cu_main6ignoreE[1];
.global .align 1 .b8 _ZN30_INTERNAL_77b36fa8_4_k_cu_main4cuda3std3__419piecewise_constructE[1];
.global .align 1 .b8 _ZN30_INTERNAL_77b36fa8_4_k_cu_main4cuda3std3__48in_placeE[1];
.global .align 1 .b8 _ZN30_INTERNAL_77b36fa8_4_k_cu_main4cuda3std3__420unreachable_sentinelE[1];
.global .align 1 .b8 _ZN30_INTERNAL_77b36fa8_4_k_cu_main4cuda3std3__47nulloptE[1];
.global .align 1 .b8 _ZN30_INTERNAL_77b36fa8_4_k_cu_main4cuda3std3__48unexpectE[1];
.global .align 1 .b8 _ZN30_INTERNAL_77b36fa8_4_k_cu_main4cuda3std6ranges3__45__cpo4swapE[1];
.global .align 1 .b8 _ZN30_INTERNAL_77b36fa8_4_k_cu_main4cuda3std6ranges3__45__cpo9iter_moveE[1];
.global .align 1 .b8 _ZN30_INTERNAL_77b36fa8_4_k_cu_main4cuda3std6ranges3__45__cpo5beginE[1];
.global .align 1 .b8 _ZN30_INTERNAL_77b36fa8_4_k_cu_main4cuda3std6ranges3__45__cpo3endE[1];
.global .align 1 .b8 _ZN30_INTERNAL_77b36fa8_4_k_cu_main4cuda3std6ranges3__45__cpo6cbeginE[1];
.global .align 1 .b8 _ZN30_INTERNAL_77b36fa8_4_k_cu_main4cuda3std6ranges3__45__cpo4cendE[1];
.global .align 1 .b8 _ZN30_INTERNAL_77b36fa8_4_k_cu_main4cuda3std6ranges3__45__cpo7advanceE[1];
.global .align 1 .b8 _ZN30_INTERNAL_77b36fa8_4_k_cu_main4cuda3std6ranges3__45__cpo9iter_swapE[1];
.global .align 1 .b8 _ZN30_INTERNAL_77b36fa8_4_k_cu_main4cuda3std6ranges3__45__cpo4nextE[1];
.global .align 1 .b8 _ZN30_INTERNAL_77b36fa8_4_k_cu_main4cuda3std6ranges3__45__cpo4prevE[1];
.global .align 1 .b8 _ZN30_INTERNAL_77b36fa8_4_k_cu_main4cuda3std6ranges3__45__cpo4dataE[1];
.global .align 1 .b8 _ZN30_INTERNAL_77b36fa8_4_k_cu_main4cuda3std6ranges3__45__cpo5cdataE[1];
.global .align 1 .b8 _ZN30_INTERNAL_77b36fa8_4_k_cu_main4cuda3std6ranges3__45__cpo4sizeE[1];
.global .align 1 .b8 _ZN30_INTERNAL_77b36fa8_4_k_cu_main4cuda3std6ranges3__45__cpo5ssizeE[1];
.global .align 1 .b8 _ZN30_INTERNAL_77b36fa8_4_k_cu_main4cuda3std6ranges3__45__cpo8distanceE[1];
.global .align 1 .b8 _ZN30_INTERNAL_77b36fa8_4_k_cu_main6thrust24THRUST_300001_SM_1000_NS8cuda_cub3parE[1];
.global .align 1 .b8 _ZN30_INTERNAL_77b36fa8_4_k_cu_main6thrust24THRUST_300001_SM_1000_NS8cuda_cub10par_nosyncE[1];
.global .align 1 .b8 _ZN30_INTERNAL_77b36fa8_4_k_cu_main6thrust24THRUST_300001_SM_1000_NS6system6detail10sequential3seqE[1];
.global .align 1 .b8 _ZN30_INTERNAL_77b36fa8_4_k_cu_main6thrust24THRUST_300001_SM_1000_NS12placeholders2_1E[1];
.global .align 1 .b8 _ZN30_INTERNAL_77b36fa8_4_k_cu_main6thrust24THRUST_300001_SM_1000_NS12placeholders2_2E[1];
.global .align 1 .b8 _ZN30_INTERNAL_77b36fa8_4_k_cu_main6thrust24THRUST_300001_SM_1000_NS12placeholders2_3E[1];
.global .align 1 .b8 _ZN30_INTERNAL_77b36fa8_4_k_cu_main6thrust24THRUST_300001_SM_1000_NS12placeholders2_4E[1];
.global .align 1 .b8 _ZN30_INTERNAL_77b36fa8_4_k_cu_main6thrust24THRUST_300001_SM_1000_NS12placeholders2_5E[1];
.global .align 1 .b8 _ZN30_INTERNAL_77b36fa8_4_k_cu_main6thrust24THRUST_300001_SM_1000_NS12placeholders2_6E[1];
.global .align 1 .b8 _ZN30_INTERNAL_77b36fa8_4_k_cu_main6thrust24THRUST_300001_SM_1000_NS12placeholders2_7E[1];
.global .align 1 .b8 _ZN30_INTERNAL_77b36fa8_4_k_cu_main6thrust24THRUST_300001_SM_1000_NS12placeholders2_8E[1];
.global .align 1 .b8 _ZN30_INTERNAL_77b36fa8_4_k_cu_main6thrust24THRUST_300001_SM_1000_NS12placeholders2_9E[1];
.global .align 1 .b8 _ZN30_INTERNAL_77b36fa8_4_k_cu_main6thrust24THRUST_300001_SM_1000_NS12placeholders3_10E[1];
.global .align 1 .b8 _ZN30_INTERNAL_77b36fa8_4_k_cu_main6thrust24THRUST_300001_SM_1000_NS3seqE[1];
.extern .shared .align 128 .b8 _ZN3cub18CUB_300001_SM_10006detail9transform4smemE[];

.visible .entry _ZN3cub18CUB_300001_SM_10006detail11EmptyKernelIvEEvv()
{


	ret;

}
	// .globl	_ZN3cub18CUB_300001_SM_10006detail8for_each13static_kernelINS2_12policy_hub_t12policy_500_tEmN6thrust24THRUST_300001_SM_1000_NS8cuda_cub20__uninitialized_fill7functorINS7_10device_ptrIfEEfEEEEvT0_T1_
.visible .entry _ZN3cub18CUB_300001_SM_10006detail8for_each13static_kernelINS2_12policy_hub_t12policy_500_tEmN6thrust24THRUST_300001_SM_1000_NS8cuda_cub20__uninitialized_fill7functorINS7_10device_ptrIfEEfEEEEvT0_T1_(
	.param .u64 _ZN3cub18CUB_300001_SM_10006detail8for_each13static_kernelINS2_12policy_hub_t12policy_500_tEmN6thrust24THRUST_300001_SM_1000_NS8cuda_cub20__uninitialized_fill7functorINS7_10device_ptrIfEEfEEEEvT0_T1__param_0,
	.param .align 8 .b8 _ZN3cub18CUB_300001_SM_10006detail8for_each13static_kernelINS2_12policy_hub_t12policy_500_tEmN6thrust24THRUST_300001_SM_1000_NS8cuda_cub20__uninitialized_fill7functorINS7_10device_ptrIfEEfEEEEvT0_T1__param_1[16]
)
.maxntid 256
{
	.reg .pred 	%p<4>;
	.reg .b16 	%rs<5>;
	.reg .b32 	%r<10>;
	.reg .b32 	%f<3>;
	.reg .b64 	%rd<16>;

	ld.param.f32 	%f2, [_ZN3cub18CUB_300001_SM_10006detail8for_each13static_kernelINS2_12policy_hub_t12policy_500_tEmN6thrust24THRUST_300001_SM_1000_NS8cuda_cub20__uninitialized_fill7functorINS7_10device_ptrIfEEfEEEEvT0_T1__param_1+8];
	ld.param.u64 	%rd4, [_ZN3cub18CUB_300001_SM_10006detail8for_each13static_kernelINS2_12policy_hub_t12policy_500_tEmN6thrust24THRUST_300001_SM_1000_NS8cuda_cub20__uninitialized_fill7functorINS7_10device_ptrIfEEfEEEEvT0_T1__param_1];
	ld.param.u64 	%rd5, [_ZN3cub18CUB_300001_SM_10006detail8for_each13static_kernelINS2_12policy_hub_t12policy_500_tEmN6thrust24THRUST_300001_SM_1000_NS8cuda_cub20__uninitialized_fill7functorINS7_10device_ptrIfEEfEEEEvT0_T1__param_0];
	mov.u32 	%r7, %ctaid.x;
	mul.wide.u32 	%rd1, %r7, 512;
	sub.s64 	%rd2, %rd5, %rd1;
	setp.lt.u64 	%p1, %rd2, 512;
	@%p1 bra 	$L__BB1_2;
	mov.u32 	%r9, %tid.x;
	cvta.to.global.u64 	%rd11, %rd4;
	cvt.u64.u32 	%rd12, %r9;
	add.s64 	%rd13, %rd1, %rd12;
	shl.b64 	%rd14, %rd13, 2;
	add.s64 	%rd15, %rd11, %rd14;
	st.global.f32 	[%rd15], %f2;
	st.global.f32 	[%rd15+1024], %f2;
	bra.uni 	$L__BB1_6;
$L__BB1_2:
	cvta.to.global.u64 	%rd6, %rd4;
	mov.u32 	%r1, %tid.x;
	cvt.u64.u32 	%rd7, %r1;
	setp.le.u64 	%p2, %rd2, %rd7;
	add.s64 	%rd8, %rd1, %rd7;
	shl.b64 	%rd9, %rd8, 2;
	add.s64 	%rd3, %rd6, %rd9;
	@%p2 bra 	$L__BB1_4;
	st.global.f32 	[%rd3], %f2;
$L__BB1_4:
	add.s32 	%r8, %r1, 256;
	cvt.u64.u32 	%rd10, %r8;
	setp.le.u64 	%p3, %rd2, %rd10;
	@%p3 bra 	$L__BB1_6;
	st.global.f32 	[%rd3+1024], %f2;
$L__BB1_6:
	ret;

}
	// .globl	_ZN3cub18CUB_300001_SM_10006detail9transform16transform_kernelINS2_10policy_hubILb1EN4cuda3std3__45tupleIJN6thrust24THRUST_300001_SM_1000_NS6detail15normal_iteratorINSA_10device_ptrIfEEEEEEEE10policy1000Ei9incrementSF_JPfEEEvT0_iT1_T2_DpNS2_10kernel_argIT3_EE
.visible .entry _ZN3cub18CUB_300001_SM_10006detail9transform16transform_kernelINS2_10policy_hubILb1EN4cuda3std3__45tupleIJN6thrust24THRUST_300001_SM_1000_NS6detail15normal_iteratorINSA_10device_ptrIfEEEEEEEE10policy1000Ei9incrementSF_JPfEEEvT0_iT1_T2_DpNS2_10kernel_argIT3_EE(
	.param .u32 _ZN3cub18CUB_300001_SM_10006detail9transform16transform_kernelINS2_10policy_hubILb1EN4cuda3std3__45tupleIJN6thrust24THRUST_300001_SM_1000_NS6detail15normal_iteratorINSA_10device_ptrIfEEEEEEEE10policy1000Ei9incrementSF_JPfEEEvT0_iT1_T2_DpNS2_10kernel_argIT3_EE_param_0,
	.param .u32 _ZN3cub18CUB_300001_SM_10006detail9transform16transform_kernelINS2_10policy_hubILb1EN4cuda3std3__45tupleIJN6thrust24THRUST_300001_SM_1000_NS6detail15normal_iteratorINSA_10device_ptrIfEEEEEEEE10policy1000Ei9incrementSF_JPfEEEvT0_iT1_T2_DpNS2_10kernel_argIT3_EE_param_1,
	.param .align 1 .b8 _ZN3cub18CUB_300001_SM_10006detail9transform16transform_kernelINS2_10policy_hubILb1EN4cuda3std3__45tupleIJN6thrust24THRUST_300001_SM_1000_NS6detail15normal_iteratorINSA_10device_ptrIfEEEEEEEE10policy1000Ei9incrementSF_JPfEEEvT0_iT1_T2_DpNS2_10kernel_argIT3_EE_param_2[1],
	.param .align 8 .b8 _ZN3cub18CUB_300001_SM_10006detail9transform16transform_kernelINS2_10policy_hubILb1EN4cuda3std3__45tupleIJN6thrust24THRUST_300001_SM_1000_NS6detail15normal_iteratorINSA_10device_ptrIfEEEEEEEE10policy1000Ei9incrementSF_JPfEEEvT0_iT1_T2_DpNS2_10kernel_argIT3_EE_param_3[8],
	.param .align 8 .b8 _ZN3cub18CUB_300001_SM_10006detail9transform16transform_kernelINS2_10policy_hubILb1EN4cuda3std3__45tupleIJN6thrust24THRUST_300001_SM_1000_NS6detail15normal_iteratorINSA_10device_ptrIfEEEEEEEE10policy1000Ei9incrementSF_JPfEEEvT0_iT1_T2_DpNS2_10kernel_argIT3_EE_param_4[16]
)
.maxntid 128
{
	.reg .pred 	%p<37>;
	.reg .b32 	%r<84>;
	.reg .b32 	%f<89>;
	.reg .b64 	%rd<66>;

	ld.param.u32 	%r50, [_ZN3cub18CUB_300001_SM_10006detail9transform16transform_kernelINS2_10policy_hubILb1EN4cuda3std3__45tupleIJN6thrust24THRUST_300001_SM_1000_NS6detail15normal_iteratorINSA_10device_ptrIfEEEEEEEE10policy1000Ei9incrementSF_JPfEEEvT0_iT1_T2_DpNS2_10kernel_argIT3_EE_param_0];
	ld.param.u64 	%rd15, [_ZN3cub18CUB_300001_SM_10006detail9transform16transform_kernelINS2_10policy_hubILb1EN4cuda3std3__45tupleIJN6thrust24THRUST_300001_SM_1000_NS6detail15normal_iteratorINSA_10device_ptrIfEEEEEEEE10policy1000Ei9incrementSF_JPfEEEvT0_iT1_T2_DpNS2_10kernel_argIT3_EE_param_4];
	ld.param.u64 	%rd16, [_ZN3cub18CUB_300001_SM_10006detail9transform16transform_kernelINS2_10policy_hubILb1EN4cuda3std3__45tupleIJN6thrust24THRUST_300001_SM_1000_NS6detail15normal_iteratorINSA_10device_ptrIfEEEEEEEE10policy1000Ei9incrementSF_JPfEEEvT0_iT1_T2_DpNS2_10kernel_argIT3_EE_param_3];
	ld.param.u32 	%r49, [_ZN3cub18CUB_300001_SM_10006detail9transform16transform_kernelINS2_10policy_hubILb1EN4cuda3std3__45tupleIJN6thrust24THRUST_300001_SM_1000_NS6detail15normal_iteratorINSA_10device_ptrIfEEEEEEEE10policy1000Ei9incrementSF_JPfEEEvT0_iT1_T2_DpNS2_10kernel_argIT3_EE_param_1];
	cvta.to.global.u64 	%rd1, %rd16;
	cvta.to.global.u64 	%rd2, %rd15;
	shl.b32 	%r1, %r49, 7;
	mov.u32 	%r51, %ctaid.x;
	mul.lo.s32 	%r2, %r1, %r51;
	sub.s32 	%r3, %r50, %r2;
	min.s32 	%r4, %r1, %r3;
	shl.b32 	%r5, %r4, 2;
	mov.u32 	%r6, %tid.x;
	shl.b32 	%r72, %r6, 7;
	setp.ge.s32 	%p1, %r72, %r5;
	@%p1 bra 	$L__BB2_3;
	mul.wide.u32 	%rd17, %r6, 128;
	add.s64 	%rd18, %rd2, %rd17;
	mul.wide.s32 	%rd19, %r2, 4;
	add.s64 	%rd64, %rd18, %rd19;
$L__BB2_2:
	.pragma "nounroll";
	// begin inline asm
	prefetch.global.L2 [%rd64];
	// end inline asm
	add.s32 	%r72, %r72, 16384;
	add.s64 	%rd64, %rd64, 16384;
	setp.lt.s32 	%p2, %r72, %r5;
	@%p2 bra 	$L__BB2_2;
$L__BB2_3:
	mul.wide.s32 	%rd21, %r2, 4;
	add.s64 	%rd6, %rd2, %rd21;
	add.s64 	%rd7, %rd1, %rd21;
	setp.gt.s32 	%p3, %r1, %r3;
	@%p3 bra 	$L__BB2_17;
	setp.lt.s32 	%p4, %r49, 1;
	@%p4 bra 	$L__BB2_58;
	and.b32  	%r10, %r49, 15;
	setp.lt.u32 	%p5, %r49, 16;
	mov.b32 	%r79, 0;
	@%p5 bra 	$L__BB2_8;
	and.b32  	%r79, %r49, 2147483632;
	neg.s32 	%r74, %r79;
	add.s32 	%r73, %r6, 1152;
	mul.wide.u32 	%rd22, %r6, 4;
	or.b64  	%rd65, %rd22, 4096;
$L__BB2_7:
	.pragma "nounroll";
	mul.wide.s32 	%rd23, %r73, 4;
	add.s64 	%rd24, %rd23, 1536;
	add.s64 	%rd25, %rd6, %rd65;
	ld.global.f32 	%f1, [%rd25+-4096];
	add.f32 	%f2, %f1, 0f3F800000;
	add.s64 	%rd26, %rd7, %rd65;
	st.global.f32 	[%rd26+-4096], %f2;
	ld.global.f32 	%f3, [%rd25+-3584];
	add.f32 	%f4, %f3, 0f3F800000;
	st.global.f32 	[%rd26+-3584], %f4;
	ld.global.f32 	%f5, [%rd25+-3072];
	add.f32 	%f6, %f5, 0f3F800000;
	st.global.f32 	[%rd26+-3072], %f6;
	ld.global.f32 	%f7, [%rd25+-2560];
	add.f32 	%f8, %f7, 0f3F800000;
	st.global.f32 	[%rd26+-2560], %f8;
	ld.global.f32 	%f9, [%rd25+-2048];
	add.f32 	%f10, %f9, 0f3F800000;
	st.global.f32 	[%rd26+-2048], %f10;
	ld.global.f32 	%f11, [%rd25+-1536];
	add.f32 	%f12, %f11, 0f3F800000;
	st.global.f32 	[%rd26+-1536], %f12;
	ld.global.f32 	%f13, [%rd25+-1024];
	add.f32 	%f14, %f13, 0f3F800000;
	st.global.f32 	[%rd26+-1024], %f14;
	ld.global.f32 	%f15, [%rd25+-512];
	add.f32 	%f16, %f15, 0f3F800000;
	st.global.f32 	[%rd26+-512], %f16;
	ld.global.f32 	%f17, [%rd25];
	add.f32 	%f18, %f17, 0f3F800000;
	st.global.f32 	[%rd26], %f18;
	add.s64 	%rd27, %rd6, %rd24;
	ld.global.f32 	%f19, [%rd27+-1536];
	add.f32 	%f20, %f19, 0f3F800000;
	add.s64 	%rd28, %rd7, %rd24;
	st.global.f32 	[%rd28+-1536], %f20;
	ld.global.f32 	%f21, [%rd27+-1024];
	add.f32 	%f22, %f21, 0f3F800000;
	st.global.f32 	[%rd28+-1024], %f22;
	ld.global.f32 	%f23, [%rd27+-512];
	add.f32 	%f24, %f23, 0f3F800000;
	st.global.f32 	[%rd28+-512], %f24;
	ld.global.f32 	%f25, [%rd27];
	add.f32 	%f26, %f25, 0f3F800000;
	st.global.f32 	[%rd28], %f26;
	ld.global.f32 	%f27, [%rd27+512];
	add.f32 	%f28, %f27, 0f3F800000;
	st.global.f32 	[%rd28+512], %f28;
	ld.global.f32 	%f29, [%rd27+1024];
	add.f32 	%f30, %f29, 0f3F800000;
	st.global.f32 	[%rd28+1024], %f30;
	ld.global.f32 	%f31, [%rd27+1536];
	add.f32 	%f32, %f31, 0f3F800000;
	st.global.f32 	[%rd28+1536], %f32;
	add.s32 	%r74, %r74, 16;
	add.s32 	%r73, %r73, 2048;
	add.s64 	%rd65, %rd65, 8192;
	setp.eq.s32 	%p6, %r74, 0;
	@%p6 bra 	$L__BB2_8;
	bra.uni 	$L__BB2_7;
$L__BB2_8:
	setp.eq.s32 	%p7, %r10, 0;
	@%p7 bra 	$L__BB2_58;
	and.b32  	%r37, %r49, 7;
	setp.lt.u32 	%p8, %r10, 8;
	@%p8 bra 	$L__BB2_11;
	shl.b32 	%r53, %r79, 7;
	add.s32 	%r54, %r53, %r6;
	mul.wide.s32 	%rd29, %r54, 4;
	add.s64 	%rd30, %rd6, %rd29;
	ld.global.f32 	%f33, [%rd30];
	add.f32 	%f34, %f33, 0f3F800000;
	add.s64 	%rd31, %rd7, %rd29;
	st.global.f32 	[%rd31], %f34;
	ld.global.f32 	%f35, [%rd30+512];
	add.f32 	%f36, %f35, 0f3F800000;
	st.global.f32 	[%rd31+512], %f36;
	ld.global.f32 	%f37, [%rd30+1024];
	add.f32 	%f38, %f37, 0f3F800000;
	st.global.f32 	[%rd31+1024], %f38;
	ld.global.f32 	%f39, [%rd30+1536];
	add.f32 	%f40, %f39, 0f3F800000;
	st.global.f32 	[%rd31+1536], %f40;
	ld.global.f32 	%f41, [%rd30+2048];
	add.f32 	%f42, %f41, 0f3F800000;
	st.global.f32 	[%rd31+2048], %f42;
	ld.global.f32 	%f43, [%rd30+2560];
	add.f32 	%f44, %f43, 0f3F800000;
	st.global.f32 	[%rd31+2560], %f44;
	ld.global.f32 	%f45, [%rd30+3072];
	add.f32 	%f46, %f45, 0f3F800000;
	st.global.f32 	[%rd31+3072], %f46;
	ld.global.f32 	%f47, [%rd30+3584];
	add.f32 	%f48, %f47, 0f3F800000;
	st.global.f32 	[%rd31+3584], %f48;
	add.s32 	%r79, %r79, 8;
$L__BB2_11:
	setp.eq.s32 	%p9, %r37, 0;
	@%p9 bra 	$L__BB2_58;
	and.b32  	%r40, %r49, 3;
	setp.lt.u32 	%p10, %r37, 4;
	@%p10 bra 	$L__BB2_14;
	shl.b32 	%r55, %r79, 7;
	add.s32 	%r56, %r55, %r6;
	mul.wide.s32 	%rd32, %r56, 4;
	add.s64 	%rd33, %rd6, %rd32;
	ld.global.f32 	%f49, [%rd33];
	add.f32 	%f50, %f49, 0f3F800000;
	add.s64 	%rd34, %rd7, %rd32;
	st.global.f32 	[%rd34], %f50;
	ld.global.f32 	%f51, [%rd33+512];
	add.f32 	%f52, %f51, 0f3F800000;
	st.global.f32 	[%rd34+512], %f52;
	ld.global.f32 	%f53, [%rd33+1024];
	add.f32 	%f54, %f53, 0f3F800000;
	st.global.f32 	[%rd34+1024], %f54;
	ld.global.f32 	%f55, [%rd33+1536];
	add.f32 	%f56, %f55, 0f3F800000;
	st.global.f32 	[%rd34+1536], %f56;
	add.s32 	%r79, %r79, 4;
$L__BB2_14:
	setp.eq.s32 	%p11, %r40, 0;
	@%p11 bra 	$L__BB2_58;
	shl.b32 	%r57, %r79, 7;
	add.s32 	%r83, %r6, %r57;
	neg.s32 	%r82, %r40;
$L__BB2_16:
	.pragma "nounroll";
	mul.wide.s32 	%rd36, %r83, 4;
	add.s64 	%rd37, %rd7, %rd36;
	add.s64 	%rd38, %rd6, %rd36;
	ld.global.f32 	%f57, [%rd38];
	add.f32 	%f58, %f57, 0f3F800000;
	st.global.f32 	[%rd37], %f58;
	add.s32 	%r83, %r83, 128;
	add.s32 	%r82, %r82, 1;
	setp.ne.s32 	%p12, %r82, 0;
	@%p12 bra 	$L__BB2_16;
	bra.uni 	$L__BB2_58;
$L__BB2_17:
	setp.lt.s32 	%p13, %r49, 1;
	@%p13 bra 	$L__BB2_58;
	and.b32  	%r14, %r49, 7;
	setp.lt.u32 	%p14, %r49, 8;
	mov.b32 	%r76, 0;
	@%p14 bra 	$L__BB2_37;
	and.b32  	%r76, %r49, 2147483640;
	mov.b32 	%r75, 0;
$L__BB2_20:
	.pragma "nounroll";
	shl.b32 	%r60, %r75, 7;
	add.s32 	%r21, %r60, %r6;
	setp.ge.s32 	%p15, %r21, %r4;
	@%p15 bra 	$L__BB2_22;
	mul.wide.u32 	%rd39, %r21, 4;
	add.s64 	%rd40, %rd6, %rd39;
	ld.global.f32 	%f59, [%rd40];
	add.f32 	%f60, %f59, 0f3F800000;
	add.s64 	%rd41, %rd7, %rd39;
	st.global.f32 	[%rd41], %f60;
$L__BB2_22:
	add.s32 	%r61, %r21, 128;
	setp.ge.s32 	%p16, %r61, %r4;
	mul.wide.s32 	%rd42, %r61, 4;
	add.s64 	%rd11, %rd6, %rd42;
	add.s64 	%rd12, %rd7, %rd42;
	@%p16 bra 	$L__BB2_24;
	ld.global.f32 	%f61, [%rd11];
	add.f32 	%f62, %f61, 0f3F800000;
	st.global.f32 	[%rd12], %f62;
$L__BB2_24:
	add.s32 	%r62, %r21, 256;
	setp.ge.s32 	%p17, %r62, %r4;
	@%p17 bra 	$L__BB2_26;
	ld.global.f32 	%f63, [%rd11+512];
	add.f32 	%f64, %f63, 0f3F800000;
	st.global.f32 	[%rd12+512], %f64;
$L__BB2_26:
	add.s32 	%r63, %r21, 384;
	setp.ge.s32 	%p18, %r63, %r4;
	@%p18 bra 	$L__BB2_28;
	ld.global.f32 	%f65, [%rd11+1024];
	add.f32 	%f66, %f65, 0f3F800000;
	st.global.f32 	[%rd12+1024], %f66;
$L__BB2_28:
	add.s32 	%r64, %r21, 512;
	setp.ge.s32 	%p19, %r64, %r4;
	@%p19 bra 	$L__BB2_30;
	ld.global.f32 	%f67, [%rd11+1536];
	add.f32 	%f68, %f67, 0f3F800000;
	st.global.f32 	[%rd12+1536], %f68;
$L__BB2_30:
	add.s32 	%r65, %r21, 640;
	setp.ge.s32 	%p20, %r65, %r4;
	@%p20 bra 	$L__BB2_32;
	ld.global.f32 	%f69, [%rd11+2048];
	add.f32 	%f70, %f69, 0f3F800000;
	st.global.f32 	[%rd12+2048], %f70;
$L__BB2_32:
	add.s32 	%r66, %r21, 768;
	setp.ge.s32 	%p21, %r66, %r4;
	@%p21 bra 	$L__BB2_34;
	ld.global.f32 	%f71, [%rd11+2560];
	add.f32 	%f72, %f71, 0f3F800000;
	st.global.f32 	[%rd12+2560], %f72;
$L__BB2_34:
	add.s32 	%r67, %r21, 896;
	setp.ge.s32 	%p22, %r67, %r4;
	@%p22 bra 	$L__BB2_36;
	ld.global.f32 	%f73, [%rd11+3072];
	add.f32 	%f74, %f73, 0f3F800000;
	st.global.f32 	[%rd12+3072], %f74;
$L__BB2_36:
	add.s32 	%r75, %r75, 8;
	setp.ne.s32 	%p23, %r75, %r76;
	@%p23 bra 	$L__BB2_20;
$L__BB2_37:
	setp.eq.s32 	%p24, %r14, 0;
	@%p24 bra 	$L__BB2_58;
	and.b32  	%r24, %r49, 3;
	setp.lt.u32 	%p25, %r14, 4;
	@%p25 bra 	$L__BB2_48;
	shl.b32 	%r68, %r76, 7;
	add.s32 	%r25, %r68, %r6;
	setp.ge.s32 	%p26, %r25, %r4;
	@%p26 bra 	$L__BB2_41;
	mul.wide.s32 	%rd43, %r25, 4;
	add.s64 	%rd44, %rd6, %rd43;
	ld.global.f32 	%f75, [%rd44];
	add.f32 	%f76, %f75, 0f3F800000;
	add.s64 	%rd45, %rd7, %rd43;
	st.global.f32 	[%rd45], %f76;
$L__BB2_41:
	add.s32 	%r26, %r25, 128;
	setp.ge.s32 	%p27, %r26, %r4;
	@%p27 bra 	$L__BB2_43;
	mul.wide.s32 	%rd46, %r26, 4;
	add.s64 	%rd47, %rd6, %rd46;
	ld.global.f32 	%f77, [%rd47];
	add.f32 	%f78, %f77, 0f3F800000;
	add.s64 	%rd48, %rd7, %rd46;
	st.global.f32 	[%rd48], %f78;
$L__BB2_43:
	add.s32 	%r27, %r25, 256;
	setp.ge.s32 	%p28, %r27, %r4;
	@%p28 bra 	$L__BB2_45;
	mul.wide.s32 	%rd49, %r27, 4;
	add.s64 	%rd50, %rd6, %rd49;
	ld.global.f32 	%f79, [%rd50];
	add.f32 	%f80, %f79, 0f3F800000;
	add.s64 	%rd51, %rd7, %rd49;
	st.global.f32 	[%rd51], %f80;
$L__BB2_45:
	add.s32 	%r28, %r25, 384;
	setp.ge.s32 	%p29, %r28, %r4;
	@%p29 bra 	$L__BB2_47;
	mul.wide.s32 	%rd52, %r28, 4;
	add.s64 	%rd53, %rd6, %rd52;
	ld.global.f32 	%f81, [%rd53];
	add.f32 	%f82, %f81, 0f3F800000;
	add.s64 	%rd54, %rd7, %rd52;
	st.global.f32 	[%rd54], %f82;
$L__BB2_47:
	add.s32 	%r76, %r76, 4;
$L__BB2_48:
	setp.eq.s32 	%p30, %r24, 0;
	@%p30 bra 	$L__BB2_58;
	setp.eq.s32 	%p31, %r24, 1;
	@%p31 bra 	$L__BB2_55;
	shl.b32 	%r69, %r76, 7;
	add.s32 	%r31, %r69, %r6;
	setp.ge.s32 	%p32, %r31, %r4;
	@%p32 bra 	$L__BB2_52;
	mul.wide.s32 	%rd55, %r31, 4;
	add.s64 	%rd56, %rd6, %rd55;
	ld.global.f32 	%f83, [%rd56];
	add.f32 	%f84, %f83, 0f3F800000;
	add.s64 	%rd57, %rd7, %rd55;
	st.global.f32 	[%rd57], %f84;
$L__BB2_52:
	add.s32 	%r32, %r31, 128;
	setp.ge.s32 	%p33, %r32, %r4;
	@%p33 bra 	$L__BB2_54;
	mul.wide.s32 	%rd58, %r32, 4;
	add.s64 	%rd59, %rd6, %rd58;
	ld.global.f32 	%f85, [%rd59];
	add.f32 	%f86, %f85, 0f3F800000;
	add.s64 	%rd60, %rd7, %rd58;
	st.global.f32 	[%rd60], %f86;
$L__BB2_54:
	add.s32 	%r76, %r76, 2;
$L__BB2_55:
	and.b32  	%r70, %r49, 1;
	setp.eq.b32 	%p34, %r70, 1;
	not.pred 	%p35, %p34;
	@%p35 bra 	$L__BB2_58;
	shl.b32 	%r71, %r76, 7;
	add.s32 	%r35, %r71, %r6;
	setp.ge.s32 	%p36, %r35, %r4;
	@%p36 bra 	$L__BB2_58;
	mul.wide.s32 	%rd61, %r35, 4;
	add.s64 	%rd62, %rd6, %rd61;
	ld.global.f32 	%f87, [%rd62];
	add.f32 	%f88, %f87, 0f3F800000;
	add.s64 	%rd63, %rd7, %rd61;
	st.global.f32 	[%rd63], %f88;
$L__BB2_58:
	ret;

}
	// .globl	_ZN3cub18CUB_300001_SM_10006detail9transform16transform_kernelINS2_10policy_hubILb1EN4cuda3std3__45tupleIJN6thrust24THRUST_300001_SM_1000_NS6detail15normal_iteratorINSA_10device_ptrIfEEEEEEEE10policy1000El9incrementSF_JPfEEEvT0_iT1_T2_DpNS2_10kernel_argIT3_EE
.visible .entry _ZN3cub18CUB_300001_SM_10006detail9transform16transform_kernelINS2_10policy_hubILb1EN4cuda3std3__45tupleIJN6thrust24THRUST_300001_SM_1000_NS6detail15normal_iteratorINSA_10device_ptrIfEEEEEEEE10policy1000El9incrementSF_JPfEEEvT0_iT1_T2_DpNS2_10kernel_argIT3_EE(
	.param .u64 _ZN3cub18CUB_300001_SM_10006detail9transform16transform_kernelINS2_10policy_hubILb1EN4cuda3std3__45tupleIJN6thrust24THRUST_300001_SM_1000_NS6detail15normal_iteratorINSA_10device_ptrIfEEEEEEEE10policy1000El9incrementSF_JPfEEEvT0_iT1_T2_DpNS2_10kernel_argIT3_EE_param_0,
	.param .u32 _ZN3cub18CUB_300001_SM_10006detail9transform16transform_kernelINS2_10policy_hubILb1EN4cuda3std3__45tupleIJN6thrust24THRUST_300001_SM_1000_NS6detail15normal_iteratorINSA_10device_ptrIfEEEEEEEE10policy1000El9incrementSF_JPfEEEvT0_iT1_T2_DpNS2_10kernel_argIT3_EE_param_1,
	.param .align 1 .b8 _ZN3cub18CUB_300001_SM_10006detail9transform16transform_kernelINS2_10policy_hubILb1EN4cuda3std3__45tupleIJN6thrust24THRUST_300001_SM_1000_NS6detail15normal_iteratorINSA_10device_ptrIfEEEEEEEE10policy1000El9incrementSF_JPfEEEvT0_iT1_T2_DpNS2_10kernel_argIT3_EE_param_2[1],
	.param .align 8 .b8 _ZN3cub18CUB_300001_SM_10006detail9transform16transform_kernelINS2_10policy_hubILb1EN4cuda3std3__45tupleIJN6thrust24THRUST_300001_SM_1000_NS6detail15normal_iteratorINSA_10device_ptrIfEEEEEEEE10policy1000El9incrementSF_JPfEEEvT0_iT1_T2_DpNS2_10kernel_argIT3_EE_param_3[8],
	.param .align 8 .b8 _ZN3cub18CUB_300001_SM_10006detail9transform16transform_kernelINS2_10policy_hubILb1EN4cuda3std3__45tupleIJN6thrust24THRUST_300001_SM_1000_NS6detail15normal_iteratorINSA_10device_ptrIfEEEEEEEE10policy1000El9incrementSF_JPfEEEvT0_iT1_T2_DpNS2_10kernel_argIT3_EE_param_4[16]
)
.maxntid 128
{
	.reg .pred 	%p<37>;
	.reg .b32 	%r<81>;
	.reg .b32 	%f<89>;
	.reg .b64 	%rd<72>;

	ld.param.u64 	%rd16, [_ZN3cub18CUB_300001_SM_10006detail9transform16transform_kernelINS2_10policy_hubILb1EN4cuda3std3__45tupleIJN6thrust24THRUST_300001_SM_1000_NS6detail15normal_iteratorINSA_10device_ptrIfEEEEEEEE10policy1000El9incrementSF_JPfEEEvT0_iT1_T2_DpNS2_10kernel_argIT3_EE_param_0];
	ld.param.u64 	%rd17, [_ZN3cub18CUB_300001_SM_10006detail9transform16transform_kernelINS2_10policy_hubILb1EN4cuda3std3__45tupleIJN6thrust24THRUST_300001_SM_1000_NS6detail15normal_iteratorINSA_10device_ptrIfEEEEEEEE10policy1000El9incrementSF_JPfEEEvT0_iT1_T2_DpNS2_10kernel_argIT3_EE_param_4];
	ld.param.u64 	%rd18, [_ZN3cub18CUB_300001_SM_10006detail9transform16transform_kernelINS2_10policy_hubILb1EN4cuda3std3__45tupleIJN6thrust24THRUST_300001_SM_1000_NS6detail15normal_iteratorINSA_10device_ptrIfEEEEEEEE10policy1000El9incrementSF_JPfEEEvT0_iT1_T2_DpNS2_10kernel_argIT3_EE_param_3];
	ld.param.u32 	%r47, [_ZN3cub18CUB_300001_SM_10006detail9transform16transform_kernelINS2_10policy_hubILb1EN4cuda3std3__45tupleIJN6thrust24THRUST_300001_SM_1000_NS6detail15normal_iteratorINSA_10device_ptrIfEEEEEEEE10policy1000El9incrementSF_JPfEEEvT0_iT1_T2_DpNS2_10kernel_argIT3_EE_param_1];
	cvta.to.global.u64 	%rd1, %rd18;
	cvta.to.global.u64 	%rd2, %rd17;
	shl.b32 	%r1, %r47, 7;
	mov.u32 	%r48, %ctaid.x;
	cvt.u64.u32 	%rd19, %r48;
	cvt.s64.s32 	%rd20, %r1;
	mul.lo.s64 	%rd3, %rd20, %rd19;
	sub.s64 	%rd21, %rd16, %rd3;
	min.s64 	%rd22, %rd21, %rd20;
	cvt.u32.u64 	%r2, %rd22;
	shl.b32 	%r3, %r2, 2;
	mov.u32 	%r4, %tid.x;
	shl.b32 	%r69, %r4, 7;
	setp.ge.s32 	%p1, %r69, %r3;
	@%p1 bra 	$L__BB3_3;
	shl.b64 	%rd23, %rd3, 2;
	add.s64 	%rd24, %rd2, %rd23;
	mul.wide.u32 	%rd25, %r4, 128;
	add.s64 	%rd70, %rd24, %rd25;
$L__BB3_2:
	.pragma "nounroll";
	// begin inline asm
	prefetch.global.L2 [%rd70];
	// end inline asm
	add.s32 	%r69, %r69, 16384;
	add.s64 	%rd70, %rd70, 16384;
	setp.lt.s32 	%p2, %r69, %r3;
	@%p2 bra 	$L__BB3_2;
$L__BB3_3:
	shl.b64 	%rd27, %rd3, 2;
	add.s64 	%rd7, %rd2, %rd27;
	add.s64 	%rd8, %rd1, %rd27;
	setp.eq.s32 	%p3, %r1, %r2;
	@%p3 bra 	$L__BB3_45;
	setp.lt.s32 	%p4, %r47, 1;
	@%p4 bra 	$L__BB3_58;
	and.b32  	%r8, %r47, 7;
	setp.lt.u32 	%p5, %r47, 8;
	mov.b32 	%r78, 0;
	@%p5 bra 	$L__BB3_24;
	and.b32  	%r78, %r47, 2147483640;
	mov.b32 	%r72, 0;
$L__BB3_7:
	.pragma "nounroll";
	shl.b32 	%r51, %r72, 7;
	add.s32 	%r19, %r51, %r4;
	setp.ge.s32 	%p6, %r19, %r2;
	@%p6 bra 	$L__BB3_9;
	mul.wide.u32 	%rd28, %r19, 4;
	add.s64 	%rd29, %rd7, %rd28;
	ld.global.f32 	%f1, [%rd29];
	add.f32 	%f2, %f1, 0f3F800000;
	add.s64 	%rd30, %rd8, %rd28;
	st.global.f32 	[%rd30], %f2;
$L__BB3_9:
	add.s32 	%r52, %r19, 128;
	setp.ge.s32 	%p7, %r52, %r2;
	mul.wide.s32 	%rd31, %r52, 4;
	add.s64 	%rd12, %rd7, %rd31;
	add.s64 	%rd13, %rd8, %rd31;
	@%p7 bra 	$L__BB3_11;
	ld.global.f32 	%f3, [%rd12];
	add.f32 	%f4, %f3, 0f3F800000;
	st.global.f32 	[%rd13], %f4;
$L__BB3_11:
	add.s32 	%r53, %r19, 256;
	setp.ge.s32 	%p8, %r53, %r2;
	@%p8 bra 	$L__BB3_13;
	ld.global.f32 	%f5, [%rd12+512];
	add.f32 	%f6, %f5, 0f3F800000;
	st.global.f32 	[%rd13+512], %f6;
$L__BB3_13:
	add.s32 	%r54, %r19, 384;
	setp.ge.s32 	%p9, %r54, %r2;
	@%p9 bra 	$L__BB3_15;
	ld.global.f32 	%f7, [%rd12+1024];
	add.f32 	%f8, %f7, 0f3F800000;
	st.global.f32 	[%rd13+1024], %f8;
$L__BB3_15:
	add.s32 	%r55, %r19, 512;
	setp.ge.s32 	%p10, %r55, %r2;
	@%p10 bra 	$L__BB3_17;
	ld.global.f32 	%f9, [%rd12+1536];
	add.f32 	%f10, %f9, 0f3F800000;
	st.global.f32 	[%rd13+1536], %f10;
$L__BB3_17:
	add.s32 	%r56, %r19, 640;
	setp.ge.s32 	%p11, %r56, %r2;
	@%p11 bra 	$L__BB3_19;
	ld.global.f32 	%f11, [%rd12+2048];
	add.f32 	%f12, %f11, 0f3F800000;
	st.global.f32 	[%rd13+2048], %f12;
$L__BB3_19:
	add.s32 	%r57, %r19, 768;
	setp.ge.s32 	%p12, %r57, %r2;
	@%p12 bra 	$L__BB3_21;
	ld.global.f32 	%f13, [%rd12+2560];
	add.f32 	%f14, %f13, 0f3F800000;
	st.global.f32 	[%rd13+2560], %f14;
$L__BB3_21:
	add.s32 	%r58, %r19, 896;
	setp.ge.s32 	%p13, %r58, %r2;
	@%p13 bra 	$L__BB3_23;
	ld.global.f32 	%f15, [%rd12+3072];
	add.f32 	%f16, %f15, 0f3F800000;
	st.global.f32 	[%rd13+3072], %f16;
$L__BB3_23:
	add.s32 	%r72, %r72, 8;
	setp.eq.s32 	%p14, %r72, %r78;
	@%p14 bra 	$L__BB3_24;
	bra.uni 	$L__BB3_7;
$L__BB3_24:
	setp.eq.s32 	%p15, %r8, 0;
	@%p15 bra 	$L__BB3_58;
	and.b32  	%r35, %r47, 3;
	setp.lt.u32 	%p16, %r8, 4;
	@%p16 bra 	$L__BB3_35;
	shl.b32 	%r59, %r78, 7;
	add.s32 	%r36, %r59, %r4;
	setp.ge.s32 	%p17, %r36, %r2;
	@%p17 bra 	$L__BB3_28;
	mul.wide.s32 	%rd32, %r36, 4;
	add.s64 	%rd33, %rd7, %rd32;
	ld.global.f32 	%f17, [%rd33];
	add.f32 	%f18, %f17, 0f3F800000;
	add.s64 	%rd34, %rd8, %rd32;
	st.global.f32 	[%rd34], %f18;
$L__BB3_28:
	add.s32 	%r37, %r36, 128;
	setp.ge.s32 	%p18, %r37, %r2;
	@%p18 bra 	$L__BB3_30;
	mul.wide.s32 	%rd35, %r37, 4;
	add.s64 	%rd36, %rd7, %rd35;
	ld.global.f32 	%f19, [%rd36];
	add.f32 	%f20, %f19, 0f3F800000;
	add.s64 	%rd37, %rd8, %rd35;
	st.global.f32 	[%rd37], %f20;
$L__BB3_30:
	add.s32 	%r38, %r36, 256;
	setp.ge.s32 	%p19, %r38, %r2;
	@%p19 bra 	$L__BB3_32;
	mul.wide.s32 	%rd38, %r38, 4;
	add.s64 	%rd39, %rd7, %rd38;
	ld.global.f32 	%f21, [%rd39];
	add.f32 	%f22, %f21, 0f3F800000;
	add.s64 	%rd40, %rd8, %rd38;
	st.global.f32 	[%rd40], %f22;
$L__BB3_32:
	add.s32 	%r39, %r36, 384;
	setp.ge.s32 	%p20, %r39, %r2;
	@%p20 bra 	$L__BB3_34;
	mul.wide.s32 	%rd41, %r39, 4;
	add.s64 	%rd42, %rd7, %rd41;
	ld.global.f32 	%f23, [%rd42];
	add.f32 	%f24, %f23, 0f3F800000;
	add.s64 	%rd43, %rd8, %rd41;
	st.global.f32 	[%rd43], %f24;
$L__BB3_34:
	add.s32 	%r78, %r78, 4;
$L__BB3_35:
	setp.eq.s32 	%p21, %r35, 0;
	@%p21 bra 	$L__BB3_58;
	setp.eq.s32 	%p22, %r35, 1;
	@%p22 bra 	$L__BB3_42;
	shl.b32 	%r60, %r78, 7;
	add.s32 	%r42, %r60, %r4;
	setp.ge.s32 	%p23, %r42, %r2;
	@%p23 bra 	$L__BB3_39;
	mul.wide.s32 	%rd44, %r42, 4;
	add.s64 	%rd45, %rd7, %rd44;
	ld.global.f32 	%f25, [%rd45];
	add.f32 	%f26, %f25, 0f3F800000;
	add.s64 	%rd46, %rd8, %rd44;
	st.global.f32 	[%rd46], %f26;
$L__BB3_39:
	add.s32 	%r43, %r42, 128;
	setp.ge.s32 	%p24, %r43, %r2;
	@%p24 bra 	$L__BB3_41;
	mul.wide.s32 	%rd47, %r43, 4;
	add.s64 	%rd48, %rd7, %rd47;
	ld.global.f32 	%f27, [%rd48];
	add.f32 	%f28, %f27, 0f3F800000;
	add.s64 	%rd49, %rd8, %rd47;
	st.global.f32 	[%rd49], %f28;
$L__BB3_41:
	add.s32 	%r78, %r78, 2;
$L__BB3_42:
	and.b32  	%r61, %r47, 1;
	setp.eq.b32 	%p25, %r61, 1;
	not.pred 	%p26, %p25;
	@%p26 bra 	$L__BB3_58;
	shl.b32 	%r62, %r78, 7;
	add.s32 	%r46, %r62, %r4;
	setp.ge.s32 	%p27, %r46, %r2;
	@%p27 bra 	$L__BB3_58;
	mul.wide.s32 	%rd50, %r46, 4;
	add.s64 	%rd51, %rd7, %rd50;
	ld.global.f32 	%f29, [%rd51];
	add.f32 	%f30, %f29, 0f3F800000;
	add.s64 	%rd52, %rd8, %rd50;
	st.global.f32 	[%rd52], %f30;
	bra.uni 	$L__BB3_58;
$L__BB3_45:
	setp.lt.s32 	%p28, %r47, 1;
	@%p28 bra 	$L__BB3_58;
	and.b32  	%r10, %r47, 15;
	setp.lt.u32 	%p29, %r47, 16;
	mov.b32 	%r74, 0;
	@%p29 bra 	$L__BB3_49;
	and.b32  	%r74, %r47, 2147483632;
	neg.s32 	%r71, %r74;
	add.s32 	%r70, %r4, 1152;
	mul.wide.u32 	%rd53, %r4, 4;
	or.b64  	%rd71, %rd53, 4096;
$L__BB3_48:
	.pragma "nounroll";
	mul.wide.s32 	%rd54, %r70, 4;
	add.s64 	%rd55, %rd54, 1536;
	add.s64 	%rd56, %rd7, %rd71;
	ld.global.f32 	%f31, [%rd56+-4096];
	add.f32 	%f32, %f31, 0f3F800000;
	add.s64 	%rd57, %rd8, %rd71;
	st.global.f32 	[%rd57+-4096], %f32;
	ld.global.f32 	%f33, [%rd56+-3584];
	add.f32 	%f34, %f33, 0f3F800000;
	st.global.f32 	[%rd57+-3584], %f34;
	ld.global.f32 	%f35, [%rd56+-3072];
	add.f32 	%f36, %f35, 0f3F800000;
	st.global.f32 	[%rd57+-3072], %f36;
	ld.global.f32 	%f37, [%rd56+-2560];
	add.f32 	%f38, %f37, 0f3F800000;
	st.global.f32 	[%rd57+-2560], %f38;
	ld.global.f32 	%f39, [%rd56+-2048];
	add.f32 	%f40, %f39, 0f3F800000;
	st.global.f32 	[%rd57+-2048], %f40;
	ld.global.f32 	%f41, [%rd56+-1536];
	add.f32 	%f42, %f41, 0f3F800000;
	st.global.f32 	[%rd57+-1536], %f42;
	ld.global.f32 	%f43, [%rd56+-1024];
	add.f32 	%f44, %f43, 0f3F800000;
	st.global.f32 	[%rd57+-1024], %f44;
	ld.global.f32 	%f45, [%rd56+-512];
	add.f32 	%f46, %f45, 0f3F800000;
	st.global.f32 	[%rd57+-512], %f46;
	ld.global.f32 	%f47, [%rd56];
	add.f32 	%f48, %f47, 0f3F800000;
	st.global.f32 	[%rd57], %f48;
	add.s64 	%rd58, %rd7, %rd55;
	ld.global.f32 	%f49, [%rd58+-1536];
	add.f32 	%f50, %f49, 0f3F800000;
	add.s64 	%rd59, %rd8, %rd55;
	st.global.f32 	[%rd59+-1536], %f50;
	ld.global.f32 	%f51, [%rd58+-1024];
	add.f32 	%f52, %f51, 0f3F800000;
	st.global.f32 	[%rd59+-1024], %f52;
	ld.global.f32 	%f53, [%rd58+-512];
	add.f32 	%f54, %f53, 0f3F800000;
	st.global.f32 	[%rd59+-512], %f54;
	ld.global.f32 	%f55, [%rd58];
	add.f32 	%f56, %f55, 0f3F800000;
	st.global.f32 	[%rd59], %f56;
	ld.global.f32 	%f57, [%rd58+512];
	add.f32 	%f58, %f57, 0f3F800000;
	st.global.f32 	[%rd59+512], %f58;
	ld.global.f32 	%f59, [%rd58+1024];
	add.f32 	%f60, %f59, 0f3F800000;
	st.global.f32 	[%rd59+1024], %f60;
	ld.global.f32 	%f61, [%rd58+1536];
	add.f32 	%f62, %f61, 0f3F800000;
	st.global.f32 	[%rd59+1536], %f62;
	add.s32 	%r71, %r71, 16;
	add.s32 	%r70, %r70, 2048;
	add.s64 	%rd71, %rd71, 8192;
	setp.eq.s32 	%p30, %r71, 0;
	@%p30 bra 	$L__BB3_49;
	bra.uni 	$L__BB3_48;
$L__BB3_49:
	setp.eq.s32 	%p31, %r10, 0;
	@%p31 bra 	$L__BB3_58;
	and.b32  	%r22, %r47, 7;
	setp.lt.u32 	%p32, %r10, 8;
	@%p32 bra 	$L__BB3_52;
	shl.b32 	%r64, %r74, 7;
	add.s32 	%r65, %r64, %r4;
	mul.wide.s32 	%rd60, %r65, 4;
	add.s64 	%rd61, %rd7, %rd60;
	ld.global.f32 	%f63, [%rd61];
	add.f32 	%f64, %f63, 0f3F800000;
	add.s64 	%rd62, %rd8, %rd60;
	st.global.f32 	[%rd62], %f64;
	ld.global.f32 	%f65, [%rd61+512];
	add.f32 	%f66, %f65, 0f3F800000;
	st.global.f32 	[%rd62+512], %f66;
	ld.global.f32 	%f67, [%rd61+1024];
	add.f32 	%f68, %f67, 0f3F800000;
	st.global.f32 	[%rd62+1024], %f68;
	ld.global.f32 	%f69, [%rd61+1536];
	add.f32 	%f70, %f69, 0f3F800000;
	st.global.f32 	[%rd62+1536], %f70;
	ld.global.f32 	%f71, [%rd61+2048];
	add.f32 	%f72, %f71, 0f3F800000;
	st.global.f32 	[%rd62+2048], %f72;
	ld.global.f32 	%f73, [%rd61+2560];
	add.f32 	%f74, %f73, 0f3F800000;
	st.global.f32 	[%rd62+2560], %f74;
	ld.global.f32 	%f75, [%rd61+3072];
	add.f32 	%f76, %f75, 0f3F800000;
	st.global.f32 	[%rd62+3072], %f76;
	ld.global.f32 	%f77, [%rd61+3584];
	add.f32 	%f78, %f77, 0f3F800000;
	st.global.f32 	[%rd62+3584], %f78;
	add.s32 	%r74, %r74, 8;
$L__BB3_52:
	setp.eq.s32 	%p33, %r22, 0;
	@%p33 bra 	$L__BB3_58;
	and.b32  	%r25, %r47, 3;
	setp.lt.u32 	%p34, %r22, 4;
	@%p34 bra 	$L__BB3_55;
	shl.b32 	%r66, %r74, 7;
	add.s32 	%r67, %r66, %r4;
	mul.wide.s32 	%rd63, %r67, 4;
	add.s64 	%rd64, %rd7, %rd63;
	ld.global.f32 	%f79, [%rd64];
	add.f32 	%f80, %f79, 0f3F800000;
	add.s64 	%rd65, %rd8, %rd63;
	st.global.f32 	[%rd65], %f80;
	ld.global.f32 	%f81, [%rd64+512];
	add.f32 	%f82, %f81, 0f3F800000;
	st.global.f32 	[%rd65+512], %f82;
	ld.global.f32 	%f83, [%rd64+1024];
	add.f32 	%f84, %f83, 0f3F800000;
	st.global.f32 	[%rd65+1024], %f84;
	ld.global.f32 	%f85, [%rd64+1536];
	add.f32 	%f86, %f85, 0f3F800000;
	st.global.f32 	[%rd65+1536], %f86;
	add.s32 	%r74, %r74, 4;
$L__BB3_55:
	setp.eq.s32 	%p35, %r25, 0;
	@%p35 bra 	$L__BB3_58;
	shl.b32 	%r68, %r74, 7;
	add.s32 	%r77, %r4, %r68;
	neg.s32 	%r76, %r25;
$L__BB3_57:
	.pragma "nounroll";
	mul.wide.s32 	%rd67, %r77, 4;
	add.s64 	%rd68, %rd8, %rd67;
	add.s64 	%rd69, %rd7, %rd67;
	ld.global.f32 	%f87, [%rd69];
	add.f32 	%f88, %f87, 0f3F800000;
	st.global.f32 	[%rd68], %f88;
	add.s32 	%r77, %r77, 128;
	add.s32 	%r76, %r76, 1;
	setp.eq.s32 	%p36, %r76, 0;
	@%p36 bra 	$L__BB3_58;
	bra.uni 	$L__BB3_57;
$L__BB3_58:
	ret;

}
	// .globl	_ZN3cub18CUB_300001_SM_10006detail9transform16transform_kernelINS2_10policy_hubILb0EN4cuda3std3__45tupleIJN6thrust24THRUST_300001_SM_1000_NS6detail15normal_iteratorINSA_10device_ptrIfEEEESF_EEEE10policy1000EiNS7_4plusIfEESF_JPfSL_EEEvT0_iT1_T2_DpNS2_10kernel_argIT3_EE
.visible .entry _ZN3cub18CUB_300001_SM_10006detail9transform16transform_kernelINS2_10policy_hubILb0EN4cuda3std3__45tupleIJN6thrust24THRUST_300001_SM_1000_NS6detail15normal_iteratorINSA_10device_ptrIfEEEESF_EEEE10policy1000EiNS7_4plusIfEESF_JPfSL_EEEvT0_iT1_T2_DpNS2_10kernel_argIT3_EE(
	.param .u32 _ZN3cub18CUB_300001_SM_10006detail9transform16transform_kernelINS2_10policy_hubILb0EN4cuda3std3__45tupleIJN6thrust24THRUST_300001_SM_1000_NS6detail15normal_iteratorINSA_10device_ptrIfEEEESF_EEEE10policy1000EiNS7_4plusIfEESF_JPfSL_EEEvT0_iT1_T2_DpNS2_10kernel_argIT3_EE_param_0,
	.param .u32 _ZN3cub18CUB_300001_SM_10006detail9transform16transform_kernelINS2_10policy_hubILb0EN4cuda3std3__45tupleIJN6thrust24THRUST_300001_SM_1000_NS6detail15normal_iteratorINSA_10device_ptrIfEEEESF_EEEE10policy1000EiNS7_4plusIfEESF_JPfSL_EEEvT0_iT1_T2_DpNS2_10kernel_argIT3_EE_param_1,
	.param .align 1 .b8 _ZN3cub18CUB_300001_SM_10006detail9transform16transform_kernelINS2_10policy_hubILb0EN4cuda3std3__45tupleIJN6thrust24THRUST_300001_SM_1000_NS6detail15normal_iteratorINSA_10device_ptrIfEEEESF_EEEE10policy1000EiNS7_4plusIfEESF_JPfSL_EEEvT0_iT1_T2_DpNS2_10kernel_argIT3_EE_param_2[1],
	.param .align 8 .b8 _ZN3cub18CUB_300001_SM_10006detail9transform16transform_kernelINS2_10policy_hubILb0EN4cuda3std3__45tupleIJN6thrust24THRUST_300001_SM_1000_NS6detail15normal_iteratorINSA_10device_ptrIfEEEESF_EEEE10policy1000EiNS7_4plusIfEESF_JPfSL_EEEvT0_iT1_T2_DpNS2_10kernel_argIT3_EE_param_3[8],
	.param .align 8 .b8 _ZN3cub18CUB_300001_SM_10006detail9transform16transform_kernelINS2_10policy_hubILb0EN4cuda3std3__45tupleIJN6thrust24THRUST_300001_SM_1000_NS6detail15normal_iteratorINSA_10device_ptrIfEEEESF_EEEE10policy1000EiNS7_4plusIfEESF_JPfSL_EEEvT0_iT1_T2_DpNS2_10kernel_argIT3_EE_param_4[16],
	.param .align 8 .b8 _ZN3cub18CUB_300001_SM_10006detail9transform16transform_kernelINS2_10policy_hubILb0EN4cuda3std3__45tupleIJN6thrust24THRUST_300001_SM_1000_NS6detail15normal_iteratorINSA_10device_ptrIfEEEESF_EEEE10policy1000EiNS7_4plusIfEESF_JPfSL_EEEvT0_iT1_T2_DpNS2_10kernel_argIT3_EE_param_5[16]
)
.maxntid 128
{
	.reg .pred 	%p<28>;
	.reg .b32 	%r<188>;
	.reg .b32 	%f<7>;
	.reg .b64 	%rd<143>;
	// demoted variable
	.shared .align 8 .u64 _ZZN3cub18CUB_300001_SM_10006detail9transform23transform_kernel_ublkcpINS2_19async_copy_policy_tILi128EEEiN4cuda3std3__44plusIfEEN6thrust24THRUST_300001_SM_1000_NS6detail15normal_iteratorINSC_10device_ptrIfEEEEJffEEEvT0_iT1_T2_DpNS2_16aligned_base_ptrIT3_EEE3bar;
	ld.param.u64 	%rd66, [_ZN3cub18CUB_300001_SM_10006detail9transform16transform_kernelINS2_10policy_hubILb0EN4cuda3std3__45tupleIJN6thrust24THRUST_300001_SM_1000_NS6detail15normal_iteratorINSA_10device_ptrIfEEEESF_EEEE10policy1000EiNS7_4plusIfEESF_JPfSL_EEEvT0_iT1_T2_DpNS2_10kernel_argIT3_EE_param_5];
	ld.param.u64 	%rd64, [_ZN3cub18CUB_300001_SM_10006detail9transform16transform_kernelINS2_10policy_hubILb0EN4cuda3std3__45tupleIJN6thrust24THRUST_300001_SM_1000_NS6detail15normal_iteratorINSA_10device_ptrIfEEEESF_EEEE10policy1000EiNS7_4plusIfEESF_JPfSL_EEEvT0_iT1_T2_DpNS2_10kernel_argIT3_EE_param_4];
	ld.param.u32 	%r71, [_ZN3cub18CUB_300001_SM_10006detail9transform16transform_kernelINS2_10policy_hubILb0EN4cuda3std3__45tupleIJN6thrust24THRUST_300001_SM_1000_NS6detail15normal_iteratorINSA_10device_ptrIfEEEESF_EEEE10policy1000EiNS7_4plusIfEESF_JPfSL_EEEvT0_iT1_T2_DpNS2_10kernel_argIT3_EE_param_0];
	ld.param.u64 	%rd67, [_ZN3cub18CUB_300001_SM_10006detail9transform16transform_kernelINS2_10policy_hubILb0EN4cuda3std3__45tupleIJN6thrust24THRUST_300001_SM_1000_NS6detail15normal_iteratorINSA_10device_ptrIfEEEESF_EEEE10policy1000EiNS7_4plusIfEESF_JPfSL_EEEvT0_iT1_T2_DpNS2_10kernel_argIT3_EE_param_5+8];
	ld.param.u64 	%rd65, [_ZN3cub18CUB_300001_SM_10006detail9transform16transform_kernelINS2_10policy_hubILb0EN4cuda3std3__45tupleIJN6thrust24THRUST_300001_SM_1000_NS6detail15normal_iteratorINSA_10device_ptrIfEEEESF_EEEE10policy1000EiNS7_4plusIfEESF_JPfSL_EEEvT0_iT1_T2_DpNS2_10kernel_argIT3_EE_param_4+8];
	ld.param.u64 	%rd68, [_ZN3cub18CUB_300001_SM_10006detail9transform16transform_kernelINS2_10policy_hubILb0EN4cuda3std3__45tupleIJN6thrust24THRUST_300001_SM_1000_NS6detail15normal_iteratorINSA_10device_ptrIfEEEESF_EEEE10policy1000EiNS7_4plusIfEESF_JPfSL_EEEvT0_iT1_T2_DpNS2_10kernel_argIT3_EE_param_3];
	ld.param.u32 	%r70, [_ZN3cub18CUB_300001_SM_10006detail9transform16transform_kernelINS2_10policy_hubILb0EN4cuda3std3__45tupleIJN6thrust24THRUST_300001_SM_1000_NS6detail15normal_iteratorINSA_10device_ptrIfEEEESF_EEEE10policy1000EiNS7_4plusIfEESF_JPfSL_EEEvT0_iT1_T2_DpNS2_10kernel_argIT3_EE_param_1];
	cvta.to.global.u64 	%rd1, %rd68;
	cvt.u32.u64 	%r1, %rd65;
	cvt.u32.u64 	%r2, %rd67;
	shl.b32 	%r3, %r70, 7;
	mov.u32 	%r72, %ctaid.x;
	mul.lo.s32 	%r4, %r3, %r72;
	sub.s32 	%r5, %r71, %r4;
	min.s32 	%r6, %r3, %r5;
	setp.eq.s32 	%p1, %r72, 0;
	add.s32 	%r74, %r72, 2;
	mov.u32 	%r75, %nctaid.x;
	setp.ge.u32 	%p2, %r74, %r75;
	shl.b32 	%r7, %r70, 9;
	or.pred  	%p3, %p1, %p2;
	@%p3 bra 	$L__BB4_5;
	mov.b32 	%r139, -1;
	// begin inline asm
	{
	 .reg .pred P_OUT; 
	elect.sync _|P_OUT, %r139;
	selp.b32 %r138, 1, 0, P_OUT; 
}
	// end inline asm
	mov.u32 	%r140, %tid.x;
	setp.gt.u32 	%p18, %r140, 31;
	setp.eq.s32 	%p19, %r138, 0;
	or.pred  	%p20, %p18, %p19;
	@%p20 bra 	$L__BB4_3;
	mov.u32 	%r141, _ZZN3cub18CUB_300001_SM_10006detail9transform23transform_kernel_ublkcpINS2_19async_copy_policy_tILi128EEEiN4cuda3std3__44plusIfEEN6thrust24THRUST_300001_SM_1000_NS6detail15normal_iteratorINSC_10device_ptrIfEEEEJffEEEvT0_iT1_T2_DpNS2_16aligned_base_ptrIT3_EEE3bar;
	mov.b32 	%r142, 1;
	// begin inline asm
	mbarrier.init.shared.b64 [%r141], %r142;
	// end inline asm
	// begin inline asm
	fence.proxy.async.shared::cta; // 6.
	// end inline asm
	mul.wide.s32 	%rd120, %r4, 4;
	add.s32 	%r151, %r7, 15;
	add.s32 	%r152, %r151, %r1;
	and.b32  	%r144, %r152, -16;
	cvta.to.global.u64 	%rd121, %rd64;
	add.s64 	%rd117, %rd121, %rd120;
	mov.u32 	%r143, _ZN3cub18CUB_300001_SM_10006detail9transform4smemE;
	// begin inline asm
	cp.async.bulk.shared::cluster.global.mbarrier::complete_tx::bytes [%r143], [%rd117], %r144, [%r141];
	// end inline asm
	add.s32 	%r153, %r151, %r2;
	and.b32  	%r147, %r153, -16;
	add.s32 	%r154, %r143, %r7;
	add.s32 	%r146, %r154, 128;
	cvta.to.global.u64 	%rd122, %rd66;
	add.s64 	%rd118, %rd122, %rd120;
	// begin inline asm
	cp.async.bulk.shared::cluster.global.mbarrier::complete_tx::bytes [%r146], [%rd118], %r147, [%r141];
	// end inline asm
	add.s32 	%r150, %r147, %r144;
	// begin inline asm
	mbarrier.arrive.expect_tx.release.cta.shared::cta.b64 %rd119, [%r141], %r150; // 8. 
	// end inline asm
$L__BB4_3:
	bar.sync 	0;
	mov.u32 	%r156, _ZZN3cub18CUB_300001_SM_10006detail9transform23transform_kernel_ublkcpINS2_19async_copy_policy_tILi128EEEiN4cuda3std3__44plusIfEEN6thrust24THRUST_300001_SM_1000_NS6detail15normal_iteratorINSC_10device_ptrIfEEEEJffEEEvT0_iT1_T2_DpNS2_16aligned_base_ptrIT3_EEE3bar;
$L__BB4_4:
	mov.b32 	%r157, 0;
	// begin inline asm
	{
	 .reg .pred P_OUT; 
	mbarrier.try_wait.parity.shared::cta.b64  P_OUT, [%r156], %r157;                                // 7a. 
	selp.b32 %r155, 1, 0, P_OUT; 
}
	// end inline asm
	setp.eq.s32 	%p21, %r155, 0;
	@%p21 bra 	$L__BB4_4;
	bra.uni 	$L__BB4_26;
$L__BB4_5:
	cvt.s64.s32 	%rd4, %r1;
	cvt.s64.s32 	%rd5, %r4;
	shl.b32 	%r77, %r6, 2;
	cvt.s64.s32 	%rd69, %r77;
	shr.u64 	%rd6, %rd69, 2;
	mov.u32 	%r8, %ntid.x;
	mov.u32 	%r9, %ntid.y;
	mul.lo.s32 	%r78, %r8, %r9;
	mov.u32 	%r10, %ntid.z;
	mul.lo.s32 	%r11, %r78, %r10;
	mov.u32 	%r79, %tid.x;
	mov.u32 	%r80, %tid.y;
	mov.u32 	%r81, %tid.z;
	mad.lo.s32 	%r82, %r81, %r9, %r80;
	mad.lo.s32 	%r83, %r82, %r8, %r79;
	cvt.u64.u32 	%rd140, %r83;
	setp.le.u64 	%p4, %rd6, %rd140;
	@%p4 bra 	$L__BB4_15;
	cvt.u32.u64 	%r84, %rd140;
	cvt.u64.u32 	%rd8, %r11;
	add.s32 	%r85, %r84, %r11;
	cvt.u64.u32 	%rd70, %r85;
	max.u64 	%rd71, %rd6, %rd70;
	setp.gt.u64 	%p5, %rd6, %rd70;
	selp.u64 	%rd9, 1, 0, %p5;
	add.s64 	%rd72, %rd9, %rd70;
	sub.s64 	%rd10, %rd71, %rd72;
	and.b64  	%rd73, %rd10, -4294967296;
	setp.ne.s64 	%p6, %rd73, 0;
	@%p6 bra 	$L__BB4_8;
	cvt.u32.u64 	%r86, %rd8;
	cvt.u32.u64 	%r87, %rd10;
	div.u32 	%r88, %r87, %r86;
	cvt.u64.u32 	%rd129, %r88;
	bra.uni 	$L__BB4_9;
$L__BB4_8:
	div.u64 	%rd129, %rd10, %rd8;
$L__BB4_9:
	add.s64 	%rd14, %rd129, %rd9;
	and.b64  	%rd74, %rd14, 3;
	setp.eq.s64 	%p7, %rd74, 3;
	mov.u64 	%rd133, %rd140;
	@%p7 bra 	$L__BB4_12;
	shl.b64 	%rd75, %rd140, 2;
	shl.b64 	%rd76, %rd5, 2;
	add.s64 	%rd77, %rd75, %rd76;
	add.s64 	%rd78, %rd77, %rd4;
	add.s64 	%rd131, %rd64, %rd78;
	mov.u32 	%r90, _ZN3cub18CUB_300001_SM_10006detail9transform4smemE;
	add.s32 	%r91, %r1, %r90;
	shl.b32 	%r92, %r84, 2;
	add.s32 	%r170, %r91, %r92;
	mul.lo.s32 	%r93, %r10, %r9;
	mul.lo.s32 	%r94, %r93, %r8;
	shl.b32 	%r13, %r94, 2;
	add.s64 	%rd79, %rd14, 1;
	and.b64  	%rd80, %rd79, 3;
	neg.s64 	%rd130, %rd80;
	mov.u64 	%rd133, %rd140;
$L__BB4_11:
	.pragma "nounroll";
	// begin inline asm
	cp.async.ca.shared.global [%r170], [%rd131], 4, 4;
	// end inline asm
	add.s64 	%rd133, %rd133, %rd8;
	shl.b64 	%rd82, %rd8, 2;
	add.s64 	%rd131, %rd131, %rd82;
	add.s32 	%r170, %r170, %r13;
	add.s64 	%rd130, %rd130, 1;
	setp.ne.s64 	%p8, %rd130, 0;
	@%p8 bra 	$L__BB4_11;
$L__BB4_12:
	setp.lt.u64 	%p9, %rd14, 3;
	@%p9 bra 	$L__BB4_15;
	shl.b64 	%rd24, %rd8, 2;
	shl.b64 	%rd83, %rd133, 2;
	shl.b64 	%rd84, %rd5, 2;
	add.s64 	%rd25, %rd83, %rd84;
	shl.b64 	%rd85, %rd8, 3;
	add.s64 	%rd26, %rd25, %rd85;
	add.s64 	%rd86, %rd133, %rd5;
	shl.b64 	%rd87, %rd86, 2;
	mad.lo.s64 	%rd27, %rd8, 12, %rd87;
	cvt.u32.u64 	%r96, %rd65;
	mov.u32 	%r97, _ZN3cub18CUB_300001_SM_10006detail9transform4smemE;
	add.s32 	%r98, %r96, %r97;
	mul.lo.s32 	%r99, %r10, %r9;
	mul.lo.s32 	%r100, %r99, %r8;
	shl.b32 	%r101, %r100, 2;
	cvt.u32.u64 	%r102, %rd133;
	shl.b32 	%r103, %r102, 2;
	add.s32 	%r171, %r98, %r103;
	add.s32 	%r174, %r171, %r101;
	shl.b32 	%r104, %r100, 3;
	add.s32 	%r173, %r171, %r104;
	mad.lo.s32 	%r172, %r100, 12, %r171;
	cvt.s64.s32 	%rd88, %rd65;
	add.s64 	%rd134, %rd64, %rd88;
$L__BB4_14:
	add.s64 	%rd89, %rd134, %rd25;
	// begin inline asm
	cp.async.ca.shared.global [%r171], [%rd89], 4, 4;
	// end inline asm
	add.s64 	%rd93, %rd25, %rd24;
	add.s64 	%rd90, %rd134, %rd93;
	// begin inline asm
	cp.async.ca.shared.global [%r174], [%rd90], 4, 4;
	// end inline asm
	add.s64 	%rd91, %rd134, %rd26;
	// begin inline asm
	cp.async.ca.shared.global [%r173], [%rd91], 4, 4;
	// end inline asm
	add.s64 	%rd92, %rd134, %rd27;
	// begin inline asm
	cp.async.ca.shared.global [%r172], [%rd92], 4, 4;
	// end inline asm
	add.s64 	%rd133, %rd133, %rd24;
	mul.wide.u32 	%rd94, %r11, 16;
	add.s64 	%rd134, %rd134, %rd94;
	mul.lo.s32 	%r109, %r10, %r9;
	mul.lo.s32 	%r110, %r109, %r8;
	shl.b32 	%r111, %r110, 4;
	add.s32 	%r174, %r174, %r111;
	add.s32 	%r173, %r173, %r111;
	add.s32 	%r172, %r172, %r111;
	add.s32 	%r171, %r171, %r111;
	setp.lt.u64 	%p10, %rd133, %rd6;
	@%p10 bra 	$L__BB4_14;
$L__BB4_15:
	setp.le.u64 	%p11, %rd6, %rd140;
	// begin inline asm
	cp.async.commit_group;
	// end inline asm
	cvt.s64.s32 	%rd33, %r2;
	@%p11 bra 	$L__BB4_25;
	cvt.u32.u64 	%r112, %rd140;
	cvt.u64.u32 	%rd34, %r11;
	add.s32 	%r113, %r112, %r11;
	cvt.u64.u32 	%rd95, %r113;
	max.u64 	%rd96, %rd6, %rd95;
	setp.gt.u64 	%p12, %rd6, %rd95;
	selp.u64 	%rd35, 1, 0, %p12;
	add.s64 	%rd97, %rd35, %rd95;
	sub.s64 	%rd36, %rd96, %rd97;
	and.b64  	%rd98, %rd36, -4294967296;
	setp.ne.s64 	%p13, %rd98, 0;
	@%p13 bra 	$L__BB4_18;
	cvt.u32.u64 	%r114, %rd34;
	cvt.u32.u64 	%r115, %rd36;
	div.u32 	%r116, %r115, %r114;
	cvt.u64.u32 	%rd136, %r116;
	bra.uni 	$L__BB4_19;
$L__BB4_18:
	div.u64 	%rd136, %rd36, %rd34;
$L__BB4_19:
	add.s64 	%rd40, %rd136, %rd35;
	and.b64  	%rd99, %rd40, 3;
	setp.eq.s64 	%p14, %rd99, 3;
	@%p14 bra 	$L__BB4_22;
	shl.b64 	%rd100, %rd140, 2;
	shl.b64 	%rd101, %rd5, 2;
	add.s64 	%rd102, %rd100, %rd101;
	add.s64 	%rd103, %rd102, %rd33;
	add.s64 	%rd138, %rd66, %rd103;
	shl.b64 	%rd42, %rd34, 2;
	mov.u32 	%r118, _ZN3cub18CUB_300001_SM_10006detail9transform4smemE;
	add.s32 	%r119, %r2, %r118;
	add.s32 	%r120, %r119, %r7;
	shl.b32 	%r121, %r112, 2;
	add.s32 	%r175, %r120, %r121;
	mul.lo.s32 	%r122, %r10, %r9;
	mul.lo.s32 	%r123, %r122, %r8;
	shl.b32 	%r29, %r123, 2;
	add.s64 	%rd104, %rd40, 1;
	and.b64  	%rd105, %rd104, 3;
	neg.s64 	%rd137, %rd105;
$L__BB4_21:
	.pragma "nounroll";
	add.s32 	%r124, %r175, 128;
	// begin inline asm
	cp.async.ca.shared.global [%r124], [%rd138], 4, 4;
	// end inline asm
	add.s64 	%rd140, %rd140, %rd34;
	add.s64 	%rd138, %rd138, %rd42;
	add.s32 	%r175, %r175, %r29;
	add.s64 	%rd137, %rd137, 1;
	setp.ne.s64 	%p15, %rd137, 0;
	@%p15 bra 	$L__BB4_21;
$L__BB4_22:
	setp.lt.u64 	%p16, %rd40, 3;
	@%p16 bra 	$L__BB4_25;
	shl.b64 	%rd51, %rd34, 2;
	shl.b64 	%rd107, %rd140, 2;
	shl.b64 	%rd108, %rd5, 2;
	add.s64 	%rd52, %rd107, %rd108;
	add.s64 	%rd53, %rd52, %rd51;
	shl.b64 	%rd54, %rd34, 4;
	shl.b64 	%rd109, %rd34, 3;
	add.s64 	%rd55, %rd52, %rd109;
	add.s64 	%rd110, %rd140, %rd5;
	shl.b64 	%rd111, %rd110, 2;
	mad.lo.s64 	%rd56, %rd34, 12, %rd111;
	mov.u32 	%r125, _ZN3cub18CUB_300001_SM_10006detail9transform4smemE;
	add.s32 	%r126, %r2, %r125;
	mul.lo.s32 	%r127, %r10, %r9;
	mul.lo.s32 	%r128, %r127, %r8;
	shl.b32 	%r129, %r128, 2;
	cvt.u32.u64 	%r130, %rd140;
	shl.b32 	%r131, %r130, 2;
	add.s32 	%r132, %r126, %r7;
	add.s32 	%r176, %r132, %r131;
	add.s32 	%r179, %r176, %r129;
	shl.b32 	%r33, %r128, 4;
	shl.b32 	%r133, %r128, 3;
	add.s32 	%r178, %r176, %r133;
	mad.lo.s32 	%r177, %r128, 12, %r176;
	add.s64 	%rd141, %rd66, %rd33;
$L__BB4_24:
	add.s64 	%rd113, %rd141, %rd52;
	add.s32 	%r134, %r176, 128;
	// begin inline asm
	cp.async.ca.shared.global [%r134], [%rd113], 4, 4;
	// end inline asm
	add.s64 	%rd114, %rd141, %rd53;
	add.s32 	%r135, %r179, 128;
	// begin inline asm
	cp.async.ca.shared.global [%r135], [%rd114], 4, 4;
	// end inline asm
	add.s64 	%rd115, %rd141, %rd55;
	add.s32 	%r136, %r178, 128;
	// begin inline asm
	cp.async.ca.shared.global [%r136], [%rd115], 4, 4;
	// end inline asm
	add.s64 	%rd116, %rd141, %rd56;
	add.s32 	%r137, %r177, 128;
	// begin inline asm
	cp.async.ca.shared.global [%r137], [%rd116], 4, 4;
	// end inline asm
	add.s64 	%rd140, %rd140, %rd51;
	add.s64 	%rd141, %rd141, %rd54;
	add.s32 	%r179, %r179, %r33;
	add.s32 	%r178, %r178, %r33;
	add.s32 	%r177, %r177, %r33;
	add.s32 	%r176, %r176, %r33;
	setp.lt.u64 	%p17, %rd140, %rd6;
	@%p17 bra 	$L__BB4_24;
$L__BB4_25:
	// begin inline asm
	cp.async.commit_group;
	// end inline asm
	// begin inline asm
	cp.async.wait_group 0;
	// end inline asm
	barrier.sync 	0;
$L__BB4_26:
	cvt.u32.u64 	%r45, %rd65;
	setp.gt.s32 	%p22, %r3, %r5;
	@%p22 bra 	$L__BB4_30;
	setp.lt.s32 	%p23, %r70, 1;
	@%p23 bra 	$L__BB4_35;
	mov.u32 	%r180, %tid.x;
	neg.s32 	%r183, %r70;
	add.s32 	%r158, %r2, %r7;
	shl.b32 	%r159, %r180, 2;
	add.s32 	%r160, %r158, %r159;
	mov.u32 	%r161, _ZN3cub18CUB_300001_SM_10006detail9transform4smemE;
	add.s32 	%r162, %r160, %r161;
	add.s32 	%r182, %r162, 128;
	add.s32 	%r163, %r45, %r159;
	add.s32 	%r181, %r161, %r163;
	mul.wide.s32 	%rd123, %r4, 4;
	add.s64 	%rd62, %rd1, %rd123;
$L__BB4_29:
	.pragma "nounroll";
	mul.wide.s32 	%rd124, %r180, 4;
	add.s64 	%rd125, %rd62, %rd124;
	ld.shared.f32 	%f1, [%r181];
	ld.shared.f32 	%f2, [%r182];
	add.f32 	%f3, %f1, %f2;
	st.global.f32 	[%rd125], %f3;
	add.s32 	%r183, %r183, 1;
	setp.eq.s32 	%p24, %r183, 0;
	add.s32 	%r182, %r182, 512;
	add.s32 	%r181, %r181, 512;
	add.s32 	%r180, %r180, 128;
	@%p24 bra 	$L__BB4_35;
	bra.uni 	$L__BB4_29;
$L__BB4_30:
	setp.lt.s32 	%p25, %r70, 1;
	@%p25 bra 	$L__BB4_35;
	mov.u32 	%r184, %tid.x;
	neg.s32 	%r187, %r70;
	add.s32 	%r164, %r2, %r7;
	shl.b32 	%r165, %r184, 2;
	add.s32 	%r166, %r164, %r165;
	mov.u32 	%r167, _ZN3cub18CUB_300001_SM_10006detail9transform4smemE;
	add.s32 	%r168, %r166, %r167;
	add.s32 	%r186, %r168, 128;
	add.s32 	%r169, %r45, %r165;
	add.s32 	%r185, %r167, %r169;
	mul.wide.s32 	%rd126, %r4, 4;
	add.s64 	%rd63, %rd1, %rd126;
$L__BB4_32:
	.pragma "nounroll";
	setp.ge.s32 	%p26, %r184, %r6;
	@%p26 bra 	$L__BB4_34;
	ld.shared.f32 	%f4, [%r185];
	ld.shared.f32 	%f5, [%r186];
	add.f32 	%f6, %f4, %f5;
	mul.wide.s32 	%rd127, %r184, 4;
	add.s64 	%rd128, %rd63, %rd127;
	st.global.f32 	[%rd128], %f6;
$L__BB4_34:
	add.s32 	%r187, %r187, 1;
	setp.ne.s32 	%p27, %r187, 0;
	add.s32 	%r186, %r186, 512;
	add.s32 	%r185, %r185, 512;
	add.s32 	%r184, %r184, 128;
	@%p27 bra 	$L__BB4_32;
$L__BB4_35:
	ret;

}
	// .globl	_ZN3cub18CUB_300001_SM_10006detail9transform16transform_kernelINS2_10policy_hubILb0EN4cuda3std3__45tupleIJN6thrust24THRUST_300001_SM_1000_NS6detail15normal_iteratorINSA_10device_ptrIfEEEESF_EEEE10policy1000ElNS7_4plusIfEESF_JPfSL_EEEvT0_iT1_T2_DpNS2_10kernel_argIT3_EE
.visible .entry _ZN3cub18CUB_300001_SM_10006detail9transform16transform_kernelINS2_10policy_hubILb0EN4cuda3std3__45tupleIJN6thrust24THRUST_300001_SM_1000_NS6detail15normal_iteratorINSA_10device_ptrIfEEEESF_EEEE10policy1000ElNS7_4plusIfEESF_JPfSL_EEEvT0_iT1_T2_DpNS2_10kernel_argIT3_EE(
	.param .u64 _ZN3cub18CUB_300001_SM_10006detail9transform16transform_kernelINS2_10policy_hubILb0EN4cuda3std3__45tupleIJN6thrust24THRUST_300001_SM_1000_NS6detail15normal_iteratorINSA_10device_ptrIfEEEESF_EEEE10policy1000ElNS7_4plusIfEESF_JPfSL_EEEvT0_iT1_T2_DpNS2_10kernel_argIT3_EE_param_0,
	.param .u32 _ZN3cub18CUB_300001_SM_10006detail9transform16transform_kernelINS2_10policy_hubILb0EN4cuda3std3__45tupleIJN6thrust24THRUST_300001_SM_1000_NS6detail15normal_iteratorINSA_10device_ptrIfEEEESF_EEEE10policy1000ElNS7_4plusIfEESF_JPfSL_EEEvT0_iT1_T2_DpNS2_10kernel_argIT3_EE_param_1,
	.param .align 1 .b8 _ZN3cub18CUB_300001_SM_10006detail9transform16transform_kernelINS2_10policy_hubILb0EN4cuda3std3__45tupleIJN6thrust24THRUST_300001_SM_1000_NS6detail15normal_iteratorINSA_10device_ptrIfEEEESF_EEEE10policy1000ElNS7_4plusIfEESF_JPfSL_EEEvT0_iT1_T2_DpNS2_10kernel_argIT3_EE_param_2[1],
	.param .align 8 .b8 _ZN3cub18CUB_300001_SM_10006detail9transform16transform_kernelINS2_10policy_hubILb0EN4cuda3std3__45tupleIJN6thrust24THRUST_300001_SM_1000_NS6detail15normal_iteratorINSA_10device_ptrIfEEEESF_EEEE10policy1000ElNS7_4plusIfEESF_JPfSL_EEEvT0_iT1_T2_DpNS2_10kernel_argIT3_EE_param_3[8],
	.param .align 8 .b8 _ZN3cub18CUB_300001_SM_10006detail9transform16transform_kernelINS2_10policy_hubILb0EN4cuda3std3__45tupleIJN6thrust24THRUST_300001_SM_1000_NS6detail15normal_iteratorINSA_10device_ptrIfEEEESF_EEEE10policy1000ElNS7_4plusIfEESF_JPfSL_EEEvT0_iT1_T2_DpNS2_10kernel_argIT3_EE_param_4[16],
	.param .align 8 .b8 _ZN3cub18CUB_300001_SM_10006detail9transform16transform_kernelINS2_10policy_hubILb0EN4cuda3std3__45tupleIJN6thrust24THRUST_300001_SM_1000_NS6detail15normal_iteratorINSA_10device_ptrIfEEEESF_EEEE10policy1000ElNS7_4plusIfEESF_JPfSL_EEEvT0_iT1_T2_DpNS2_10kernel_argIT3_EE_param_5[16]
)
.maxntid 128
{
	.reg .pred 	%p<28>;
	.reg .b32 	%r<181>;
	.reg .b32 	%f<7>;
	.reg .b64 	%rd<147>;
	// demoted variable
	.shared .align 8 .u64 _ZZN3cub18CUB_300001_SM_10006detail9transform23transform_kernel_ublkcpINS2_19async_copy_policy_tILi128EEElN4cuda3std3__44plusIfEEN6thrust24THRUST_300001_SM_1000_NS6detail15normal_iteratorINSC_10device_ptrIfEEEEJffEEEvT0_iT1_T2_DpNS2_16aligned_base_ptrIT3_EEE3bar;
	ld.param.u64 	%rd68, [_ZN3cub18CUB_300001_SM_10006detail9transform16transform_kernelINS2_10policy_hubILb0EN4cuda3std3__45tupleIJN6thrust24THRUST_300001_SM_1000_NS6detail15normal_iteratorINSA_10device_ptrIfEEEESF_EEEE10policy1000ElNS7_4plusIfEESF_JPfSL_EEEvT0_iT1_T2_DpNS2_10kernel_argIT3_EE_param_5];
	ld.param.u64 	%rd66, [_ZN3cub18CUB_300001_SM_10006detail9transform16transform_kernelINS2_10policy_hubILb0EN4cuda3std3__45tupleIJN6thrust24THRUST_300001_SM_1000_NS6detail15normal_iteratorINSA_10device_ptrIfEEEESF_EEEE10policy1000ElNS7_4plusIfEESF_JPfSL_EEEvT0_iT1_T2_DpNS2_10kernel_argIT3_EE_param_4];
	ld.param.u64 	%rd70, [_ZN3cub18CUB_300001_SM_10006detail9transform16transform_kernelINS2_10policy_hubILb0EN4cuda3std3__45tupleIJN6thrust24THRUST_300001_SM_1000_NS6detail15normal_iteratorINSA_10device_ptrIfEEEESF_EEEE10policy1000ElNS7_4plusIfEESF_JPfSL_EEEvT0_iT1_T2_DpNS2_10kernel_argIT3_EE_param_0];
	ld.param.u64 	%rd69, [_ZN3cub18CUB_300001_SM_10006detail9transform16transform_kernelINS2_10policy_hubILb0EN4cuda3std3__45tupleIJN6thrust24THRUST_300001_SM_1000_NS6detail15normal_iteratorINSA_10device_ptrIfEEEESF_EEEE10policy1000ElNS7_4plusIfEESF_JPfSL_EEEvT0_iT1_T2_DpNS2_10kernel_argIT3_EE_param_5+8];
	ld.param.u64 	%rd67, [_ZN3cub18CUB_300001_SM_10006detail9transform16transform_kernelINS2_10policy_hubILb0EN4cuda3std3__45tupleIJN6thrust24THRUST_300001_SM_1000_NS6detail15normal_iteratorINSA_10device_ptrIfEEEESF_EEEE10policy1000ElNS7_4plusIfEESF_JPfSL_EEEvT0_iT1_T2_DpNS2_10kernel_argIT3_EE_param_4+8];
	ld.param.u64 	%rd71, [_ZN3cub18CUB_300001_SM_10006detail9transform16transform_kernelINS2_10policy_hubILb0EN4cuda3std3__45tupleIJN6thrust24THRUST_300001_SM_1000_NS6detail15normal_iteratorINSA_10device_ptrIfEEEESF_EEEE10policy1000ElNS7_4plusIfEESF_JPfSL_EEEvT0_iT1_T2_DpNS2_10kernel_argIT3_EE_param_3];
	ld.param.u32 	%r68, [_ZN3cub18CUB_300001_SM_10006detail9transform16transform_kernelINS2_10policy_hubILb0EN4cuda3std3__45tupleIJN6thrust24THRUST_300001_SM_1000_NS6detail15normal_iteratorINSA_10device_ptrIfEEEESF_EEEE10policy1000ElNS7_4plusIfEESF_JPfSL_EEEvT0_iT1_T2_DpNS2_10kernel_argIT3_EE_param_1];
	cvta.to.global.u64 	%rd1, %rd71;
	cvt.u32.u64 	%r1, %rd67;
	cvt.u32.u64 	%r2, %rd69;
	shl.b32 	%r3, %r68, 7;
	mov.u32 	%r69, %ctaid.x;
	cvt.u64.u32 	%rd72, %r69;
	cvt.s64.s32 	%rd73, %r3;
	mul.lo.s64 	%rd4, %rd73, %rd72;
	sub.s64 	%rd74, %rd70, %rd4;
	min.s64 	%rd75, %rd74, %rd73;
	cvt.u32.u64 	%r4, %rd75;
	setp.eq.s32 	%p1, %r69, 0;
	add.s32 	%r71, %r69, 2;
	mov.u32 	%r72, %nctaid.x;
	setp.ge.u32 	%p2, %r71, %r72;
	shl.b32 	%r5, %r68, 9;
	or.pred  	%p3, %p1, %p2;
	@%p3 bra 	$L__BB5_5;
	mov.b32 	%r132, -1;
	// begin inline asm
	{
	 .reg .pred P_OUT; 
	elect.sync _|P_OUT, %r132;
	selp.b32 %r131, 1, 0, P_OUT; 
}
	// end inline asm
	mov.u32 	%r133, %tid.x;
	setp.gt.u32 	%p18, %r133, 31;
	setp.eq.s32 	%p19, %r131, 0;
	or.pred  	%p20, %p18, %p19;
	@%p20 bra 	$L__BB5_3;
	mov.u32 	%r134, _ZZN3cub18CUB_300001_SM_10006detail9transform23transform_kernel_ublkcpINS2_19async_copy_policy_tILi128EEElN4cuda3std3__44plusIfEEN6thrust24THRUST_300001_SM_1000_NS6detail15normal_iteratorINSC_10device_ptrIfEEEEJffEEEvT0_iT1_T2_DpNS2_16aligned_base_ptrIT3_EEE3bar;
	mov.b32 	%r135, 1;
	// begin inline asm
	mbarrier.init.shared.b64 [%r134], %r135;
	// end inline asm
	// begin inline asm
	fence.proxy.async.shared::cta; // 6.
	// end inline asm
	shl.b64 	%rd124, %rd4, 2;
	add.s32 	%r144, %r5, 15;
	add.s32 	%r145, %r144, %r1;
	and.b32  	%r137, %r145, -16;
	cvta.to.global.u64 	%rd125, %rd66;
	add.s64 	%rd121, %rd125, %rd124;
	mov.u32 	%r136, _ZN3cub18CUB_300001_SM_10006detail9transform4smemE;
	// begin inline asm
	cp.async.bulk.shared::cluster.global.mbarrier::complete_tx::bytes [%r136], [%rd121], %r137, [%r134];
	// end inline asm
	add.s32 	%r146, %r144, %r2;
	and.b32  	%r140, %r146, -16;
	add.s32 	%r147, %r136, %r5;
	add.s32 	%r139, %r147, 128;
	cvta.to.global.u64 	%rd126, %rd68;
	add.s64 	%rd122, %rd126, %rd124;
	// begin inline asm
	cp.async.bulk.shared::cluster.global.mbarrier::complete_tx::bytes [%r139], [%rd122], %r140, [%r134];
	// end inline asm
	add.s32 	%r143, %r140, %r137;
	// begin inline asm
	mbarrier.arrive.expect_tx.release.cta.shared::cta.b64 %rd123, [%r134], %r143; // 8. 
	// end inline asm
$L__BB5_3:
	bar.sync 	0;
	mov.u32 	%r149, _ZZN3cub18CUB_300001_SM_10006detail9transform23transform_kernel_ublkcpINS2_19async_copy_policy_tILi128EEElN4cuda3std3__44plusIfEEN6thrust24THRUST_300001_SM_1000_NS6detail15normal_iteratorINSC_10device_ptrIfEEEEJffEEEvT0_iT1_T2_DpNS2_16aligned_base_ptrIT3_EEE3bar;
$L__BB5_4:
	mov.b32 	%r150, 0;
	// begin inline asm
	{
	 .reg .pred P_OUT; 
	mbarrier.try_wait.parity.shared::cta.b64  P_OUT, [%r149], %r150;                                // 7a. 
	selp.b32 %r148, 1, 0, P_OUT; 
}
	// end inline asm
	setp.eq.s32 	%p21, %r148, 0;
	@%p21 bra 	$L__BB5_4;
	bra.uni 	$L__BB5_26;
$L__BB5_5:
	cvt.s64.s32 	%rd5, %r1;
	shl.b32 	%r74, %r4, 2;
	cvt.s64.s32 	%rd76, %r74;
	shr.u64 	%rd6, %rd76, 2;
	mov.u32 	%r6, %ntid.x;
	mov.u32 	%r7, %ntid.y;
	mul.lo.s32 	%r75, %r6, %r7;
	mov.u32 	%r8, %ntid.z;
	mul.lo.s32 	%r9, %r75, %r8;
	mov.u32 	%r76, %tid.x;
	mov.u32 	%r77, %tid.y;
	mov.u32 	%r78, %tid.z;
	mad.lo.s32 	%r79, %r78, %r7, %r77;
	mad.lo.s32 	%r80, %r79, %r6, %r76;
	cvt.u64.u32 	%rd144, %r80;
	setp.le.u64 	%p4, %rd6, %rd144;
	@%p4 bra 	$L__BB5_15;
	cvt.u32.u64 	%r81, %rd144;
	cvt.u64.u32 	%rd8, %r9;
	add.s32 	%r82, %r81, %r9;
	cvt.u64.u32 	%rd77, %r82;
	max.u64 	%rd78, %rd6, %rd77;
	setp.gt.u64 	%p5, %rd6, %rd77;
	selp.u64 	%rd9, 1, 0, %p5;
	add.s64 	%rd79, %rd9, %rd77;
	sub.s64 	%rd10, %rd78, %rd79;
	and.b64  	%rd80, %rd10, -4294967296;
	setp.ne.s64 	%p6, %rd80, 0;
	@%p6 bra 	$L__BB5_8;
	cvt.u32.u64 	%r83, %rd8;
	cvt.u32.u64 	%r84, %rd10;
	div.u32 	%r85, %r84, %r83;
	cvt.u64.u32 	%rd133, %r85;
	bra.uni 	$L__BB5_9;
$L__BB5_8:
	div.u64 	%rd133, %rd10, %rd8;
$L__BB5_9:
	add.s64 	%rd14, %rd133, %rd9;
	and.b64  	%rd81, %rd14, 3;
	setp.eq.s64 	%p7, %rd81, 3;
	mov.u64 	%rd137, %rd144;
	@%p7 bra 	$L__BB5_12;
	shl.b64 	%rd82, %rd4, 2;
	shl.b64 	%rd83, %rd144, 2;
	add.s64 	%rd84, %rd82, %rd83;
	add.s64 	%rd85, %rd84, %rd5;
	add.s64 	%rd135, %rd66, %rd85;
	shl.b64 	%rd16, %rd8, 2;
	mov.u32 	%r87, _ZN3cub18CUB_300001_SM_10006detail9transform4smemE;
	add.s32 	%r88, %r1, %r87;
	shl.b32 	%r89, %r81, 2;
	add.s32 	%r163, %r88, %r89;
	mul.lo.s32 	%r90, %r8, %r7;
	mul.lo.s32 	%r91, %r90, %r6;
	shl.b32 	%r11, %r91, 2;
	add.s64 	%rd86, %rd14, 1;
	and.b64  	%rd87, %rd86, 3;
	neg.s64 	%rd134, %rd87;
	mov.u64 	%rd137, %rd144;
$L__BB5_11:
	.pragma "nounroll";
	// begin inline asm
	cp.async.ca.shared.global [%r163], [%rd135], 4, 4;
	// end inline asm
	add.s64 	%rd137, %rd137, %rd8;
	add.s64 	%rd135, %rd135, %rd16;
	add.s32 	%r163, %r163, %r11;
	add.s64 	%rd134, %rd134, 1;
	setp.ne.s64 	%p8, %rd134, 0;
	@%p8 bra 	$L__BB5_11;
$L__BB5_12:
	setp.lt.u64 	%p9, %rd14, 3;
	@%p9 bra 	$L__BB5_15;
	shl.b64 	%rd25, %rd8, 2;
	shl.b64 	%rd89, %rd4, 2;
	shl.b64 	%rd90, %rd137, 2;
	add.s64 	%rd26, %rd89, %rd90;
	shl.b64 	%rd27, %rd8, 4;
	shl.b64 	%rd91, %rd8, 3;
	add.s64 	%rd28, %rd26, %rd91;
	add.s64 	%rd92, %rd137, %rd4;
	shl.b64 	%rd93, %rd92, 2;
	mad.lo.s64 	%rd29, %rd8, 12, %rd93;
	mov.u32 	%r93, _ZN3cub18CUB_300001_SM_10006detail9transform4smemE;
	add.s32 	%r94, %r1, %r93;
	mul.lo.s32 	%r95, %r8, %r7;
	mul.lo.s32 	%r96, %r95, %r6;
	shl.b32 	%r97, %r96, 2;
	cvt.u32.u64 	%r98, %rd137;
	shl.b32 	%r99, %r98, 2;
	add.s32 	%r164, %r94, %r99;
	add.s32 	%r167, %r164, %r97;
	shl.b32 	%r15, %r96, 4;
	shl.b32 	%r100, %r96, 3;
	add.s32 	%r166, %r164, %r100;
	mad.lo.s32 	%r165, %r96, 12, %r164;
	cvt.s64.s32 	%rd94, %r1;
	add.s64 	%rd138, %rd66, %rd94;
$L__BB5_14:
	add.s64 	%rd95, %rd138, %rd26;
	// begin inline asm
	cp.async.ca.shared.global [%r164], [%rd95], 4, 4;
	// end inline asm
	add.s64 	%rd99, %rd26, %rd25;
	add.s64 	%rd96, %rd138, %rd99;
	// begin inline asm
	cp.async.ca.shared.global [%r167], [%rd96], 4, 4;
	// end inline asm
	add.s64 	%rd97, %rd138, %rd28;
	// begin inline asm
	cp.async.ca.shared.global [%r166], [%rd97], 4, 4;
	// end inline asm
	add.s64 	%rd98, %rd138, %rd29;
	// begin inline asm
	cp.async.ca.shared.global [%r165], [%rd98], 4, 4;
	// end inline asm
	add.s64 	%rd137, %rd137, %rd25;
	add.s64 	%rd138, %rd138, %rd27;
	add.s32 	%r167, %r167, %r15;
	add.s32 	%r166, %r166, %r15;
	add.s32 	%r165, %r165, %r15;
	add.s32 	%r164, %r164, %r15;
	setp.lt.u64 	%p10, %rd137, %rd6;
	@%p10 bra 	$L__BB5_14;
$L__BB5_15:
	setp.le.u64 	%p11, %rd6, %rd144;
	// begin inline asm
	cp.async.commit_group;
	// end inline asm
	cvt.s64.s32 	%rd35, %r2;
	@%p11 bra 	$L__BB5_25;
	cvt.u32.u64 	%r105, %rd144;
	cvt.u64.u32 	%rd36, %r9;
	add.s32 	%r106, %r105, %r9;
	cvt.u64.u32 	%rd100, %r106;
	max.u64 	%rd101, %rd6, %rd100;
	setp.gt.u64 	%p12, %rd6, %rd100;
	selp.u64 	%rd37, 1, 0, %p12;
	add.s64 	%rd102, %rd37, %rd100;
	sub.s64 	%rd38, %rd101, %rd102;
	and.b64  	%rd103, %rd38, -4294967296;
	setp.ne.s64 	%p13, %rd103, 0;
	@%p13 bra 	$L__BB5_18;
	cvt.u32.u64 	%r107, %rd36;
	cvt.u32.u64 	%r108, %rd38;
	div.u32 	%r109, %r108, %r107;
	cvt.u64.u32 	%rd140, %r109;
	bra.uni 	$L__BB5_19;
$L__BB5_18:
	div.u64 	%rd140, %rd38, %rd36;
$L__BB5_19:
	add.s64 	%rd42, %rd140, %rd37;
	and.b64  	%rd104, %rd42, 3;
	setp.eq.s64 	%p14, %rd104, 3;
	@%p14 bra 	$L__BB5_22;
	shl.b64 	%rd105, %rd4, 2;
	shl.b64 	%rd106, %rd144, 2;
	add.s64 	%rd107, %rd105, %rd106;
	add.s64 	%rd108, %rd107, %rd35;
	add.s64 	%rd142, %rd68, %rd108;
	shl.b64 	%rd44, %rd36, 2;
	mov.u32 	%r111, _ZN3cub18CUB_300001_SM_10006detail9transform4smemE;
	add.s32 	%r112, %r2, %r111;
	add.s32 	%r113, %r112, %r5;
	shl.b32 	%r114, %r105, 2;
	add.s32 	%r168, %r113, %r114;
	mul.lo.s32 	%r115, %r8, %r7;
	mul.lo.s32 	%r116, %r115, %r6;
	shl.b32 	%r28, %r116, 2;
	add.s64 	%rd109, %rd42, 1;
	and.b64  	%rd110, %rd109, 3;
	neg.s64 	%rd141, %rd110;
$L__BB5_21:
	.pragma "nounroll";
	add.s32 	%r117, %r168, 128;
	// begin inline asm
	cp.async.ca.shared.global [%r117], [%rd142], 4, 4;
	// end inline asm
	add.s64 	%rd144, %rd144, %rd36;
	add.s64 	%rd142, %rd142, %rd44;
	add.s32 	%r168, %r168, %r28;
	add.s64 	%rd141, %rd141, 1;
	setp.ne.s64 	%p15, %rd141, 0;
	@%p15 bra 	$L__BB5_21;
$L__BB5_22:
	setp.lt.u64 	%p16, %rd42, 3;
	@%p16 bra 	$L__BB5_25;
	shl.b64 	%rd53, %rd36, 2;
	shl.b64 	%rd112, %rd4, 2;
	shl.b64 	%rd113, %rd144, 2;
	add.s64 	%rd54, %rd112, %rd113;
	add.s64 	%rd55, %rd54, %rd53;
	shl.b64 	%rd56, %rd36, 4;
	shl.b64 	%rd114, %rd36, 3;
	add.s64 	%rd57, %rd54, %rd114;
	add.s64 	%rd115, %rd144, %rd4;
	shl.b64 	%rd116, %rd115, 2;
	mad.lo.s64 	%rd58, %rd36, 12, %rd116;
	mov.u32 	%r118, _ZN3cub18CUB_300001_SM_10006detail9transform4smemE;
	add.s32 	%r119, %r2, %r118;
	mul.lo.s32 	%r120, %r8, %r7;
	mul.lo.s32 	%r121, %r120, %r6;
	shl.b32 	%r122, %r121, 2;
	cvt.u32.u64 	%r123, %rd144;
	shl.b32 	%r124, %r123, 2;
	add.s32 	%r125, %r119, %r5;
	add.s32 	%r169, %r125, %r124;
	add.s32 	%r172, %r169, %r122;
	shl.b32 	%r32, %r121, 4;
	shl.b32 	%r126, %r121, 3;
	add.s32 	%r171, %r169, %r126;
	mad.lo.s32 	%r170, %r121, 12, %r169;
	add.s64 	%rd145, %rd68, %rd35;
$L__BB5_24:
	add.s64 	%rd117, %rd145, %rd54;
	add.s32 	%r127, %r169, 128;
	// begin inline asm
	cp.async.ca.shared.global [%r127], [%rd117], 4, 4;
	// end inline asm
	add.s64 	%rd118, %rd145, %rd55;
	add.s32 	%r128, %r172, 128;
	// begin inline asm
	cp.async.ca.shared.global [%r128], [%rd118], 4, 4;
	// end inline asm
	add.s64 	%rd119, %rd145, %rd57;
	add.s32 	%r129, %r171, 128;
	// begin inline asm
	cp.async.ca.shared.global [%r129], [%rd119], 4, 4;
	// end inline asm
	add.s64 	%rd120, %rd145, %rd58;
	add.s32 	%r130, %r170, 128;
	// begin inline asm
	cp.async.ca.shared.global [%r130], [%rd120], 4, 4;
	// end inline asm
	add.s64 	%rd144, %rd144, %rd53;
	add.s64 	%rd145, %rd145, %rd56;
	add.s32 	%r172, %r172, %r32;
	add.s32 	%r171, %r171, %r32;
	add.s32 	%r170, %r170, %r32;
	add.s32 	%r169, %r169, %r32;
	setp.lt.u64 	%p17, %rd144, %rd6;
	@%p17 bra 	$L__BB5_24;
$L__BB5_25:
	// begin inline asm
	cp.async.commit_group;
	// end inline asm
	// begin inline asm
	cp.async.wait_group 0;
	// end inline asm
	barrier.sync 	0;
$L__BB5_26:
	setp.eq.s32 	%p22, %r3, %r4;
	@%p22 bra 	$L__BB5_32;
	setp.lt.s32 	%p23, %r68, 1;
	@%p23 bra 	$L__BB5_35;
	mov.u32 	%r177, %tid.x;
	neg.s32 	%r180, %r68;
	add.s32 	%r151, %r2, %r5;
	shl.b32 	%r152, %r177, 2;
	add.s32 	%r153, %r151, %r152;
	mov.u32 	%r154, _ZN3cub18CUB_300001_SM_10006detail9transform4smemE;
	add.s32 	%r155, %r153, %r154;
	add.s32 	%r179, %r155, 128;
	add.s32 	%r156, %r1, %r152;
	add.s32 	%r178, %r154, %r156;
	shl.b64 	%rd127, %rd4, 2;
	add.s64 	%rd64, %rd1, %rd127;
$L__BB5_29:
	.pragma "nounroll";
	setp.ge.s32 	%p24, %r177, %r4;
	@%p24 bra 	$L__BB5_31;
	ld.shared.f32 	%f1, [%r178];
	ld.shared.f32 	%f2, [%r179];
	add.f32 	%f3, %f1, %f2;
	mul.wide.s32 	%rd128, %r177, 4;
	add.s64 	%rd129, %rd64, %rd128;
	st.global.f32 	[%rd129], %f3;
$L__BB5_31:
	add.s32 	%r180, %r180, 1;
	setp.ne.s32 	%p25, %r180, 0;
	add.s32 	%r179, %r179, 512;
	add.s32 	%r178, %r178, 512;
	add.s32 	%r177, %r177, 128;
	@%p25 bra 	$L__BB5_29;
	bra.uni 	$L__BB5_35;
$L__BB5_32:
	setp.lt.s32 	%p26, %r68, 1;
	@%p26 bra 	$L__BB5_35;
	mov.u32 	%r173, %tid.x;
	neg.s32 	%r176, %r68;
	add.s32 	%r157, %r2, %r5;
	shl.b32 	%r158, %r173, 2;
	add.s32 	%r159, %r157, %r158;
	mov.u32 	%r160, _ZN3cub18CUB_300001_SM_10006detail9transform4smemE;
	add.s32 	%r161, %r159, %r160;
	add.s32 	%r175, %r161, 128;
	add.s32 	%r162, %r1, %r158;
	add.s32 	%r174, %r160, %r162;
	shl.b64 	%rd130, %rd4, 2;
	add.s64 	%rd65, %rd1, %rd130;
$L__BB5_34:
	.pragma "nounroll";
	mul.wide.s32 	%rd131, %r173, 4;
	add.s64 	%rd132, %rd65, %rd131;
	ld.shared.f32 	%f4, [%r174];
	ld.shared.f32 	%f5, [%r175];
	add.f32 	%f6, %f4, %f5;
	st.global.f32 	[%rd132], %f6;
	add.s32 	%r176, %r176, 1;
	setp.eq.s32 	%p27, %r176, 0;
	add.s32 	%r175, %r175, 512;
	add.s32 	%r174, %r174, 512;
	add.s32 	%r173, %r173, 128;
	@%p27 bra 	$L__BB5_35;
	bra.uni 	$L__BB5_34;
$L__BB5_35:
	ret;

}
	// .globl	_ZN3cub18CUB_300001_SM_10006detail9transform16transform_kernelINS2_10policy_hubILb1EN4cuda3std3__45tupleIJN6thrust24THRUST_300001_SM_1000_NS6detail15normal_iteratorINSA_10device_ptrIfEEEEEEEE10policy1000Ei9logarithmSF_JPfEEEvT0_iT1_T2_DpNS2_10kernel_argIT3_EE
.visible .entry _ZN3cub18CUB_300001_SM_10006detail9transform16transform_kernelINS2_10policy_hubILb1EN4cuda3std3__45tupleIJN6thrust24THRUST_300001_SM_1000_NS6detail15normal_iteratorINSA_10device_ptrIfEEEEEEEE10policy1000Ei9logarithmSF_JPfEEEvT0_iT1_T2_DpNS2_10kernel_argIT3_EE(
	.param .u32 _ZN3cub18CUB_300001_SM_10006detail9transform16transform_kernelINS2_10policy_hubILb1EN4cuda3std3__45tupleIJN6thrust24THRUST_300001_SM_1000_NS6detail15normal_iteratorINSA_10device_ptrIfEEEEEEEE10policy1000Ei9logarithmSF_JPfEEEvT0_iT1_T2_DpNS2_10kernel_argIT3_EE_param_0,
	.param .u32 _ZN3cub18CUB_300001_SM_10006detail9transform16transform_kernelINS2_10policy_hubILb1EN4cuda3std3__45tupleIJN6thrust24THRUST_300001_SM_1000_NS6detail15normal_iteratorINSA_10device_ptrIfEEEEEEEE10policy1000Ei9logarithmSF_JPfEEEvT0_iT1_T2_DpNS2_10kernel_argIT3_EE_param_1,
	.param .align 1 .b8 _ZN3cub18CUB_300001_SM_10006detail9transform16transform_kernelINS2_10policy_hubILb1EN4cuda3std3__45tupleIJN6thrust24THRUST_300001_SM_1000_NS6detail15normal_iteratorINSA_10device_ptrIfEEEEEEEE10policy1000Ei9logarithmSF_JPfEEEvT0_iT1_T2_DpNS2_10kernel_argIT3_EE_param_2[1],
	.param .align 8 .b8 _ZN3cub18CUB_300001_SM_10006detail9transform16transform_kernelINS2_10policy_hubILb1EN4cuda3std3__45tupleIJN6thrust24THRUST_300001_SM_1000_NS6detail15normal_iteratorINSA_10device_ptrIfEEEEEEEE10policy1000Ei9logarithmSF_JPfEEEvT0_iT1_T2_DpNS2_10kernel_argIT3_EE_param_3[8],
	.param .align 8 .b8 _ZN3cub18CUB_300001_SM_10006detail9transform16transform_kernelINS2_10policy_hubILb1EN4cuda3std3__45tupleIJN6thrust24THRUST_300001_SM_1000_NS6detail15normal_iteratorINSA_10device_ptrIfEEEEEEEE10policy1000Ei9logarithmSF_JPfEEEvT0_iT1_T2_DpNS2_10kernel_argIT3_EE_param_4[16]
)
.maxntid 128
{
	.reg .pred 	%p<67>;
	.reg .b32 	%r<113>;
	.reg .b32 	%f<309>;
	.reg .b64 	%rd<50>;

	ld.param.u32 	%r35, [_ZN3cub18CUB_300001_SM_10006detail9transform16transform_kernelINS2_10policy_hubILb1EN4cuda3std3__45tupleIJN6thrust24THRUST_300001_SM_1000_NS6detail15normal_iteratorINSA_10device_ptrIfEEEEEEEE10policy1000Ei9logarithmSF_JPfEEEvT0_iT1_T2_DpNS2_10kernel_argIT3_EE_param_0];
	ld.param.u64 	%rd10, [_ZN3cub18CUB_300001_SM_10006detail9transform16transform_kernelINS2_10policy_hubILb1EN4cuda3std3__45tupleIJN6thrust24THRUST_300001_SM_1000_NS6detail15normal_iteratorINSA_10device_ptrIfEEEEEEEE10policy1000Ei9logarithmSF_JPfEEEvT0_iT1_T2_DpNS2_10kernel_argIT3_EE_param_4];
	ld.param.u64 	%rd11, [_ZN3cub18CUB_300001_SM_10006detail9transform16transform_kernelINS2_10policy_hubILb1EN4cuda3std3__45tupleIJN6thrust24THRUST_300001_SM_1000_NS6detail15normal_iteratorINSA_10device_ptrIfEEEEEEEE10policy1000Ei9logarithmSF_JPfEEEvT0_iT1_T2_DpNS2_10kernel_argIT3_EE_param_3];
	ld.param.u32 	%r34, [_ZN3cub18CUB_300001_SM_10006detail9transform16transform_kernelINS2_10policy_hubILb1EN4cuda3std3__45tupleIJN6thrust24THRUST_300001_SM_1000_NS6detail15normal_iteratorINSA_10device_ptrIfEEEEEEEE10policy1000Ei9logarithmSF_JPfEEEvT0_iT1_T2_DpNS2_10kernel_argIT3_EE_param_1];
	cvta.to.global.u64 	%rd1, %rd11;
	cvta.to.global.u64 	%rd2, %rd10;
	shl.b32 	%r1, %r34, 7;
	mov.u32 	%r36, %ctaid.x;
	mul.lo.s32 	%r2, %r1, %r36;
	sub.s32 	%r3, %r35, %r2;
	min.s32 	%r4, %r1, %r3;
	shl.b32 	%r5, %r4, 2;
	mov.u32 	%r6, %tid.x;
	shl.b32 	%r105, %r6, 7;
	setp.ge.s32 	%p1, %r105, %r5;
	@%p1 bra 	$L__BB6_3;
	mul.wide.u32 	%rd12, %r6, 128;
	add.s64 	%rd13, %rd2, %rd12;
	mul.wide.s32 	%rd14, %r2, 4;
	add.s64 	%rd49, %rd13, %rd14;
$L__BB6_2:
	.pragma "nounroll";
	// begin inline asm
	prefetch.global.L2 [%rd49];
	// end inline asm
	add.s32 	%r105, %r105, 16384;
	add.s64 	%rd49, %rd49, 16384;
	setp.lt.s32 	%p2, %r105, %r5;
	@%p2 bra 	$L__BB6_2;
$L__BB6_3:
	mul.wide.s32 	%rd16, %r2, 4;
	add.s64 	%rd6, %rd2, %rd16;
	add.s64 	%rd7, %rd1, %rd16;
	setp.gt.s32 	%p3, %r1, %r3;
	@%p3 bra 	$L__BB6_13;
	setp.lt.s32 	%p4, %r34, 1;
	@%p4 bra 	$L__BB6_35;
	and.b32  	%r10, %r34, 3;
	setp.lt.u32 	%p5, %r34, 4;
	mov.b32 	%r111, 0;
	@%p5 bra 	$L__BB6_8;
	and.b32  	%r111, %r34, 2147483644;
	neg.s32 	%r107, %r111;
	add.s64 	%rd18, %rd16, 1024;
	add.s64 	%rd8, %rd2, %rd18;
	add.s64 	%rd9, %rd1, %rd18;
	mov.u32 	%r106, %r6;
$L__BB6_7:
	.pragma "nounroll";
	mul.wide.s32 	%rd19, %r106, 4;
	add.s64 	%rd20, %rd8, %rd19;
	add.s64 	%rd21, %rd9, %rd19;
	ld.global.f32 	%f1, [%rd20+-1024];
	setp.lt.f32 	%p6, %f1, 0f00800000;
	mul.f32 	%f2, %f1, 0f4B000000;
	selp.f32 	%f3, %f2, %f1, %p6;
	selp.f32 	%f4, 0fC1B80000, 0f00000000, %p6;
	mov.b32 	%r38, %f3;
	add.s32 	%r39, %r38, -1059760811;
	and.b32  	%r40, %r39, -8388608;
	sub.s32 	%r41, %r38, %r40;
	mov.b32 	%f5, %r41;
	cvt.rn.f32.s32 	%f6, %r40;
	fma.rn.f32 	%f7, %f6, 0f34000000, %f4;
	add.f32 	%f8, %f5, 0fBF800000;
	fma.rn.f32 	%f9, %f8, 0fBE055027, 0f3E1039F6;
	fma.rn.f32 	%f10, %f9, %f8, 0fBDF8CDCC;
	fma.rn.f32 	%f11, %f10, %f8, 0f3E0F2955;
	fma.rn.f32 	%f12, %f11, %f8, 0fBE2AD8B9;
	fma.rn.f32 	%f13, %f12, %f8, 0f3E4CED0B;
	fma.rn.f32 	%f14, %f13, %f8, 0fBE7FFF22;
	fma.rn.f32 	%f15, %f14, %f8, 0f3EAAAA78;
	fma.rn.f32 	%f16, %f15, %f8, 0fBF000000;
	mul.f32 	%f17, %f8, %f16;
	fma.rn.f32 	%f18, %f17, %f8, %f8;
	fma.rn.f32 	%f19, %f7, 0f3F317218, %f18;
	setp.gt.u32 	%p7, %r38, 2139095039;
	fma.rn.f32 	%f20, %f3, 0f7F800000, 0f7F800000;
	selp.f32 	%f21, %f20, %f19, %p7;
	setp.eq.f32 	%p8, %f3, 0f00000000;
	selp.f32 	%f22, 0fFF800000, %f21, %p8;
	st.global.f32 	[%rd21+-1024], %f22;
	ld.global.f32 	%f23, [%rd20+-512];
	setp.lt.f32 	%p9, %f23, 0f00800000;
	mul.f32 	%f24, %f23, 0f4B000000;
	selp.f32 	%f25, %f24, %f23, %p9;
	selp.f32 	%f26, 0fC1B80000, 0f00000000, %p9;
	mov.b32 	%r42, %f25;
	add.s32 	%r43, %r42, -1059760811;
	and.b32  	%r44, %r43, -8388608;
	sub.s32 	%r45, %r42, %r44;
	mov.b32 	%f27, %r45;
	cvt.rn.f32.s32 	%f28, %r44;
	fma.rn.f32 	%f29, %f28, 0f34000000, %f26;
	add.f32 	%f30, %f27, 0fBF800000;
	fma.rn.f32 	%f31, %f30, 0fBE055027, 0f3E1039F6;
	fma.rn.f32 	%f32, %f31, %f30, 0fBDF8CDCC;
	fma.rn.f32 	%f33, %f32, %f30, 0f3E0F2955;
	fma.rn.f32 	%f34, %f33, %f30, 0fBE2AD8B9;
	fma.rn.f32 	%f35, %f34, %f30, 0f3E4CED0B;
	fma.rn.f32 	%f36, %f35, %f30, 0fBE7FFF22;
	fma.rn.f32 	%f37, %f36, %f30, 0f3EAAAA78;
	fma.rn.f32 	%f38, %f37, %f30, 0fBF000000;
	mul.f32 	%f39, %f30, %f38;
	fma.rn.f32 	%f40, %f39, %f30, %f30;
	fma.rn.f32 	%f41, %f29, 0f3F317218, %f40;
	setp.gt.u32 	%p10, %r42, 2139095039;
	fma.rn.f32 	%f42, %f25, 0f7F800000, 0f7F800000;
	selp.f32 	%f43, %f42, %f41, %p10;
	setp.eq.f32 	%p11, %f25, 0f00000000;
	selp.f32 	%f44, 0fFF800000, %f43, %p11;
	st.global.f32 	[%rd21+-512], %f44;
	ld.global.f32 	%f45, [%rd20];
	setp.lt.f32 	%p12, %f45, 0f00800000;
	mul.f32 	%f46, %f45, 0f4B000000;
	selp.f32 	%f47, %f46, %f45, %p12;
	selp.f32 	%f48, 0fC1B80000, 0f00000000, %p12;
	mov.b32 	%r46, %f47;
	add.s32 	%r47, %r46, -1059760811;
	and.b32  	%r48, %r47, -8388608;
	sub.s32 	%r49, %r46, %r48;
	mov.b32 	%f49, %r49;
	cvt.rn.f32.s32 	%f50, %r48;
	fma.rn.f32 	%f51, %f50, 0f34000000, %f48;
	add.f32 	%f52, %f49, 0fBF800000;
	fma.rn.f32 	%f53, %f52, 0fBE055027, 0f3E1039F6;
	fma.rn.f32 	%f54, %f53, %f52, 0fBDF8CDCC;
	fma.rn.f32 	%f55, %f54, %f52, 0f3E0F2955;
	fma.rn.f32 	%f56, %f55, %f52, 0fBE2AD8B9;
	fma.rn.f32 	%f57, %f56, %f52, 0f3E4CED0B;
	fma.rn.f32 	%f58, %f57, %f52, 0fBE7FFF22;
	fma.rn.f32 	%f59, %f58, %f52, 0f3EAAAA78;
	fma.rn.f32 	%f60, %f59, %f52, 0fBF000000;
	mul.f32 	%f61, %f52, %f60;
	fma.rn.f32 	%f62, %f61, %f52, %f52;
	fma.rn.f32 	%f63, %f51, 0f3F317218, %f62;
	setp.gt.u32 	%p13, %r46, 2139095039;
	fma.rn.f32 	%f64, %f47, 0f7F800000, 0f7F800000;
	selp.f32 	%f65, %f64, %f63, %p13;
	setp.eq.f32 	%p14, %f47, 0f00000000;
	selp.f32 	%f66, 0fFF800000, %f65, %p14;
	st.global.f32 	[%rd21], %f66;
	ld.global.f32 	%f67, [%rd20+512];
	setp.lt.f32 	%p15, %f67, 0f00800000;
	mul.f32 	%f68, %f67, 0f4B000000;
	selp.f32 	%f69, %f68, %f67, %p15;
	selp.f32 	%f70, 0fC1B80000, 0f00000000, %p15;
	mov.b32 	%r50, %f69;
	add.s32 	%r51, %r50, -1059760811;
	and.b32  	%r52, %r51, -8388608;
	sub.s32 	%r53, %r50, %r52;
	mov.b32 	%f71, %r53;
	cvt.rn.f32.s32 	%f72, %r52;
	fma.rn.f32 	%f73, %f72, 0f34000000, %f70;
	add.f32 	%f74, %f71, 0fBF800000;
	fma.rn.f32 	%f75, %f74, 0fBE055027, 0f3E1039F6;
	fma.rn.f32 	%f76, %f75, %f74, 0fBDF8CDCC;
	fma.rn.f32 	%f77, %f76, %f74, 0f3E0F2955;
	fma.rn.f32 	%f78, %f77, %f74, 0fBE2AD8B9;
	fma.rn.f32 	%f79, %f78, %f74, 0f3E4CED0B;
	fma.rn.f32 	%f80, %f79, %f74, 0fBE7FFF22;
	fma.rn.f32 	%f81, %f80, %f74, 0f3EAAAA78;
	fma.rn.f32 	%f82, %f81, %f74, 0fBF000000;
	mul.f32 	%f83, %f74, %f82;
	fma.rn.f32 	%f84, %f83, %f74, %f74;
	fma.rn.f32 	%f85, %f73, 0f3F317218, %f84;
	setp.gt.u32 	%p16, %r50, 2139095039;
	fma.rn.f32 	%f86, %f69, 0f7F800000, 0f7F800000;
	selp.f32 	%f87, %f86, %f85, %p16;
	setp.eq.f32 	%p17, %f69, 0f00000000;
	selp.f32 	%f88, 0fFF800000, %f87, %p17;
	st.global.f32 	[%rd21+512], %f88;
	add.s32 	%r107, %r107, 4;
	add.s32 	%r106, %r106, 512;
	setp.eq.s32 	%p18, %r107, 0;
	@%p18 bra 	$L__BB6_8;
	bra.uni 	$L__BB6_7;
$L__BB6_8:
	setp.eq.s32 	%p19, %r10, 0;
	@%p19 bra 	$L__BB6_35;
	setp.eq.s32 	%p20, %r10, 1;
	@%p20 bra 	$L__BB6_11;
	shl.b32 	%r54, %r111, 7;
	add.s32 	%r55, %r54, %r6;
	mul.wide.s32 	%rd22, %r55, 4;
	add.s64 	%rd23, %rd6, %rd22;
	ld.global.f32 	%f89, [%rd23];
	setp.lt.f32 	%p21, %f89, 0f00800000;
	mul.f32 	%f90, %f89, 0f4B000000;
	selp.f32 	%f91, %f90, %f89, %p21;
	selp.f32 	%f92, 0fC1B80000, 0f00000000, %p21;
	mov.b32 	%r56, %f91;
	add.s32 	%r57, %r56, -1059760811;
	and.b32  	%r58, %r57, -8388608;
	sub.s32 	%r59, %r56, %r58;
	mov.b32 	%f93, %r59;
	cvt.rn.f32.s32 	%f94, %r58;
	fma.rn.f32 	%f95, %f94, 0f34000000, %f92;
	add.f32 	%f96, %f93, 0fBF800000;
	fma.rn.f32 	%f97, %f96, 0fBE055027, 0f3E1039F6;
	fma.rn.f32 	%f98, %f97, %f96, 0fBDF8CDCC;
	fma.rn.f32 	%f99, %f98, %f96, 0f3E0F2955;
	fma.rn.f32 	%f100, %f99, %f96, 0fBE2AD8B9;
	fma.rn.f32 	%f101, %f100, %f96, 0f3E4CED0B;
	fma.rn.f32 	%f102, %f101, %f96, 0fBE7FFF22;
	fma.rn.f32 	%f103, %f102, %f96, 0f3EAAAA78;
	fma.rn.f32 	%f104, %f103, %f96, 0fBF000000;
	mul.f32 	%f105, %f96, %f104;
	fma.rn.f32 	%f106, %f105, %f96, %f96;
	fma.rn.f32 	%f107, %f95, 0f3F317218, %f106;
	setp.gt.u32 	%p22, %r56, 2139095039;
	fma.rn.f32 	%f108, %f91, 0f7F800000, 0f7F800000;
	selp.f32 	%f109, %f108, %f107, %p22;
	setp.eq.f32 	%p23, %f91, 0f00000000;
	selp.f32 	%f110, 0fFF800000, %f109, %p23;
	add.s64 	%rd24, %rd7, %rd22;
	st.global.f32 	[%rd24], %f110;
	ld.global.f32 	%f111, [%rd23+512];
	setp.lt.f32 	%p24, %f111, 0f00800000;
	mul.f32 	%f112, %f111, 0f4B000000;
	selp.f32 	%f113, %f112, %f111, %p24;
	selp.f32 	%f114, 0fC1B80000, 0f00000000, %p24;
	mov.b32 	%r60, %f113;
	add.s32 	%r61, %r60, -1059760811;
	and.b32  	%r62, %r61, -8388608;
	sub.s32 	%r63, %r60, %r62;
	mov.b32 	%f115, %r63;
	cvt.rn.f32.s32 	%f116, %r62;
	fma.rn.f32 	%f117, %f116, 0f34000000, %f114;
	add.f32 	%f118, %f115, 0fBF800000;
	fma.rn.f32 	%f119, %f118, 0fBE055027, 0f3E1039F6;
	fma.rn.f32 	%f120, %f119, %f118, 0fBDF8CDCC;
	fma.rn.f32 	%f121, %f120, %f118, 0f3E0F2955;
	fma.rn.f32 	%f122, %f121, %f118, 0fBE2AD8B9;
	fma.rn.f32 	%f123, %f122, %f118, 0f3E4CED0B;
	fma.rn.f32 	%f124, %f123, %f118, 0fBE7FFF22;
	fma.rn.f32 	%f125, %f124, %f118, 0f3EAAAA78;
	fma.rn.f32 	%f126, %f125, %f118, 0fBF000000;
	mul.f32 	%f127, %f118, %f126;
	fma.rn.f32 	%f128, %f127, %f118, %f118;
	fma.rn.f32 	%f129, %f117, 0f3F317218, %f128;
	setp.gt.u32 	%p25, %r60, 2139095039;
	fma.rn.f32 	%f130, %f113, 0f7F800000, 0f7F800000;
	selp.f32 	%f131, %f130, %f129, %p25;
	setp.eq.f32 	%p26, %f113, 0f00000000;
	selp.f32 	%f132, 0fFF800000, %f131, %p26;
	st.global.f32 	[%rd24+512], %f132;
	add.s32 	%r111, %r111, 2;
$L__BB6_11:
	and.b32  	%r64, %r34, 1;
	setp.eq.b32 	%p27, %r64, 1;
	not.pred 	%p28, %p27;
	@%p28 bra 	$L__BB6_35;
	shl.b32 	%r65, %r111, 7;
	add.s32 	%r66, %r65, %r6;
	mul.wide.s32 	%rd25, %r66, 4;
	add.s64 	%rd26, %rd6, %rd25;
	ld.global.f32 	%f133, [%rd26];
	setp.lt.f32 	%p29, %f133, 0f00800000;
	mul.f32 	%f134, %f133, 0f4B000000;
	selp.f32 	%f135, %f134, %f133, %p29;
	selp.f32 	%f136, 0fC1B80000, 0f00000000, %p29;
	mov.b32 	%r67, %f135;
	add.s32 	%r68, %r67, -1059760811;
	and.b32  	%r69, %r68, -8388608;
	sub.s32 	%r70, %r67, %r69;
	mov.b32 	%f137, %r70;
	cvt.rn.f32.s32 	%f138, %r69;
	fma.rn.f32 	%f139, %f138, 0f34000000, %f136;
	add.f32 	%f140, %f137, 0fBF800000;
	fma.rn.f32 	%f141, %f140, 0fBE055027, 0f3E1039F6;
	fma.rn.f32 	%f142, %f141, %f140, 0fBDF8CDCC;
	fma.rn.f32 	%f143, %f142, %f140, 0f3E0F2955;
	fma.rn.f32 	%f144, %f143, %f140, 0fBE2AD8B9;
	fma.rn.f32 	%f145, %f144, %f140, 0f3E4CED0B;
	fma.rn.f32 	%f146, %f145, %f140, 0fBE7FFF22;
	fma.rn.f32 	%f147, %f146, %f140, 0f3EAAAA78;
	fma.rn.f32 	%f148, %f147, %f140, 0fBF000000;
	mul.f32 	%f149, %f140, %f148;
	fma.rn.f32 	%f150, %f149, %f140, %f140;
	fma.rn.f32 	%f151, %f139, 0f3F317218, %f150;
	setp.gt.u32 	%p30, %r67, 2139095039;
	fma.rn.f32 	%f152, %f135, 0f7F800000, 0f7F800000;
	selp.f32 	%f153, %f152, %f151, %p30;
	setp.eq.f32 	%p31, %f135, 0f00000000;
	selp.f32 	%f154, 0fFF800000, %f153, %p31;
	add.s64 	%rd27, %rd7, %rd25;
	st.global.f32 	[%rd27], %f154;
	bra.uni 	$L__BB6_35;
$L__BB6_13:
	setp.lt.s32 	%p32, %r34, 1;
	@%p32 bra 	$L__BB6_35;
	and.b32  	%r13, %r34, 3;
	setp.lt.u32 	%p33, %r34, 4;
	mov.b32 	%r109, 0;
	@%p33 bra 	$L__BB6_25;
	and.b32  	%r109, %r34, 2147483644;
	mov.b32 	%r108, 0;
$L__BB6_16:
	.pragma "nounroll";
	shl.b32 	%r73, %r108, 7;
	add.s32 	%r20, %r73, %r6;
	setp.ge.s32 	%p34, %r20, %r4;
	@%p34 bra 	$L__BB6_18;
	mul.wide.s32 	%rd28, %r20, 4;
	add.s64 	%rd29, %rd6, %rd28;
	ld.global.f32 	%f155, [%rd29];
	setp.lt.f32 	%p35, %f155, 0f00800000;
	mul.f32 	%f156, %f155, 0f4B000000;
	selp.f32 	%f157, %f156, %f155, %p35;
	selp.f32 	%f158, 0fC1B80000, 0f00000000, %p35;
	mov.b32 	%r74, %f157;
	add.s32 	%r75, %r74, -1059760811;
	and.b32  	%r76, %r75, -8388608;
	sub.s32 	%r77, %r74, %r76;
	mov.b32 	%f159, %r77;
	cvt.rn.f32.s32 	%f160, %r76;
	fma.rn.f32 	%f161, %f160, 0f34000000, %f158;
	add.f32 	%f162, %f159, 0fBF800000;
	fma.rn.f32 	%f163, %f162, 0fBE055027, 0f3E1039F6;
	fma.rn.f32 	%f164, %f163, %f162, 0fBDF8CDCC;
	fma.rn.f32 	%f165, %f164, %f162, 0f3E0F2955;
	fma.rn.f32 	%f166, %f165, %f162, 0fBE2AD8B9;
	fma.rn.f32 	%f167, %f166, %f162, 0f3E4CED0B;
	fma.rn.f32 	%f168, %f167, %f162, 0fBE7FFF22;
	fma.rn.f32 	%f169, %f168, %f162, 0f3EAAAA78;
	fma.rn.f32 	%f170, %f169, %f162, 0fBF000000;
	mul.f32 	%f171, %f162, %f170;
	fma.rn.f32 	%f172, %f171, %f162, %f162;
	fma.rn.f32 	%f173, %f161, 0f3F317218, %f172;
	setp.gt.u32 	%p36, %r74, 2139095039;
	fma.rn.f32 	%f174, %f157, 0f7F800000, 0f7F800000;
	selp.f32 	%f175, %f174, %f173, %p36;
	setp.eq.f32 	%p37, %f157, 0f00000000;
	selp.f32 	%f176, 0fFF800000, %f175, %p37;
	add.s64 	%rd30, %rd7, %rd28;
	st.global.f32 	[%rd30], %f176;
$L__BB6_18:
	add.s32 	%r21, %r20, 128;
	setp.ge.s32 	%p38, %r21, %r4;
	@%p38 bra 	$L__BB6_20;
	mul.wide.s32 	%rd31, %r21, 4;
	add.s64 	%rd32, %rd6, %rd31;
	ld.global.f32 	%f177, [%rd32];
	setp.lt.f32 	%p39, %f177, 0f00800000;
	mul.f32 	%f178, %f177, 0f4B000000;
	selp.f32 	%f179, %f178, %f177, %p39;
	selp.f32 	%f180, 0fC1B80000, 0f00000000, %p39;
	mov.b32 	%r78, %f179;
	add.s32 	%r79, %r78, -1059760811;
	and.b32  	%r80, %r79, -8388608;
	sub.s32 	%r81, %r78, %r80;
	mov.b32 	%f181, %r81;
	cvt.rn.f32.s32 	%f182, %r80;
	fma.rn.f32 	%f183, %f182, 0f34000000, %f180;
	add.f32 	%f184, %f181, 0fBF800000;
	fma.rn.f32 	%f185, %f184, 0fBE055027, 0f3E1039F6;
	fma.rn.f32 	%f186, %f185, %f184, 0fBDF8CDCC;
	fma.rn.f32 	%f187, %f186, %f184, 0f3E0F2955;
	fma.rn.f32 	%f188, %f187, %f184, 0fBE2AD8B9;
	fma.rn.f32 	%f189, %f188, %f184, 0f3E4CED0B;
	fma.rn.f32 	%f190, %f189, %f184, 0fBE7FFF22;
	fma.rn.f32 	%f191, %f190, %f184, 0f3EAAAA78;
	fma.rn.f32 	%f192, %f191, %f184, 0fBF000000;
	mul.f32 	%f193, %f184, %f192;
	fma.rn.f32 	%f194, %f193, %f184, %f184;
	fma.rn.f32 	%f195, %f183, 0f3F317218, %f194;
	setp.gt.u32 	%p40, %r78, 2139095039;
	fma.rn.f32 	%f196, %f179, 0f7F800000, 0f7F800000;
	selp.f32 	%f197, %f196, %f195, %p40;
	setp.eq.f32 	%p41, %f179, 0f00000000;
	selp.f32 	%f198, 0fFF800000, %f197, %p41;
	add.s64 	%rd33, %rd7, %rd31;
	st.global.f32 	[%rd33], %f198;
$L__BB6_20:
	add.s32 	%r22, %r20, 256;
	setp.ge.s32 	%p42, %r22, %r4;
	@%p42 bra 	$L__BB6_22;
	mul.wide.s32 	%rd34, %r22, 4;
	add.s64 	%rd35, %rd6, %rd34;
	ld.global.f32 	%f199, [%rd35];
	setp.lt.f32 	%p43, %f199, 0f00800000;
	mul.f32 	%f200, %f199, 0f4B000000;
	selp.f32 	%f201, %f200, %f199, %p43;
	selp.f32 	%f202, 0fC1B80000, 0f00000000, %p43;
	mov.b32 	%r82, %f201;
	add.s32 	%r83, %r82, -1059760811;
	and.b32  	%r84, %r83, -8388608;
	sub.s32 	%r85, %r82, %r84;
	mov.b32 	%f203, %r85;
	cvt.rn.f32.s32 	%f204, %r84;
	fma.rn.f32 	%f205, %f204, 0f34000000, %f202;
	add.f32 	%f206, %f203, 0fBF800000;
	fma.rn.f32 	%f207, %f206, 0fBE055027, 0f3E1039F6;
	fma.rn.f32 	%f208, %f207, %f206, 0fBDF8CDCC;
	fma.rn.f32 	%f209, %f208, %f206, 0f3E0F2955;
	fma.rn.f32 	%f210, %f209, %f206, 0fBE2AD8B9;
	fma.rn.f32 	%f211, %f210, %f206, 0f3E4CED0B;
	fma.rn.f32 	%f212, %f211, %f206, 0fBE7FFF22;
	fma.rn.f32 	%f213, %f212, %f206, 0f3EAAAA78;
	fma.rn.f32 	%f214, %f213, %f206, 0fBF000000;
	mul.f32 	%f215, %f206, %f214;
	fma.rn.f32 	%f216, %f215, %f206, %f206;
	fma.rn.f32 	%f217, %f205, 0f3F317218, %f216;
	setp.gt.u32 	%p44, %r82, 2139095039;
	fma.rn.f32 	%f218, %f201, 0f7F800000, 0f7F800000;
	selp.f32 	%f219, %f218, %f217, %p44;
	setp.eq.f32 	%p45, %f201, 0f00000000;
	selp.f32 	%f220, 0fFF800000, %f219, %p45;
	add.s64 	%rd36, %rd7, %rd34;
	st.global.f32 	[%rd36], %f220;
$L__BB6_22:
	add.s32 	%r23, %r20, 384;
	setp.ge.s32 	%p46, %r23, %r4;
	@%p46 bra 	$L__BB6_24;
	mul.wide.s32 	%rd37, %r23, 4;
	add.s64 	%rd38, %rd6, %rd37;
	ld.global.f32 	%f221, [%rd38];
	setp.lt.f32 	%p47, %f221, 0f00800000;
	mul.f32 	%f222, %f221, 0f4B000000;
	selp.f32 	%f223, %f222, %f221, %p47;
	selp.f32 	%f224, 0fC1B80000, 0f00000000, %p47;
	mov.b32 	%r86, %f223;
	add.s32 	%r87, %r86, -1059760811;
	and.b32  	%r88, %r87, -8388608;
	sub.s32 	%r89, %r86, %r88;
	mov.b32 	%f225, %r89;
	cvt.rn.f32.s32 	%f226, %r88;
	fma.rn.f32 	%f227, %f226, 0f34000000, %f224;
	add.f32 	%f228, %f225, 0fBF800000;
	fma.rn.f32 	%f229, %f228, 0fBE055027, 0f3E1039F6;
	fma.rn.f32 	%f230, %f229, %f228, 0fBDF8CDCC;
	fma.rn.f32 	%f231, %f230, %f228, 0f3E0F2955;
	fma.rn.f32 	%f232, %f231, %f228, 0fBE2AD8B9;
	fma.rn.f32 	%f233, %f232, %f228, 0f3E4CED0B;
	fma.rn.f32 	%f234, %f233, %f228, 0fBE7FFF22;
	fma.rn.f32 	%f235, %f234, %f228, 0f3EAAAA78;
	fma.rn.f32 	%f236, %f235, %f228, 0fBF000000;
	mul.f32 	%f237, %f228, %f236;
	fma.rn.f32 	%f238, %f237, %f228, %f228;
	fma.rn.f32 	%f239, %f227, 0f3F317218, %f238;
	setp.gt.u32 	%p48, %r86, 2139095039;
	fma.rn.f32 	%f240, %f223, 0f7F800000, 0f7F800000;
	selp.f32 	%f241, %f240, %f239, %p48;
	setp.eq.f32 	%p49, %f223, 0f00000000;
	selp.f32 	%f242, 0fFF800000, %f241, %p49;
	add.s64 	%rd39, %rd7, %rd37;
	st.global.f32 	[%rd39], %f242;
$L__BB6_24:
	add.s32 	%r108, %r108, 4;
	setp.ne.s32 	%p50, %r108, %r109;
	@%p50 bra 	$L__BB6_16;
$L__BB6_25:
	setp.eq.s32 	%p51, %r13, 0;
	@%p51 bra 	$L__BB6_35;
	setp.eq.s32 	%p52, %r13, 1;
	@%p52 bra 	$L__BB6_32;
	shl.b32 	%r90, %r109, 7;
	add.s32 	%r26, %r90, %r6;
	setp.ge.s32 	%p53, %r26, %r4;
	@%p53 bra 	$L__BB6_29;
	mul.wide.s32 	%rd40, %r26, 4;
	add.s64 	%rd41, %rd6, %rd40;
	ld.global.f32 	%f243, [%rd41];
	setp.lt.f32 	%p54, %f243, 0f00800000;
	mul.f32 	%f244, %f243, 0f4B000000;
	selp.f32 	%f245, %f244, %f243, %p54;
	selp.f32 	%f246, 0fC1B80000, 0f00000000, %p54;
	mov.b32 	%r91, %f245;
	add.s32 	%r92, %r91, -1059760811;
	and.b32  	%r93, %r92, -8388608;
	sub.s32 	%r94, %r91, %r93;
	mov.b32 	%f247, %r94;
	cvt.rn.f32.s32 	%f248, %r93;
	fma.rn.f32 	%f249, %f248, 0f34000000, %f246;
	add.f32 	%f250, %f247, 0fBF800000;
	fma.rn.f32 	%f251, %f250, 0fBE055027, 0f3E1039F6;
	fma.rn.f32 	%f252, %f251, %f250, 0fBDF8CDCC;
	fma.rn.f32 	%f253, %f252, %f250, 0f3E0F2955;
	fma.rn.f32 	%f254, %f253, %f250, 0fBE2AD8B9;
	fma.rn.f32 	%f255, %f254, %f250, 0f3E4CED0B;
	fma.rn.f32 	%f256, %f255, %f250, 0fBE7FFF22;
	fma.rn.f32 	%f257, %f256, %f250, 0f3EAAAA78;
	fma.rn.f32 	%f258, %f257, %f250, 0fBF000000;
	mul.f32 	%f259, %f250, %f258;
	fma.rn.f32 	%f260, %f259, %f250, %f250;
	fma.rn.f32 	%f261, %f249, 0f3F317218, %f260;
	setp.gt.u32 	%p55, %r91, 2139095039;
	fma.rn.f32 	%f262, %f245, 0f7F800000, 0f7F800000;
	selp.f32 	%f263, %f262, %f261, %p55;
	setp.eq.f32 	%p56, %f245, 0f00000000;
	selp.f32 	%f264, 0fFF800000, %f263, %p56;
	add.s64 	%rd42, %rd7, %rd40;
	st.global.f32 	[%rd42], %f264;
$L__BB6_29:
	add.s32 	%r27, %r26, 128;
	setp.ge.s32 	%p57, %r27, %r4;
	@%p57 bra 	$L__BB6_31;
	mul.wide.s32 	%rd43, %r27, 4;
	add.s64 	%rd44, %rd6, %rd43;
	ld.global.f32 	%f265, [%rd44];
	setp.lt.f32 	%p58, %f265, 0f00800000;
	mul.f32 	%f266, %f265, 0f4B000000;
	selp.f32 	%f267, %f266, %f265, %p58;
	selp.f32 	%f268, 0fC1B80000, 0f00000000, %p58;
	mov.b32 	%r95, %f267;
	add.s32 	%r96, %r95, -1059760811;
	and.b32  	%r97, %r96, -8388608;
	sub.s32 	%r98, %r95, %r97;
	mov.b32 	%f269, %r98;
	cvt.rn.f32.s32 	%f270, %r97;
	fma.rn.f32 	%f271, %f270, 0f34000000, %f268;
	add.f32 	%f272, %f269, 0fBF800000;
	fma.rn.f32 	%f273, %f272, 0fBE055027, 0f3E1039F6;
	fma.rn.f32 	%f274, %f273, %f272, 0fBDF8CDCC;
	fma.rn.f32 	%f275, %f274, %f272, 0f3E0F2955;
	fma.rn.f32 	%f276, %f275, %f272, 0fBE2AD8B9;
	fma.rn.f32 	%f277, %f276, %f272, 0f3E4CED0B;
	fma.rn.f32 	%f278, %f277, %f272, 0fBE7FFF22;
	fma.rn.f32 	%f279, %f278, %f272, 0f3EAAAA78;
	fma.rn.f32 	%f280, %f279, %f272, 0fBF000000;
	mul.f32 	%f281, %f272, %f280;
	fma.rn.f32 	%f282, %f281, %f272, %f272;
	fma.rn.f32 	%f283, %f271, 0f3F317218, %f282;
	setp.gt.u32 	%p59, %r95, 2139095039;
	fma.rn.f32 	%f284, %f267, 0f7F800000, 0f7F800000;
	selp.f32 	%f285, %f284, %f283, %p59;
	setp.eq.f32 	%p60, %f267, 0f00000000;
	selp.f32 	%f286, 0fFF800000, %f285, %p60;
	add.s64 	%rd45, %rd7, %rd43;
	st.global.f32 	[%rd45], %f286;
$L__BB6_31:
	add.s32 	%r109, %r109, 2;
$L__BB6_32:
	and.b32  	%r99, %r34, 1;
	setp.eq.b32 	%p61, %r99, 1;
	not.pred 	%p62, %p61;
	@%p62 bra 	$L__BB6_35;
	shl.b32 	%r100, %r109, 7;
	add.s32 	%r30, %r100, %r6;
	setp.ge.s32 	%p63, %r30, %r4;
	@%p63 bra 	$L__BB6_35;
	mul.wide.s32 	%rd46, %r30, 4;
	add.s64 	%rd47, %rd6, %rd46;
	ld.global.f32 	%f287, [%rd47];
	setp.lt.f32 	%p64, %f287, 0f00800000;
	mul.f32 	%f288, %f287, 0f4B000000;
	selp.f32 	%f289, %f288, %f287, %p64;
	selp.f32 	%f290, 0fC1B80000, 0f00000000, %p64;
	mov.b32 	%r101, %f289;
	add.s32 	%r102, %r101, -1059760811;
	and.b32  	%r103, %r102, -8388608;
	sub.s32 	%r104, %r101, %r103;
	mov.b32 	%f291, %r104;
	cvt.rn.f32.s32 	%f292, %r103;
	fma.rn.f32 	%f293, %f292, 0f34000000, %f290;
	add.f32 	%f294, %f291, 0fBF800000;
	fma.rn.f32 	%f295, %f294, 0fBE055027, 0f3E1039F6;
	fma.rn.f32 	%f296, %f295, %f294, 0fBDF8CDCC;
	fma.rn.f32 	%f297, %f296, %f294, 0f3E0F2955;
	fma.rn.f32 	%f298, %f297, %f294, 0fBE2AD8B9;
	fma.rn.f32 	%f299, %f298, %f294, 0f3E4CED0B;
	fma.rn.f32 	%f300, %f299, %f294, 0fBE7FFF22;
	fma.rn.f32 	%f301, %f300, %f294, 0f3EAAAA78;
	fma.rn.f32 	%f302, %f301, %f294, 0fBF000000;
	mul.f32 	%f303, %f294, %f302;
	fma.rn.f32 	%f304, %f303, %f294, %f294;
	fma.rn.f32 	%f305, %f293, 0f3F317218, %f304;
	setp.gt.u32 	%p65, %r101, 2139095039;
	fma.rn.f32 	%f306, %f289, 0f7F800000, 0f7F800000;
	selp.f32 	%f307, %f306, %f305, %p65;
	setp.eq.f32 	%p66, %f289, 0f00000000;
	selp.f32 	%f308, 0fFF800000, %f307, %p66;
	add.s64 	%rd48, %rd7, %rd46;
	st.global.f32 	[%rd48], %f308;
$L__BB6_35:
	ret;

}
	// .globl	_ZN3cub18CUB_300001_SM_10006detail9transform16transform_kernelINS2_10policy_hubILb1EN4cuda3std3__45tupleIJN6thrust24THRUST_300001_SM_1000_NS6detail15normal_iteratorINSA_10device_ptrIfEEEEEEEE10policy1000El9logarithmSF_JPfEEEvT0_iT1_T2_DpNS2_10kernel_argIT3_EE
.visible .entry _ZN3cub18CUB_300001_SM_10006detail9transform16transform_kernelINS2_10policy_hubILb1EN4cuda3std3__45tupleIJN6thrust24THRUST_300001_SM_1000_NS6detail15normal_iteratorINSA_10device_ptrIfEEEEEEEE10policy1000El9logarithmSF_JPfEEEvT0_iT1_T2_DpNS2_10kernel_argIT3_EE(
	.param .u64 _ZN3cub18CUB_300001_SM_10006detail9transform16transform_kernelINS2_10policy_hubILb1EN4cuda3std3__45tupleIJN6thrust24THRUST_300001_SM_1000_NS6detail15normal_iteratorINSA_10device_ptrIfEEEEEEEE10policy1000El9logarithmSF_JPfEEEvT0_iT1_T2_DpNS2_10kernel_argIT3_EE_param_0,
	.param .u32 _ZN3cub18CUB_300001_SM_10006detail9transform16transform_kernelINS2_10policy_hubILb1EN4cuda3std3__45tupleIJN6thrust24THRUST_300001_SM_1000_NS6detail15normal_iteratorINSA_10device_ptrIfEEEEEEEE10policy1000El9logarithmSF_JPfEEEvT0_iT1_T2_DpNS2_10kernel_argIT3_EE_param_1,
	.param .align 1 .b8 _ZN3cub18CUB_300001_SM_10006detail9transform16transform_kernelINS2_10policy_hubILb1EN4cuda3std3__45tupleIJN6thrust24THRUST_300001_SM_1000_NS6detail15normal_iteratorINSA_10device_ptrIfEEEEEEEE10policy1000El9logarithmSF_JPfEEEvT0_iT1_T2_DpNS2_10kernel_argIT3_EE_param_2[1],
	.param .align 8 .b8 _ZN3cub18CUB_300001_SM_10006detail9transform16transform_kernelINS2_10policy_hubILb1EN4cuda3std3__45tupleIJN6thrust24THRUST_300001_SM_1000_NS6detail15normal_iteratorINSA_10device_ptrIfEEEEEEEE10policy1000El9logarithmSF_JPfEEEvT0_iT1_T2_DpNS2_10kernel_argIT3_EE_param_3[8],
	.param .align 8 .b8 _ZN3cub18CUB_300001_SM_10006detail9transform16transform_kernelINS2_10policy_hubILb1EN4cuda3std3__45tupleIJN6thrust24THRUST_300001_SM_1000_NS6detail15normal_iteratorINSA_10device_ptrIfEEEEEEEE10policy1000El9logarithmSF_JPfEEEvT0_iT1_T2_DpNS2_10kernel_argIT3_EE_param_4[16]
)
.maxntid 128
{
	.reg .pred 	%p<67>;
	.reg .b32 	%r<110>;
	.reg .b32 	%f<309>;
	.reg .b64 	%rd<56>;

	ld.param.u64 	%rd11, [_ZN3cub18CUB_300001_SM_10006detail9transform16transform_kernelINS2_10policy_hubILb1EN4cuda3std3__45tupleIJN6thrust24THRUST_300001_SM_1000_NS6detail15normal_iteratorINSA_10device_ptrIfEEEEEEEE10policy1000El9logarithmSF_JPfEEEvT0_iT1_T2_DpNS2_10kernel_argIT3_EE_param_0];
	ld.param.u64 	%rd12, [_ZN3cub18CUB_300001_SM_10006detail9transform16transform_kernelINS2_10policy_hubILb1EN4cuda3std3__45tupleIJN6thrust24THRUST_300001_SM_1000_NS6detail15normal_iteratorINSA_10device_ptrIfEEEEEEEE10policy1000El9logarithmSF_JPfEEEvT0_iT1_T2_DpNS2_10kernel_argIT3_EE_param_4];
	ld.param.u64 	%rd13, [_ZN3cub18CUB_300001_SM_10006detail9transform16transform_kernelINS2_10policy_hubILb1EN4cuda3std3__45tupleIJN6thrust24THRUST_300001_SM_1000_NS6detail15normal_iteratorINSA_10device_ptrIfEEEEEEEE10policy1000El9logarithmSF_JPfEEEvT0_iT1_T2_DpNS2_10kernel_argIT3_EE_param_3];
	ld.param.u32 	%r32, [_ZN3cub18CUB_300001_SM_10006detail9transform16transform_kernelINS2_10policy_hubILb1EN4cuda3std3__45tupleIJN6thrust24THRUST_300001_SM_1000_NS6detail15normal_iteratorINSA_10device_ptrIfEEEEEEEE10policy1000El9logarithmSF_JPfEEEvT0_iT1_T2_DpNS2_10kernel_argIT3_EE_param_1];
	cvta.to.global.u64 	%rd1, %rd13;
	cvta.to.global.u64 	%rd2, %rd12;
	shl.b32 	%r1, %r32, 7;
	mov.u32 	%r33, %ctaid.x;
	cvt.u64.u32 	%rd14, %r33;
	cvt.s64.s32 	%rd15, %r1;
	mul.lo.s64 	%rd3, %rd15, %rd14;
	sub.s64 	%rd16, %rd11, %rd3;
	min.s64 	%rd17, %rd16, %rd15;
	cvt.u32.u64 	%r2, %rd17;
	shl.b32 	%r3, %r2, 2;
	mov.u32 	%r4, %tid.x;
	shl.b32 	%r102, %r4, 7;
	setp.ge.s32 	%p1, %r102, %r3;
	@%p1 bra 	$L__BB7_3;
	shl.b64 	%rd18, %rd3, 2;
	add.s64 	%rd19, %rd2, %rd18;
	mul.wide.u32 	%rd20, %r4, 128;
	add.s64 	%rd55, %rd19, %rd20;
$L__BB7_2:
	.pragma "nounroll";
	// begin inline asm
	prefetch.global.L2 [%rd55];
	// end inline asm
	add.s32 	%r102, %r102, 16384;
	add.s64 	%rd55, %rd55, 16384;
	setp.lt.s32 	%p2, %r102, %r3;
	@%p2 bra 	$L__BB7_2;
$L__BB7_3:
	shl.b64 	%rd22, %rd3, 2;
	add.s64 	%rd7, %rd2, %rd22;
	add.s64 	%rd8, %rd1, %rd22;
	setp.eq.s32 	%p3, %r1, %r2;
	@%p3 bra 	$L__BB7_26;
	setp.lt.s32 	%p4, %r32, 1;
	@%p4 bra 	$L__BB7_35;
	and.b32  	%r8, %r32, 3;
	setp.lt.u32 	%p5, %r32, 4;
	mov.b32 	%r108, 0;
	@%p5 bra 	$L__BB7_16;
	and.b32  	%r108, %r32, 2147483644;
	mov.b32 	%r105, 0;
$L__BB7_7:
	.pragma "nounroll";
	shl.b32 	%r36, %r105, 7;
	add.s32 	%r18, %r36, %r4;
	setp.ge.s32 	%p6, %r18, %r2;
	@%p6 bra 	$L__BB7_9;
	mul.wide.s32 	%rd23, %r18, 4;
	add.s64 	%rd24, %rd7, %rd23;
	ld.global.f32 	%f1, [%rd24];
	setp.lt.f32 	%p7, %f1, 0f00800000;
	mul.f32 	%f2, %f1, 0f4B000000;
	selp.f32 	%f3, %f2, %f1, %p7;
	selp.f32 	%f4, 0fC1B80000, 0f00000000, %p7;
	mov.b32 	%r37, %f3;
	add.s32 	%r38, %r37, -1059760811;
	and.b32  	%r39, %r38, -8388608;
	sub.s32 	%r40, %r37, %r39;
	mov.b32 	%f5, %r40;
	cvt.rn.f32.s32 	%f6, %r39;
	fma.rn.f32 	%f7, %f6, 0f34000000, %f4;
	add.f32 	%f8, %f5, 0fBF800000;
	fma.rn.f32 	%f9, %f8, 0fBE055027, 0f3E1039F6;
	fma.rn.f32 	%f10, %f9, %f8, 0fBDF8CDCC;
	fma.rn.f32 	%f11, %f10, %f8, 0f3E0F2955;
	fma.rn.f32 	%f12, %f11, %f8, 0fBE2AD8B9;
	fma.rn.f32 	%f13, %f12, %f8, 0f3E4CED0B;
	fma.rn.f32 	%f14, %f13, %f8, 0fBE7FFF22;
	fma.rn.f32 	%f15, %f14, %f8, 0f3EAAAA78;
	fma.rn.f32 	%f16, %f15, %f8, 0fBF000000;
	mul.f32 	%f17, %f8, %f16;
	fma.rn.f32 	%f18, %f17, %f8, %f8;
	fma.rn.f32 	%f19, %f7, 0f3F317218, %f18;
	setp.gt.u32 	%p8, %r37, 2139095039;
	fma.rn.f32 	%f20, %f3, 0f7F800000, 0f7F800000;
	selp.f32 	%f21, %f20, %f19, %p8;
	setp.eq.f32 	%p9, %f3, 0f00000000;
	selp.f32 	%f22, 0fFF800000, %f21, %p9;
	add.s64 	%rd25, %rd8, %rd23;
	st.global.f32 	[%rd25], %f22;
$L__BB7_9:
	add.s32 	%r19, %r18, 128;
	setp.ge.s32 	%p10, %r19, %r2;
	@%p10 bra 	$L__BB7_11;
	mul.wide.s32 	%rd26, %r19, 4;
	add.s64 	%rd27, %rd7, %rd26;
	ld.global.f32 	%f23, [%rd27];
	setp.lt.f32 	%p11, %f23, 0f00800000;
	mul.f32 	%f24, %f23, 0f4B000000;
	selp.f32 	%f25, %f24, %f23, %p11;
	selp.f32 	%f26, 0fC1B80000, 0f00000000, %p11;
	mov.b32 	%r41, %f25;
	add.s32 	%r42, %r41, -1059760811;
	and.b32  	%r43, %r42, -8388608;
	sub.s32 	%r44, %r41, %r43;
	mov.b32 	%f27, %r44;
	cvt.rn.f32.s32 	%f28, %r43;
	fma.rn.f32 	%f29, %f28, 0f34000000, %f26;
	add.f32 	%f30, %f27, 0fBF800000;
	fma.rn.f32 	%f31, %f30, 0fBE055027, 0f3E1039F6;
	fma.rn.f32 	%f32, %f31, %f30, 0fBDF8CDCC;
	fma.rn.f32 	%f33, %f32, %f30, 0f3E0F2955;
	fma.rn.f32 	%f34, %f33, %f30, 0fBE2AD8B9;
	fma.rn.f32 	%f35, %f34, %f30, 0f3E4CED0B;
	fma.rn.f32 	%f36, %f35, %f30, 0fBE7FFF22;
	fma.rn.f32 	%f37, %f36, %f30, 0f3EAAAA78;
	fma.rn.f32 	%f38, %f37, %f30, 0fBF000000;
	mul.f32 	%f39, %f30, %f38;
	fma.rn.f32 	%f40, %f39, %f30, %f30;
	fma.rn.f32 	%f41, %f29, 0f3F317218, %f40;
	setp.gt.u32 	%p12, %r41, 2139095039;
	fma.rn.f32 	%f42, %f25, 0f7F800000, 0f7F800000;
	selp.f32 	%f43, %f42, %f41, %p12;
	setp.eq.f32 	%p13, %f25, 0f00000000;
	selp.f32 	%f44, 0fFF800000, %f43, %p13;
	add.s64 	%rd28, %rd8, %rd26;
	st.global.f32 	[%rd28], %f44;
$L__BB7_11:
	add.s32 	%r20, %r18, 256;
	setp.ge.s32 	%p14, %r20, %r2;
	@%p14 bra 	$L__BB7_13;
	mul.wide.s32 	%rd29, %r20, 4;
	add.s64 	%rd30, %rd7, %rd29;
	ld.global.f32 	%f45, [%rd30];
	setp.lt.f32 	%p15, %f45, 0f00800000;
	mul.f32 	%f46, %f45, 0f4B000000;
	selp.f32 	%f47, %f46, %f45, %p15;
	selp.f32 	%f48, 0fC1B80000, 0f00000000, %p15;
	mov.b32 	%r45, %f47;
	add.s32 	%r46, %r45, -1059760811;
	and.b32  	%r47, %r46, -8388608;
	sub.s32 	%r48, %r45, %r47;
	mov.b32 	%f49, %r48;
	cvt.rn.f32.s32 	%f50, %r47;
	fma.rn.f32 	%f51, %f50, 0f34000000, %f48;
	add.f32 	%f52, %f49, 0fBF800000;
	fma.rn.f32 	%f53, %f52, 0fBE055027, 0f3E1039F6;
	fma.rn.f32 	%f54, %f53, %f52, 0fBDF8CDCC;
	fma.rn.f32 	%f55, %f54, %f52, 0f3E0F2955;
	fma.rn.f32 	%f56, %f55, %f52, 0fBE2AD8B9;
	fma.rn.f32 	%f57, %f56, %f52, 0f3E4CED0B;
	fma.rn.f32 	%f58, %f57, %f52, 0fBE7FFF22;
	fma.rn.f32 	%f59, %f58, %f52, 0f3EAAAA78;
	fma.rn.f32 	%f60, %f59, %f52, 0fBF000000;
	mul.f32 	%f61, %f52, %f60;
	fma.rn.f32 	%f62, %f61, %f52, %f52;
	fma.rn.f32 	%f63, %f51, 0f3F317218, %f62;
	setp.gt.u32 	%p16, %r45, 2139095039;
	fma.rn.f32 	%f64, %f47, 0f7F800000, 0f7F800000;
	selp.f32 	%f65, %f64, %f63, %p16;
	setp.eq.f32 	%p17, %f47, 0f00000000;
	selp.f32 	%f66, 0fFF800000, %f65, %p17;
	add.s64 	%rd31, %rd8, %rd29;
	st.global.f32 	[%rd31], %f66;
$L__BB7_13:
	add.s32 	%r21, %r18, 384;
	setp.ge.s32 	%p18, %r21, %r2;
	@%p18 bra 	$L__BB7_15;
	mul.wide.s32 	%rd32, %r21, 4;
	add.s64 	%rd33, %rd7, %rd32;
	ld.global.f32 	%f67, [%rd33];
	setp.lt.f32 	%p19, %f67, 0f00800000;
	mul.f32 	%f68, %f67, 0f4B000000;
	selp.f32 	%f69, %f68, %f67, %p19;
	selp.f32 	%f70, 0fC1B80000, 0f00000000, %p19;
	mov.b32 	%r49, %f69;
	add.s32 	%r50, %r49, -1059760811;
	and.b32  	%r51, %r50, -8388608;
	sub.s32 	%r52, %r49, %r51;
	mov.b32 	%f71, %r52;
	cvt.rn.f32.s32 	%f72, %r51;
	fma.rn.f32 	%f73, %f72, 0f34000000, %f70;
	add.f32 	%f74, %f71, 0fBF800000;
	fma.rn.f32 	%f75, %f74, 0fBE055027, 0f3E1039F6;
	fma.rn.f32 	%f76, %f75, %f74, 0fBDF8CDCC;
	fma.rn.f32 	%f77, %f76, %f74, 0f3E0F2955;
	fma.rn.f32 	%f78, %f77, %f74, 0fBE2AD8B9;
	fma.rn.f32 	%f79, %f78, %f74, 0f3E4CED0B;
	fma.rn.f32 	%f80, %f79, %f74, 0fBE7FFF22;
	fma.rn.f32 	%f81, %f80, %f74, 0f3EAAAA78;
	fma.rn.f32 	%f82, %f81, %f74, 0fBF000000;
	mul.f32 	%f83, %f74, %f82;
	fma.rn.f32 	%f84, %f83, %f74, %f74;
	fma.rn.f32 	%f85, %f73, 0f3F317218, %f84;
	setp.gt.u32 	%p20, %r49, 2139095039;
	fma.rn.f32 	%f86, %f69, 0f7F800000, 0f7F800000;
	selp.f32 	%f87, %f86, %f85, %p20;
	setp.eq.f32 	%p21, %f69, 0f00000000;
	selp.f32 	%f88, 0fFF800000, %f87, %p21;
	add.s64 	%rd34, %rd8, %rd32;
	st.global.f32 	[%rd34], %f88;
$L__BB7_15:
	add.s32 	%r105, %r105, 4;
	setp.eq.s32 	%p22, %r105, %r108;
	@%p22 bra 	$L__BB7_16;
	bra.uni 	$L__BB7_7;
$L__BB7_16:
	setp.eq.s32 	%p23, %r8, 0;
	@%p23 bra 	$L__BB7_35;
	setp.eq.s32 	%p24, %r8, 1;
	@%p24 bra 	$L__BB7_23;
	shl.b32 	%r53, %r108, 7;
	add.s32 	%r27, %r53, %r4;
	setp.ge.s32 	%p25, %r27, %r2;
	@%p25 bra 	$L__BB7_20;
	mul.wide.s32 	%rd35, %r27, 4;
	add.s64 	%rd36, %rd7, %rd35;
	ld.global.f32 	%f89, [%rd36];
	setp.lt.f32 	%p26, %f89, 0f00800000;
	mul.f32 	%f90, %f89, 0f4B000000;
	selp.f32 	%f91, %f90, %f89, %p26;
	selp.f32 	%f92, 0fC1B80000, 0f00000000, %p26;
	mov.b32 	%r54, %f91;
	add.s32 	%r55, %r54, -1059760811;
	and.b32  	%r56, %r55, -8388608;
	sub.s32 	%r57, %r54, %r56;
	mov.b32 	%f93, %r57;
	cvt.rn.f32.s32 	%f94, %r56;
	fma.rn.f32 	%f95, %f94, 0f34000000, %f92;
	add.f32 	%f96, %f93, 0fBF800000;
	fma.rn.f32 	%f97, %f96, 0fBE055027, 0f3E1039F6;
	fma.rn.f32 	%f98, %f97, %f96, 0fBDF8CDCC;
	fma.rn.f32 	%f99, %f98, %f96, 0f3E0F2955;
	fma.rn.f32 	%f100, %f99, %f96, 0fBE2AD8B9;
	fma.rn.f32 	%f101, %f100, %f96, 0f3E4CED0B;
	fma.rn.f32 	%f102, %f101, %f96, 0fBE7FFF22;
	fma.rn.f32 	%f103, %f102, %f96, 0f3EAAAA78;
	fma.rn.f32 	%f104, %f103, %f96, 0fBF000000;
	mul.f32 	%f105, %f96, %f104;
	fma.rn.f32 	%f106, %f105, %f96, %f96;
	fma.rn.f32 	%f107, %f95, 0f3F317218, %f106;
	setp.gt.u32 	%p27, %r54, 2139095039;
	fma.rn.f32 	%f108, %f91, 0f7F800000, 0f7F800000;
	selp.f32 	%f109, %f108, %f107, %p27;
	setp.eq.f32 	%p28, %f91, 0f00000000;
	selp.f32 	%f110, 0fFF800000, %f109, %p28;
	add.s64 	%rd37, %rd8, %rd35;
	st.global.f32 	[%rd37], %f110;
$L__BB7_20:
	add.s32 	%r28, %r27, 128;
	setp.ge.s32 	%p29, %r28, %r2;
	@%p29 bra 	$L__BB7_22;
	mul.wide.s32 	%rd38, %r28, 4;
	add.s64 	%rd39, %rd7, %rd38;
	ld.global.f32 	%f111, [%rd39];
	setp.lt.f32 	%p30, %f111, 0f00800000;
	mul.f32 	%f112, %f111, 0f4B000000;
	selp.f32 	%f113, %f112, %f111, %p30;
	selp.f32 	%f114, 0fC1B80000, 0f00000000, %p30;
	mov.b32 	%r58, %f113;
	add.s32 	%r59, %r58, -1059760811;
	and.b32  	%r60, %r59, -8388608;
	sub.s32 	%r61, %r58, %r60;
	mov.b32 	%f115, %r61;
	cvt.rn.f32.s32 	%f116, %r60;
	fma.rn.f32 	%f117, %f116, 0f34000000, %f114;
	add.f32 	%f118, %f115, 0fBF800000;
	fma.rn.f32 	%f119, %f118, 0fBE055027, 0f3E1039F6;
	fma.rn.f32 	%f120, %f119, %f118, 0fBDF8CDCC;
	fma.rn.f32 	%f121, %f120, %f118, 0f3E0F2955;
	fma.rn.f32 	%f122, %f121, %f118, 0fBE2AD8B9;
	fma.rn.f32 	%f123, %f122, %f118, 0f3E4CED0B;
	fma.rn.f32 	%f124, %f123, %f118, 0fBE7FFF22;
	fma.rn.f32 	%f125, %f124, %f118, 0f3EAAAA78;
	fma.rn.f32 	%f126, %f125, %f118, 0fBF000000;
	mul.f32 	%f127, %f118, %f126;
	fma.rn.f32 	%f128, %f127, %f118, %f118;
	fma.rn.f32 	%f129, %f117, 0f3F317218, %f128;
	setp.gt.u32 	%p31, %r58, 2139095039;
	fma.rn.f32 	%f130, %f113, 0f7F800000, 0f7F800000;
	selp.f32 	%f131, %f130, %f129, %p31;
	setp.eq.f32 	%p32, %f113, 0f00000000;
	selp.f32 	%f132, 0fFF800000, %f131, %p32;
	add.s64 	%rd40, %rd8, %rd38;
	st.global.f32 	[%rd40], %f132;
$L__BB7_22:
	add.s32 	%r108, %r108, 2;
$L__BB7_23:
	and.b32  	%r62, %r32, 1;
	setp.eq.b32 	%p33, %r62, 1;
	not.pred 	%p34, %p33;
	@%p34 bra 	$L__BB7_35;
	shl.b32 	%r63, %r108, 7;
	add.s32 	%r31, %r63, %r4;
	setp.ge.s32 	%p35, %r31, %r2;
	@%p35 bra 	$L__BB7_35;
	mul.wide.s32 	%rd41, %r31, 4;
	add.s64 	%rd42, %rd7, %rd41;
	ld.global.f32 	%f133, [%rd42];
	setp.lt.f32 	%p36, %f133, 0f00800000;
	mul.f32 	%f134, %f133, 0f4B000000;
	selp.f32 	%f135, %f134, %f133, %p36;
	selp.f32 	%f136, 0fC1B80000, 0f00000000, %p36;
	mov.b32 	%r64, %f135;
	add.s32 	%r65, %r64, -1059760811;
	and.b32  	%r66, %r65, -8388608;
	sub.s32 	%r67, %r64, %r66;
	mov.b32 	%f137, %r67;
	cvt.rn.f32.s32 	%f138, %r66;
	fma.rn.f32 	%f139, %f138, 0f34000000, %f136;
	add.f32 	%f140, %f137, 0fBF800000;
	fma.rn.f32 	%f141, %f140, 0fBE055027, 0f3E1039F6;
	fma.rn.f32 	%f142, %f141, %f140, 0fBDF8CDCC;
	fma.rn.f32 	%f143, %f142, %f140, 0f3E0F2955;
	fma.rn.f32 	%f144, %f143, %f140, 0fBE2AD8B9;
	fma.rn.f32 	%f145, %f144, %f140, 0f3E4CED0B;
	fma.rn.f32 	%f146, %f145, %f140, 0fBE7FFF22;
	fma.rn.f32 	%f147, %f146, %f140, 0f3EAAAA78;
	fma.rn.f32 	%f148, %f147, %f140, 0fBF000000;
	mul.f32 	%f149, %f140, %f148;
	fma.rn.f32 	%f150, %f149, %f140, %f140;
	fma.rn.f32 	%f151, %f139, 0f3F317218, %f150;
	setp.gt.u32 	%p37, %r64, 2139095039;
	fma.rn.f32 	%f152, %f135, 0f7F800000, 0f7F800000;
	selp.f32 	%f153, %f152, %f151, %p37;
	setp.eq.f32 	%p38, %f135, 0f00000000;
	selp.f32 	%f154, 0fFF800000, %f153, %p38;
	add.s64 	%rd43, %rd8, %rd41;
	st.global.f32 	[%rd43], %f154;
	bra.uni 	$L__BB7_35;
$L__BB7_26:
	setp.lt.s32 	%p39, %r32, 1;
	@%p39 bra 	$L__BB7_35;
	and.b32  	%r10, %r32, 3;
	setp.lt.u32 	%p40, %r32, 4;
	mov.b32 	%r107, 0;
	@%p40 bra 	$L__BB7_30;
	and.b32  	%r107, %r32, 2147483644;
	neg.s32 	%r104, %r107;
	add.s64 	%rd45, %rd22, 1024;
	add.s64 	%rd9, %rd2, %rd45;
	add.s64 	%rd10, %rd1, %rd45;
	mov.u32 	%r103, %r4;
$L__BB7_29:
	.pragma "nounroll";
	mul.wide.s32 	%rd46, %r103, 4;
	add.s64 	%rd47, %rd9, %rd46;
	add.s64 	%rd48, %rd10, %rd46;
	ld.global.f32 	%f155, [%rd47+-1024];
	setp.lt.f32 	%p41, %f155, 0f00800000;
	mul.f32 	%f156, %f155, 0f4B000000;
	selp.f32 	%f157, %f156, %f155, %p41;
	selp.f32 	%f158, 0fC1B80000, 0f00000000, %p41;
	mov.b32 	%r69, %f157;
	add.s32 	%r70, %r69, -1059760811;
	and.b32  	%r71, %r70, -8388608;
	sub.s32 	%r72, %r69, %r71;
	mov.b32 	%f159, %r72;
	cvt.rn.f32.s32 	%f160, %r71;
	fma.rn.f32 	%f161, %f160, 0f34000000, %f158;
	add.f32 	%f162, %f159, 0fBF800000;
	fma.rn.f32 	%f163, %f162, 0fBE055027, 0f3E1039F6;
	fma.rn.f32 	%f164, %f163, %f162, 0fBDF8CDCC;
	fma.rn.f32 	%f165, %f164, %f162, 0f3E0F2955;
	fma.rn.f32 	%f166, %f165, %f162, 0fBE2AD8B9;
	fma.rn.f32 	%f167, %f166, %f162, 0f3E4CED0B;
	fma.rn.f32 	%f168, %f167, %f162, 0fBE7FFF22;
	fma.rn.f32 	%f169, %f168, %f162, 0f3EAAAA78;
	fma.rn.f32 	%f170, %f169, %f162, 0fBF000000;
	mul.f32 	%f171, %f162, %f170;
	fma.rn.f32 	%f172, %f171, %f162, %f162;
	fma.rn.f32 	%f173, %f161, 0f3F317218, %f172;
	setp.gt.u32 	%p42, %r69, 2139095039;
	fma.rn.f32 	%f174, %f157, 0f7F800000, 0f7F800000;
	selp.f32 	%f175, %f174, %f173, %p42;
	setp.eq.f32 	%p43, %f157, 0f00000000;
	selp.f32 	%f176, 0fFF800000, %f175, %p43;
	st.global.f32 	[%rd48+-1024], %f176;
	ld.global.f32 	%f177, [%rd47+-512];
	setp.lt.f32 	%p44, %f177, 0f00800000;
	mul.f32 	%f178, %f177, 0f4B000000;
	selp.f32 	%f179, %f178, %f177, %p44;
	selp.f32 	%f180, 0fC1B80000, 0f00000000, %p44;
	mov.b32 	%r73, %f179;
	add.s32 	%r74, %r73, -1059760811;
	and.b32  	%r75, %r74, -8388608;
	sub.s32 	%r76, %r73, %r75;
	mov.b32 	%f181, %r76;
	cvt.rn.f32.s32 	%f182, %r75;
	fma.rn.f32 	%f183, %f182, 0f34000000, %f180;
	add.f32 	%f184, %f181, 0fBF800000;
	fma.rn.f32 	%f185, %f184, 0fBE055027, 0f3E1039F6;
	fma.rn.f32 	%f186, %f185, %f184, 0fBDF8CDCC;
	fma.rn.f32 	%f187, %f186, %f184, 0f3E0F2955;
	fma.rn.f32 	%f188, %f187, %f184, 0fBE2AD8B9;
	fma.rn.f32 	%f189, %f188, %f184, 0f3E4CED0B;
	fma.rn.f32 	%f190, %f189, %f184, 0fBE7FFF22;
	fma.rn.f32 	%f191, %f190, %f184, 0f3EAAAA78;
	fma.rn.f32 	%f192, %f191, %f184, 0fBF000000;
	mul.f32 	%f193, %f184, %f192;
	fma.rn.f32 	%f194, %f193, %f184, %f184;
	fma.rn.f32 	%f195, %f183, 0f3F317218, %f194;
	setp.gt.u32 	%p45, %r73, 2139095039;
	fma.rn.f32 	%f196, %f179, 0f7F800000, 0f7F800000;
	selp.f32 	%f197, %f196, %f195, %p45;
	setp.eq.f32 	%p46, %f179, 0f00000000;
	selp.f32 	%f198, 0fFF800000, %f197, %p46;
	st.global.f32 	[%rd48+-512], %f198;
	ld.global.f32 	%f199, [%rd47];
	setp.lt.f32 	%p47, %f199, 0f00800000;
	mul.f32 	%f200, %f199, 0f4B000000;
	selp.f32 	%f201, %f200, %f199, %p47;
	selp.f32 	%f202, 0fC1B80000, 0f00000000, %p47;
	mov.b32 	%r77, %f201;
	add.s32 	%r78, %r77, -1059760811;
	and.b32  	%r79, %r78, -8388608;
	sub.s32 	%r80, %r77, %r79;
	mov.b32 	%f203, %r80;
	cvt.rn.f32.s32 	%f204, %r79;
	fma.rn.f32 	%f205, %f204, 0f34000000, %f202;
	add.f32 	%f206, %f203, 0fBF800000;
	fma.rn.f32 	%f207, %f206, 0fBE055027, 0f3E1039F6;
	fma.rn.f32 	%f208, %f207, %f206, 0fBDF8CDCC;
	fma.rn.f32 	%f209, %f208, %f206, 0f3E0F2955;
	fma.rn.f32 	%f210, %f209, %f206, 0fBE2AD8B9;
	fma.rn.f32 	%f211, %f210, %f206, 0f3E4CED0B;
	fma.rn.f32 	%f212, %f211, %f206, 0fBE7FFF22;
	fma.rn.f32 	%f213, %f212, %f206, 0f3EAAAA78;
	fma.rn.f32 	%f214, %f213, %f206, 0fBF000000;
	mul.f32 	%f215, %f206, %f214;
	fma.rn.f32 	%f216, %f215, %f206, %f206;
	fma.rn.f32 	%f217, %f205, 0f3F317218, %f216;
	setp.gt.u32 	%p48, %r77, 2139095039;
	fma.rn.f32 	%f218, %f201, 0f7F800000, 0f7F800000;
	selp.f32 	%f219, %f218, %f217, %p48;
	setp.eq.f32 	%p49, %f201, 0f00000000;
	selp.f32 	%f220, 0fFF800000, %f219, %p49;
	st.global.f32 	[%rd48], %f220;
	ld.global.f32 	%f221, [%rd47+512];
	setp.lt.f32 	%p50, %f221, 0f00800000;
	mul.f32 	%f222, %f221, 0f4B000000;
	selp.f32 	%f223, %f222, %f221, %p50;
	selp.f32 	%f224, 0fC1B80000, 0f00000000, %p50;
	mov.b32 	%r81, %f223;
	add.s32 	%r82, %r81, -1059760811;
	and.b32  	%r83, %r82, -8388608;
	sub.s32 	%r84, %r81, %r83;
	mov.b32 	%f225, %r84;
	cvt.rn.f32.s32 	%f226, %r83;
	fma.rn.f32 	%f227, %f226, 0f34000000, %f224;
	add.f32 	%f228, %f225, 0fBF800000;
	fma.rn.f32 	%f229, %f228, 0fBE055027, 0f3E1039F6;
	fma.rn.f32 	%f230, %f229, %f228, 0fBDF8CDCC;
	fma.rn.f32 	%f231, %f230, %f228, 0f3E0F2955;
	fma.rn.f32 	%f232, %f231, %f228, 0fBE2AD8B9;
	fma.rn.f32 	%f233, %f232, %f228, 0f3E4CED0B;
	fma.rn.f32 	%f234, %f233, %f228, 0fBE7FFF22;
	fma.rn.f32 	%f235, %f234, %f228, 0f3EAAAA78;
	fma.rn.f32 	%f236, %f235, %f228, 0fBF000000;
	mul.f32 	%f237, %f228, %f236;
	fma.rn.f32 	%f238, %f237, %f228, %f228;
	fma.rn.f32 	%f239, %f227, 0f3F317218, %f238;
	setp.gt.u32 	%p51, %r81, 2139095039;
	fma.rn.f32 	%f240, %f223, 0f7F800000, 0f7F800000;
	selp.f32 	%f241, %f240, %f239, %p51;
	setp.eq.f32 	%p52, %f223, 0f00000000;
	selp.f32 	%f242, 0fFF800000, %f241, %p52;
	st.global.f32 	[%rd48+512], %f242;
	add.s32 	%r104, %r104, 4;
	add.s32 	%r103, %r103, 512;
	setp.eq.s32 	%p53, %r104, 0;
	@%p53 bra 	$L__BB7_30;
	bra.uni 	$L__BB7_29;
$L__BB7_30:
	setp.eq.s32 	%p54, %r10, 0;
	@%p54 bra 	$L__BB7_35;
	setp.eq.s32 	%p55, %r10, 1;
	@%p55 bra 	$L__BB7_33;
	shl.b32 	%r85, %r107, 7;
	add.s32 	%r86, %r85, %r4;
	mul.wide.s32 	%rd49, %r86, 4;
	add.s64 	%rd50, %rd7, %rd49;
	ld.global.f32 	%f243, [%rd50];
	setp.lt.f32 	%p56, %f243, 0f00800000;
	mul.f32 	%f244, %f243, 0f4B000000;
	selp.f32 	%f245, %f244, %f243, %p56;
	selp.f32 	%f246, 0fC1B80000, 0f00000000, %p56;
	mov.b32 	%r87, %f245;
	add.s32 	%r88, %r87, -1059760811;
	and.b32  	%r89, %r88, -8388608;
	sub.s32 	%r90, %r87, %r89;
	mov.b32 	%f247, %r90;
	cvt.rn.f32.s32 	%f248, %r89;
	fma.rn.f32 	%f249, %f248, 0f34000000, %f246;
	add.f32 	%f250, %f247, 0fBF800000;
	fma.rn.f32 	%f251, %f250, 0fBE055027, 0f3E1039F6;
	fma.rn.f32 	%f252, %f251, %f250, 0fBDF8CDCC;
	fma.rn.f32 	%f253, %f252, %f250, 0f3E0F2955;
	fma.rn.f32 	%f254, %f253, %f250, 0fBE2AD8B9;
	fma.rn.f32 	%f255, %f254, %f250, 0f3E4CED0B;
	fma.rn.f32 	%f256, %f255, %f250, 0fBE7FFF22;
	fma.rn.f32 	%f257, %f256, %f250, 0f3EAAAA78;
	fma.rn.f32 	%f258, %f257, %f250, 0fBF000000;
	mul.f32 	%f259, %f250, %f258;
	fma.rn.f32 	%f260, %f259, %f250, %f250;
	fma.rn.f32 	%f261, %f249, 0f3F317218, %f260;
	setp.gt.u32 	%p57, %r87, 2139095039;
	fma.rn.f32 	%f262, %f245, 0f7F800000, 0f7F800000;
	selp.f32 	%f263, %f262, %f261, %p57;
	setp.eq.f32 	%p58, %f245, 0f00000000;
	selp.f32 	%f264, 0fFF800000, %f263, %p58;
	add.s64 	%rd51, %rd8, %rd49;
	st.global.f32 	[%rd51], %f264;
	ld.global.f32 	%f265, [%rd50+512];
	setp.lt.f32 	%p59, %f265, 0f00800000;
	mul.f32 	%f266, %f265, 0f4B000000;
	selp.f32 	%f267, %f266, %f265, %p59;
	selp.f32 	%f268, 0fC1B80000, 0f00000000, %p59;
	mov.b32 	%r91, %f267;
	add.s32 	%r92, %r91, -1059760811;
	and.b32  	%r93, %r92, -8388608;
	sub.s32 	%r94, %r91, %r93;
	mov.b32 	%f269, %r94;
	cvt.rn.f32.s32 	%f270, %r93;
	fma.rn.f32 	%f271, %f270, 0f34000000, %f268;
	add.f32 	%f272, %f269, 0fBF800000;
	fma.rn.f32 	%f273, %f272, 0fBE055027, 0f3E1039F6;
	fma.rn.f32 	%f274, %f273, %f272, 0fBDF8CDCC;
	fma.rn.f32 	%f275, %f274, %f272, 0f3E0F2955;
	fma.rn.f32 	%f276, %f275, %f272, 0fBE2AD8B9;
	fma.rn.f32 	%f277, %f276, %f272, 0f3E4CED0B;
	fma.rn.f32 	%f278, %f277, %f272, 0fBE7FFF22;
	fma.rn.f32 	%f279, %f278, %f272, 0f3EAAAA78;
	fma.rn.f32 	%f280, %f279, %f272, 0fBF000000;
	mul.f32 	%f281, %f272, %f280;
	fma.rn.f32 	%f282, %f281, %f272, %f272;
	fma.rn.f32 	%f283, %f271, 0f3F317218, %f282;
	setp.gt.u32 	%p60, %r91, 2139095039;
	fma.rn.f32 	%f284, %f267, 0f7F800000, 0f7F800000;
	selp.f32 	%f285, %f284, %f283, %p60;
	setp.eq.f32 	%p61, %f267, 0f00000000;
	selp.f32 	%f286, 0fFF800000, %f285, %p61;
	st.global.f32 	[%rd51+512], %f286;
	add.s32 	%r107, %r107, 2;
$L__BB7_33:
	and.b32  	%r95, %r32, 1;
	setp.eq.b32 	%p62, %r95, 1;
	not.pred 	%p63, %p62;
	@%p63 bra 	$L__BB7_35;
	shl.b32 	%r96, %r107, 7;
	add.s32 	%r97, %r96, %r4;
	mul.wide.s32 	%rd52, %r97, 4;
	add.s64 	%rd53, %rd7, %rd52;
	ld.global.f32 	%f287, [%rd53];
	setp.lt.f32 	%p64, %f287, 0f00800000;
	mul.f32 	%f288, %f287, 0f4B000000;
	selp.f32 	%f289, %f288, %f287, %p64;
	selp.f32 	%f290, 0fC1B80000, 0f00000000, %p64;
	mov.b32 	%r98, %f289;
	add.s32 	%r99, %r98, -1059760811;
	and.b32  	%r100, %r99, -8388608;
	sub.s32 	%r101, %r98, %r100;
	mov.b32 	%f291, %r101;
	cvt.rn.f32.s32 	%f292, %r100;
	fma.rn.f32 	%f293, %f292, 0f34000000, %f290;
	add.f32 	%f294, %f291, 0fBF800000;
	fma.rn.f32 	%f295, %f294, 0fBE055027, 0f3E1039F6;
	fma.rn.f32 	%f296, %f295, %f294, 0fBDF8CDCC;
	fma.rn.f32 	%f297, %f296, %f294, 0f3E0F2955;
	fma.rn.f32 	%f298, %f297, %f294, 0fBE2AD8B9;
	fma.rn.f32 	%f299, %f298, %f294, 0f3E4CED0B;
	fma.rn.f32 	%f300, %f299, %f294, 0fBE7FFF22;
	fma.rn.f32 	%f301, %f300, %f294, 0f3EAAAA78;
	fma.rn.f32 	%f302, %f301, %f294, 0fBF000000;
	mul.f32 	%f303, %f294, %f302;
	fma.rn.f32 	%f304, %f303, %f294, %f294;
	fma.rn.f32 	%f305, %f293, 0f3F317218, %f304;
	setp.gt.u32 	%p65, %r98, 2139095039;
	fma.rn.f32 	%f306, %f289, 0f7F800000, 0f7F800000;
	selp.f32 	%f307, %f306, %f305, %p65;
	setp.eq.f32 	%p66, %f289, 0f00000000;
	selp.f32 	%f308, 0fFF800000, %f307, %p66;
	add.s64 	%rd54, %rd8, %rd52;
	st.global.f32 	[%rd54], %f308;
$L__BB7_35:
	ret;

}
	// .globl	_ZN3cub18CUB_300001_SM_10006detail9transform16transform_kernelINS2_10policy_hubILb1EN4cuda3std3__45tupleIJN6thrust24THRUST_300001_SM_1000_NS6detail15normal_iteratorINSA_10device_ptrIfEEEEEEEE10policy1000Ei11exponentialSF_JPfEEEvT0_iT1_T2_DpNS2_10kernel_argIT3_EE
.visible .entry _ZN3cub18CUB_300001_SM_10006detail9transform16transform_kernelINS2_10policy_hubILb1EN4cuda3std3__45tupleIJN6thrust24THRUST_300001_SM_1000_NS6detail15normal_iteratorINSA_10device_ptrIfEEEEEEEE10policy1000Ei11exponentialSF_JPfEEEvT0_iT1_T2_DpNS2_10kernel_argIT3_EE(
	.param .u32 _ZN3cub18CUB_300001_SM_10006detail9transform16transform_kernelINS2_10policy_hubILb1EN4cuda3std3__45tupleIJN6thrust24THRUST_300001_SM_1000_NS6detail15normal_iteratorINSA_10device_ptrIfEEEEEEEE10policy1000Ei11exponentialSF_JPfEEEvT0_iT1_T2_DpNS2_10kernel_argIT3_EE_param_0,
	.param .u32 _ZN3cub18CUB_300001_SM_10006detail9transform16transform_kernelINS2_10policy_hubILb1EN4cuda3std3__45tupleIJN6thrust24THRUST_300001_SM_1000_NS6detail15normal_iteratorINSA_10device_ptrIfEEEEEEEE10policy1000Ei11exponentialSF_JPfEEEvT0_iT1_T2_DpNS2_10kernel_argIT3_EE_param_1,
	.param .align 1 .b8 _ZN3cub18CUB_300001_SM_10006detail9transform16transform_kernelINS2_10policy_hubILb1EN4cuda3std3__45tupleIJN6thrust24THRUST_300001_SM_1000_NS6detail15normal_iteratorINSA_10device_ptrIfEEEEEEEE10policy1000Ei11exponentialSF_JPfEEEvT0_iT1_T2_DpNS2_10kernel_argIT3_EE_param_2[1],
	.param .align 8 .b8 _ZN3cub18CUB_300001_SM_10006detail9transform16transform_kernelINS2_10policy_hubILb1EN4cuda3std3__45tupleIJN6thrust24THRUST_300001_SM_1000_NS6detail15normal_iteratorINSA_10device_ptrIfEEEEEEEE10policy1000Ei11exponentialSF_JPfEEEvT0_iT1_T2_DpNS2_10kernel_argIT3_EE_param_3[8],
	.param .align 8 .b8 _ZN3cub18CUB_300001_SM_10006detail9transform16transform_kernelINS2_10policy_hubILb1EN4cuda3std3__45tupleIJN6thrust24THRUST_300001_SM_1000_NS6detail15normal_iteratorINSA_10device_ptrIfEEEEEEEE10policy1000Ei11exponentialSF_JPfEEEvT0_iT1_T2_DpNS2_10kernel_argIT3_EE_param_4[16]
)
.maxntid 128
{
	.reg .pred 	%p<37>;
	.reg .b32 	%r<137>;
	.reg .b32 	%f<369>;
	.reg .b64 	%rd<64>;

	ld.param.u32 	%r43, [_ZN3cub18CUB_300001_SM_10006detail9transform16transform_kernelINS2_10policy_hubILb1EN4cuda3std3__45tupleIJN6thrust24THRUST_300001_SM_1000_NS6detail15normal_iteratorINSA_10device_ptrIfEEEEEEEE10policy1000Ei11exponentialSF_JPfEEEvT0_iT1_T2_DpNS2_10kernel_argIT3_EE_param_0];
	ld.param.u64 	%rd14, [_ZN3cub18CUB_300001_SM_10006detail9transform16transform_kernelINS2_10policy_hubILb1EN4cuda3std3__45tupleIJN6thrust24THRUST_300001_SM_1000_NS6detail15normal_iteratorINSA_10device_ptrIfEEEEEEEE10policy1000Ei11exponentialSF_JPfEEEvT0_iT1_T2_DpNS2_10kernel_argIT3_EE_param_4];
	ld.param.u64 	%rd15, [_ZN3cub18CUB_300001_SM_10006detail9transform16transform_kernelINS2_10policy_hubILb1EN4cuda3std3__45tupleIJN6thrust24THRUST_300001_SM_1000_NS6detail15normal_iteratorINSA_10device_ptrIfEEEEEEEE10policy1000Ei11exponentialSF_JPfEEEvT0_iT1_T2_DpNS2_10kernel_argIT3_EE_param_3];
	ld.param.u32 	%r42, [_ZN3cub18CUB_300001_SM_10006detail9transform16transform_kernelINS2_10policy_hubILb1EN4cuda3std3__45tupleIJN6thrust24THRUST_300001_SM_1000_NS6detail15normal_iteratorINSA_10device_ptrIfEEEEEEEE10policy1000Ei11exponentialSF_JPfEEEvT0_iT1_T2_DpNS2_10kernel_argIT3_EE_param_1];
	cvta.to.global.u64 	%rd1, %rd15;
	cvta.to.global.u64 	%rd2, %rd14;
	shl.b32 	%r1, %r42, 7;
	mov.u32 	%r44, %ctaid.x;
	mul.lo.s32 	%r2, %r1, %r44;
	sub.s32 	%r3, %r43, %r2;
	min.s32 	%r4, %r1, %r3;
	shl.b32 	%r5, %r4, 2;
	mov.u32 	%r6, %tid.x;
	shl.b32 	%r127, %r6, 7;
	setp.ge.s32 	%p1, %r127, %r5;
	@%p1 bra 	$L__BB8_3;
	mul.wide.u32 	%rd16, %r6, 128;
	add.s64 	%rd17, %rd2, %rd16;
	mul.wide.s32 	%rd18, %r2, 4;
	add.s64 	%rd62, %rd17, %rd18;
$L__BB8_2:
	.pragma "nounroll";
	// begin inline asm
	prefetch.global.L2 [%rd62];
	// end inline asm
	add.s32 	%r127, %r127, 16384;
	add.s64 	%rd62, %rd62, 16384;
	setp.lt.s32 	%p2, %r127, %r5;
	@%p2 bra 	$L__BB8_2;
$L__BB8_3:
	mul.wide.s32 	%rd20, %r2, 4;
	add.s64 	%rd6, %rd2, %rd20;
	add.s64 	%rd7, %rd1, %rd20;
	setp.gt.s32 	%p3, %r1, %r3;
	@%p3 bra 	$L__BB8_16;
	setp.lt.s32 	%p4, %r42, 1;
	@%p4 bra 	$L__BB8_57;
	and.b32  	%r10, %r42, 7;
	setp.lt.u32 	%p5, %r42, 8;
	mov.b32 	%r134, 0;
	@%p5 bra 	$L__BB8_8;
	and.b32  	%r134, %r42, 2147483640;
	neg.s32 	%r129, %r134;
	mul.wide.u32 	%rd21, %r6, 4;
	add.s64 	%rd63, %rd20, %rd21;
	add.s32 	%r128, %r6, 128;
$L__BB8_7:
	.pragma "nounroll";
	mul.wide.s32 	%rd22, %r128, 4;
	add.s64 	%rd23, %rd20, %rd22;
	add.s64 	%rd24, %rd2, %rd63;
	ld.global.f32 	%f1, [%rd24];
	fma.rn.f32 	%f2, %f1, 0f3BBB989D, 0f3F000000;
	cvt.sat.f32.f32 	%f3, %f2;
	mov.f32 	%f4, 0f4B400001;
	mov.f32 	%f5, 0f437C0000;
	fma.rm.f32 	%f6, %f3, %f5, %f4;
	add.f32 	%f7, %f6, 0fCB40007F;
	neg.f32 	%f8, %f7;
	fma.rn.f32 	%f9, %f1, 0f3FB8AA3B, %f8;
	fma.rn.f32 	%f10, %f1, 0f32A57060, %f9;
	mov.b32 	%r46, %f6;
	shl.b32 	%r47, %r46, 23;
	mov.b32 	%f11, %r47;
	ex2.approx.ftz.f32 	%f12, %f10;
	mul.f32 	%f13, %f12, %f11;
	add.s64 	%rd25, %rd1, %rd63;
	st.global.f32 	[%rd25], %f13;
	add.s64 	%rd26, %rd2, %rd23;
	ld.global.f32 	%f14, [%rd26];
	fma.rn.f32 	%f15, %f14, 0f3BBB989D, 0f3F000000;
	cvt.sat.f32.f32 	%f16, %f15;
	fma.rm.f32 	%f17, %f16, %f5, %f4;
	add.f32 	%f18, %f17, 0fCB40007F;
	neg.f32 	%f19, %f18;
	fma.rn.f32 	%f20, %f14, 0f3FB8AA3B, %f19;
	fma.rn.f32 	%f21, %f14, 0f32A57060, %f20;
	mov.b32 	%r48, %f17;
	shl.b32 	%r49, %r48, 23;
	mov.b32 	%f22, %r49;
	ex2.approx.ftz.f32 	%f23, %f21;
	mul.f32 	%f24, %f23, %f22;
	add.s64 	%rd27, %rd1, %rd23;
	st.global.f32 	[%rd27], %f24;
	ld.global.f32 	%f25, [%rd26+512];
	fma.rn.f32 	%f26, %f25, 0f3BBB989D, 0f3F000000;
	cvt.sat.f32.f32 	%f27, %f26;
	fma.rm.f32 	%f28, %f27, %f5, %f4;
	add.f32 	%f29, %f28, 0fCB40007F;
	neg.f32 	%f30, %f29;
	fma.rn.f32 	%f31, %f25, 0f3FB8AA3B, %f30;
	fma.rn.f32 	%f32, %f25, 0f32A57060, %f31;
	mov.b32 	%r50, %f28;
	shl.b32 	%r51, %r50, 23;
	mov.b32 	%f33, %r51;
	ex2.approx.ftz.f32 	%f34, %f32;
	mul.f32 	%f35, %f34, %f33;
	st.global.f32 	[%rd27+512], %f35;
	ld.global.f32 	%f36, [%rd26+1024];
	fma.rn.f32 	%f37, %f36, 0f3BBB989D, 0f3F000000;
	cvt.sat.f32.f32 	%f38, %f37;
	fma.rm.f32 	%f39, %f38, %f5, %f4;
	add.f32 	%f40, %f39, 0fCB40007F;
	neg.f32 	%f41, %f40;
	fma.rn.f32 	%f42, %f36, 0f3FB8AA3B, %f41;
	fma.rn.f32 	%f43, %f36, 0f32A57060, %f42;
	mov.b32 	%r52, %f39;
	shl.b32 	%r53, %r52, 23;
	mov.b32 	%f44, %r53;
	ex2.approx.ftz.f32 	%f45, %f43;
	mul.f32 	%f46, %f45, %f44;
	st.global.f32 	[%rd27+1024], %f46;
	ld.global.f32 	%f47, [%rd26+1536];
	fma.rn.f32 	%f48, %f47, 0f3BBB989D, 0f3F000000;
	cvt.sat.f32.f32 	%f49, %f48;
	fma.rm.f32 	%f50, %f49, %f5, %f4;
	add.f32 	%f51, %f50, 0fCB40007F;
	neg.f32 	%f52, %f51;
	fma.rn.f32 	%f53, %f47, 0f3FB8AA3B, %f52;
	fma.rn.f32 	%f54, %f47, 0f32A57060, %f53;
	mov.b32 	%r54, %f50;
	shl.b32 	%r55, %r54, 23;
	mov.b32 	%f55, %r55;
	ex2.approx.ftz.f32 	%f56, %f54;
	mul.f32 	%f57, %f56, %f55;
	st.global.f32 	[%rd27+1536], %f57;
	ld.global.f32 	%f58, [%rd26+2048];
	fma.rn.f32 	%f59, %f58, 0f3BBB989D, 0f3F000000;
	cvt.sat.f32.f32 	%f60, %f59;
	fma.rm.f32 	%f61, %f60, %f5, %f4;
	add.f32 	%f62, %f61, 0fCB40007F;
	neg.f32 	%f63, %f62;
	fma.rn.f32 	%f64, %f58, 0f3FB8AA3B, %f63;
	fma.rn.f32 	%f65, %f58, 0f32A57060, %f64;
	mov.b32 	%r56, %f61;
	shl.b32 	%r57, %r56, 23;
	mov.b32 	%f66, %r57;
	ex2.approx.ftz.f32 	%f67, %f65;
	mul.f32 	%f68, %f67, %f66;
	st.global.f32 	[%rd27+2048], %f68;
	ld.global.f32 	%f69, [%rd26+2560];
	fma.rn.f32 	%f70, %f69, 0f3BBB989D, 0f3F000000;
	cvt.sat.f32.f32 	%f71, %f70;
	fma.rm.f32 	%f72, %f71, %f5, %f4;
	add.f32 	%f73, %f72, 0fCB40007F;
	neg.f32 	%f74, %f73;
	fma.rn.f32 	%f75, %f69, 0f3FB8AA3B, %f74;
	fma.rn.f32 	%f76, %f69, 0f32A57060, %f75;
	mov.b32 	%r58, %f72;
	shl.b32 	%r59, %r58, 23;
	mov.b32 	%f77, %r59;
	ex2.approx.ftz.f32 	%f78, %f76;
	mul.f32 	%f79, %f78, %f77;
	st.global.f32 	[%rd27+2560], %f79;
	ld.global.f32 	%f80, [%rd26+3072];
	fma.rn.f32 	%f81, %f80, 0f3BBB989D, 0f3F000000;
	cvt.sat.f32.f32 	%f82, %f81;
	fma.rm.f32 	%f83, %f82, %f5, %f4;
	add.f32 	%f84, %f83, 0fCB40007F;
	neg.f32 	%f85, %f84;
	fma.rn.f32 	%f86, %f80, 0f3FB8AA3B, %f85;
	fma.rn.f32 	%f87, %f80, 0f32A57060, %f86;
	mov.b32 	%r60, %f83;
	shl.b32 	%r61, %r60, 23;
	mov.b32 	%f88, %r61;
	ex2.approx.ftz.f32 	%f89, %f87;
	mul.f32 	%f90, %f89, %f88;
	st.global.f32 	[%rd27+3072], %f90;
	add.s32 	%r129, %r129, 8;
	add.s64 	%rd63, %rd63, 4096;
	add.s32 	%r128, %r128, 1024;
	setp.eq.s32 	%p6, %r129, 0;
	@%p6 bra 	$L__BB8_8;
	bra.uni 	$L__BB8_7;
$L__BB8_8:
	setp.eq.s32 	%p7, %r10, 0;
	@%p7 bra 	$L__BB8_57;
	and.b32  	%r37, %r42, 3;
	setp.lt.u32 	%p8, %r10, 4;
	@%p8 bra 	$L__BB8_11;
	shl.b32 	%r62, %r134, 7;
	add.s32 	%r63, %r62, %r6;
	mul.wide.s32 	%rd28, %r63, 4;
	add.s64 	%rd29, %rd6, %rd28;
	ld.global.f32 	%f91, [%rd29];
	fma.rn.f32 	%f92, %f91, 0f3BBB989D, 0f3F000000;
	cvt.sat.f32.f32 	%f93, %f92;
	mov.f32 	%f94, 0f4B400001;
	mov.f32 	%f95, 0f437C0000;
	fma.rm.f32 	%f96, %f93, %f95, %f94;
	add.f32 	%f97, %f96, 0fCB40007F;
	neg.f32 	%f98, %f97;
	fma.rn.f32 	%f99, %f91, 0f3FB8AA3B, %f98;
	fma.rn.f32 	%f100, %f91, 0f32A57060, %f99;
	mov.b32 	%r64, %f96;
	shl.b32 	%r65, %r64, 23;
	mov.b32 	%f101, %r65;
	ex2.approx.ftz.f32 	%f102, %f100;
	mul.f32 	%f103, %f102, %f101;
	add.s64 	%rd30, %rd7, %rd28;
	st.global.f32 	[%rd30], %f103;
	ld.global.f32 	%f104, [%rd29+512];
	fma.rn.f32 	%f105, %f104, 0f3BBB989D, 0f3F000000;
	cvt.sat.f32.f32 	%f106, %f105;
	fma.rm.f32 	%f107, %f106, %f95, %f94;
	add.f32 	%f108, %f107, 0fCB40007F;
	neg.f32 	%f109, %f108;
	fma.rn.f32 	%f110, %f104, 0f3FB8AA3B, %f109;
	fma.rn.f32 	%f111, %f104, 0f32A57060, %f110;
	mov.b32 	%r66, %f107;
	shl.b32 	%r67, %r66, 23;
	mov.b32 	%f112, %r67;
	ex2.approx.ftz.f32 	%f113, %f111;
	mul.f32 	%f114, %f113, %f112;
	st.global.f32 	[%rd30+512], %f114;
	ld.global.f32 	%f115, [%rd29+1024];
	fma.rn.f32 	%f116, %f115, 0f3BBB989D, 0f3F000000;
	cvt.sat.f32.f32 	%f117, %f116;
	fma.rm.f32 	%f118, %f117, %f95, %f94;
	add.f32 	%f119, %f118, 0fCB40007F;
	neg.f32 	%f120, %f119;
	fma.rn.f32 	%f121, %f115, 0f3FB8AA3B, %f120;
	fma.rn.f32 	%f122, %f115, 0f32A57060, %f121;
	mov.b32 	%r68, %f118;
	shl.b32 	%r69, %r68, 23;
	mov.b32 	%f123, %r69;
	ex2.approx.ftz.f32 	%f124, %f122;
	mul.f32 	%f125, %f124, %f123;
	st.global.f32 	[%rd30+1024], %f125;
	ld.global.f32 	%f126, [%rd29+1536];
	fma.rn.f32 	%f127, %f126, 0f3BBB989D, 0f3F000000;
	cvt.sat.f32.f32 	%f128, %f127;
	fma.rm.f32 	%f129, %f128, %f95, %f94;
	add.f32 	%f130, %f129, 0fCB40007F;
	neg.f32 	%f131, %f130;
	fma.rn.f32 	%f132, %f126, 0f3FB8AA3B, %f131;
	fma.rn.f32 	%f133, %f126, 0f32A57060, %f132;
	mov.b32 	%r70, %f129;
	shl.b32 	%r71, %r70, 23;
	mov.b32 	%f134, %r71;
	ex2.approx.ftz.f32 	%f135, %f133;
	mul.f32 	%f136, %f135, %f134;
	st.global.f32 	[%rd30+1536], %f136;
	add.s32 	%r134, %r134, 4;
$L__BB8_11:
	setp.eq.s32 	%p9, %r37, 0;
	@%p9 bra 	$L__BB8_57;
	setp.eq.s32 	%p10, %r37, 1;
	@%p10 bra 	$L__BB8_14;
	shl.b32 	%r72, %r134, 7;
	add.s32 	%r73, %r72, %r6;
	mul.wide.s32 	%rd31, %r73, 4;
	add.s64 	%rd32, %rd6, %rd31;
	ld.global.f32 	%f137, [%rd32];
	fma.rn.f32 	%f138, %f137, 0f3BBB989D, 0f3F000000;
	cvt.sat.f32.f32 	%f139, %f138;
	mov.f32 	%f140, 0f4B400001;
	mov.f32 	%f141, 0f437C0000;
	fma.rm.f32 	%f142, %f139, %f141, %f140;
	add.f32 	%f143, %f142, 0fCB40007F;
	neg.f32 	%f144, %f143;
	fma.rn.f32 	%f145, %f137, 0f3FB8AA3B, %f144;
	fma.rn.f32 	%f146, %f137, 0f32A57060, %f145;
	mov.b32 	%r74, %f142;
	shl.b32 	%r75, %r74, 23;
	mov.b32 	%f147, %r75;
	ex2.approx.ftz.f32 	%f148, %f146;
	mul.f32 	%f149, %f148, %f147;
	add.s64 	%rd33, %rd7, %rd31;
	st.global.f32 	[%rd33], %f149;
	ld.global.f32 	%f150, [%rd32+512];
	fma.rn.f32 	%f151, %f150, 0f3BBB989D, 0f3F000000;
	cvt.sat.f32.f32 	%f152, %f151;
	fma.rm.f32 	%f153, %f152, %f141, %f140;
	add.f32 	%f154, %f153, 0fCB40007F;
	neg.f32 	%f155, %f154;
	fma.rn.f32 	%f156, %f150, 0f3FB8AA3B, %f155;
	fma.rn.f32 	%f157, %f150, 0f32A57060, %f156;
	mov.b32 	%r76, %f153;
	shl.b32 	%r77, %r76, 23;
	mov.b32 	%f158, %r77;
	ex2.approx.ftz.f32 	%f159, %f157;
	mul.f32 	%f160, %f159, %f158;
	st.global.f32 	[%rd33+512], %f160;
	add.s32 	%r134, %r134, 2;
$L__BB8_14:
	and.b32  	%r78, %r42, 1;
	setp.eq.b32 	%p11, %r78, 1;
	not.pred 	%p12, %p11;
	@%p12 bra 	$L__BB8_57;
	shl.b32 	%r79, %r134, 7;
	add.s32 	%r80, %r79, %r6;
	mul.wide.s32 	%rd34, %r80, 4;
	add.s64 	%rd35, %rd6, %rd34;
	ld.global.f32 	%f161, [%rd35];
	fma.rn.f32 	%f162, %f161, 0f3BBB989D, 0f3F000000;
	cvt.sat.f32.f32 	%f163, %f162;
	mov.f32 	%f164, 0f4B400001;
	mov.f32 	%f165, 0f437C0000;
	fma.rm.f32 	%f166, %f163, %f165, %f164;
	add.f32 	%f167, %f166, 0fCB40007F;
	neg.f32 	%f168, %f167;
	fma.rn.f32 	%f169, %f161, 0f3FB8AA3B, %f168;
	fma.rn.f32 	%f170, %f161, 0f32A57060, %f169;
	mov.b32 	%r81, %f166;
	shl.b32 	%r82, %r81, 23;
	mov.b32 	%f171, %r82;
	ex2.approx.ftz.f32 	%f172, %f170;
	mul.f32 	%f173, %f172, %f171;
	add.s64 	%rd36, %rd7, %rd34;
	st.global.f32 	[%rd36], %f173;
	bra.uni 	$L__BB8_57;
$L__BB8_16:
	setp.lt.s32 	%p13, %r42, 1;
	@%p13 bra 	$L__BB8_57;
	and.b32  	%r14, %r42, 7;
	setp.lt.u32 	%p14, %r42, 8;
	mov.b32 	%r131, 0;
	@%p14 bra 	$L__BB8_36;
	and.b32  	%r131, %r42, 2147483640;
	mov.b32 	%r130, 0;
$L__BB8_19:
	.pragma "nounroll";
	shl.b32 	%r85, %r130, 7;
	add.s32 	%r21, %r85, %r6;
	setp.ge.s32 	%p15, %r21, %r4;
	@%p15 bra 	$L__BB8_21;
	mul.wide.u32 	%rd37, %r21, 4;
	add.s64 	%rd38, %rd6, %rd37;
	ld.global.f32 	%f174, [%rd38];
	fma.rn.f32 	%f175, %f174, 0f3BBB989D, 0f3F000000;
	cvt.sat.f32.f32 	%f176, %f175;
	mov.f32 	%f177, 0f4B400001;
	mov.f32 	%f178, 0f437C0000;
	fma.rm.f32 	%f179, %f176, %f178, %f177;
	add.f32 	%f180, %f179, 0fCB40007F;
	neg.f32 	%f181, %f180;
	fma.rn.f32 	%f182, %f174, 0f3FB8AA3B, %f181;
	fma.rn.f32 	%f183, %f174, 0f32A57060, %f182;
	mov.b32 	%r86, %f179;
	shl.b32 	%r87, %r86, 23;
	mov.b32 	%f184, %r87;
	ex2.approx.ftz.f32 	%f185, %f183;
	mul.f32 	%f186, %f185, %f184;
	add.s64 	%rd39, %rd7, %rd37;
	st.global.f32 	[%rd39], %f186;
$L__BB8_21:
	add.s32 	%r88, %r21, 128;
	setp.ge.s32 	%p16, %r88, %r4;
	mul.wide.s32 	%rd40, %r88, 4;
	add.s64 	%rd12, %rd6, %rd40;
	add.s64 	%rd13, %rd7, %rd40;
	@%p16 bra 	$L__BB8_23;
	ld.global.f32 	%f187, [%rd12];
	fma.rn.f32 	%f188, %f187, 0f3BBB989D, 0f3F000000;
	cvt.sat.f32.f32 	%f189, %f188;
	mov.f32 	%f190, 0f4B400001;
	mov.f32 	%f191, 0f437C0000;
	fma.rm.f32 	%f192, %f189, %f191, %f190;
	add.f32 	%f193, %f192, 0fCB40007F;
	neg.f32 	%f194, %f193;
	fma.rn.f32 	%f195, %f187, 0f3FB8AA3B, %f194;
	fma.rn.f32 	%f196, %f187, 0f32A57060, %f195;
	mov.b32 	%r89, %f192;
	shl.b32 	%r90, %r89, 23;
	mov.b32 	%f197, %r90;
	ex2.approx.ftz.f32 	%f198, %f196;
	mul.f32 	%f199, %f198, %f197;
	st.global.f32 	[%rd13], %f199;
$L__BB8_23:
	add.s32 	%r91, %r21, 256;
	setp.ge.s32 	%p17, %r91, %r4;
	@%p17 bra 	$L__BB8_25;
	ld.global.f32 	%f200, [%rd12+512];
	fma.rn.f32 	%f201, %f200, 0f3BBB989D, 0f3F000000;
	cvt.sat.f32.f32 	%f202, %f201;
	mov.f32 	%f203, 0f4B400001;
	mov.f32 	%f204, 0f437C0000;
	fma.rm.f32 	%f205, %f202, %f204, %f203;
	add.f32 	%f206, %f205, 0fCB40007F;
	neg.f32 	%f207, %f206;
	fma.rn.f32 	%f208, %f200, 0f3FB8AA3B, %f207;
	fma.rn.f32 	%f209, %f200, 0f32A57060, %f208;
	mov.b32 	%r92, %f205;
	shl.b32 	%r93, %r92, 23;
	mov.b32 	%f210, %r93;
	ex2.approx.ftz.f32 	%f211, %f209;
	mul.f32 	%f212, %f211, %f210;
	st.global.f32 	[%rd13+512], %f212;
$L__BB8_25:
	add.s32 	%r94, %r21, 384;
	setp.ge.s32 	%p18, %r94, %r4;
	@%p18 bra 	$L__BB8_27;
	ld.global.f32 	%f213, [%rd12+1024];
	fma.rn.f32 	%f214, %f213, 0f3BBB989D, 0f3F000000;
	cvt.sat.f32.f32 	%f215, %f214;
	mov.f32 	%f216, 0f4B400001;
	mov.f32 	%f217, 0f437C0000;
	fma.rm.f32 	%f218, %f215, %f217, %f216;
	add.f32 	%f219, %f218, 0fCB40007F;
	neg.f32 	%f220, %f219;
	fma.rn.f32 	%f221, %f213, 0f3FB8AA3B, %f220;
	fma.rn.f32 	%f222, %f213, 0f32A57060, %f221;
	mov.b32 	%r95, %f218;
	shl.b32 	%r96, %r95, 23;
	mov.b32 	%f223, %r96;
	ex2.approx.ftz.f32 	%f224, %f222;
	mul.f32 	%f225, %f224, %f223;
	st.global.f32 	[%rd13+1024], %f225;
$L__BB8_27:
	add.s32 	%r97, %r21, 512;
	setp.ge.s32 	%p19, %r97, %r4;
	@%p19 bra 	$L__BB8_29;
	ld.global.f32 	%f226, [%rd12+1536];
	fma.rn.f32 	%f227, %f226, 0f3BBB989D, 0f3F000000;
	cvt.sat.f32.f32 	%f228, %f227;
	mov.f32 	%f229, 0f4B400001;
	mov.f32 	%f230, 0f437C0000;
	fma.rm.f32 	%f231, %f228, %f230, %f229;
	add.f32 	%f232, %f231, 0fCB40007F;
	neg.f32 	%f233, %f232;
	fma.rn.f32 	%f234, %f226, 0f3FB8AA3B, %f233;
	fma.rn.f32 	%f235, %f226, 0f32A57060, %f234;
	mov.b32 	%r98, %f231;
	shl.b32 	%r99, %r98, 23;
	mov.b32 	%f236, %r99;
	ex2.approx.ftz.f32 	%f237, %f235;
	mul.f32 	%f238, %f237, %f236;
	st.global.f32 	[%rd13+1536], %f238;
$L__BB8_29:
	add.s32 	%r100, %r21, 640;
	setp.ge.s32 	%p20, %r100, %r4;
	@%p20 bra 	$L__BB8_31;
	ld.global.f32 	%f239, [%rd12+2048];
	fma.rn.f32 	%f240, %f239, 0f3BBB989D, 0f3F000000;
	cvt.sat.f32.f32 	%f241, %f240;
	mov.f32 	%f242, 0f4B400001;
	mov.f32 	%f243, 0f437C0000;
	fma.rm.f32 	%f244, %f241, %f243, %f242;
	add.f32 	%f245, %f244, 0fCB40007F;
	neg.f32 	%f246, %f245;
	fma.rn.f32 	%f247, %f239, 0f3FB8AA3B, %f246;
	fma.rn.f32 	%f248, %f239, 0f32A57060, %f247;
	mov.b32 	%r101, %f244;
	shl.b32 	%r102, %r101, 23;
	mov.b32 	%f249, %r102;
	ex2.approx.ftz.f32 	%f250, %f248;
	mul.f32 	%f251, %f250, %f249;
	st.global.f32 	[%rd13+2048], %f251;
$L__BB8_31:
	add.s32 	%r103, %r21, 768;
	setp.ge.s32 	%p21, %r103, %r4;
	@%p21 bra 	$L__BB8_33;
	ld.global.f32 	%f252, [%rd12+2560];
	fma.rn.f32 	%f253, %f252, 0f3BBB989D, 0f3F000000;
	cvt.sat.f32.f32 	%f254, %f253;
	mov.f32 	%f255, 0f4B400001;
	mov.f32 	%f256, 0f437C0000;
	fma.rm.f32 	%f257, %f254, %f256, %f255;
	add.f32 	%f258, %f257, 0fCB40007F;
	neg.f32 	%f259, %f258;
	fma.rn.f32 	%f260, %f252, 0f3FB8AA3B, %f259;
	fma.rn.f32 	%f261, %f252, 0f32A57060, %f260;
	mov.b32 	%r104, %f257;
	shl.b32 	%r105, %r104, 23;
	mov.b32 	%f262, %r105;
	ex2.approx.ftz.f32 	%f263, %f261;
	mul.f32 	%f264, %f263, %f262;
	st.global.f32 	[%rd13+2560], %f264;
$L__BB8_33:
	add.s32 	%r106, %r21, 896;
	setp.ge.s32 	%p22, %r106, %r4;
	@%p22 bra 	$L__BB8_35;
	ld.global.f32 	%f265, [%rd12+3072];
	fma.rn.f32 	%f266, %f265, 0f3BBB989D, 0f3F000000;
	cvt.sat.f32.f32 	%f267, %f266;
	mov.f32 	%f268, 0f4B400001;
	mov.f32 	%f269, 0f437C0000;
	fma.rm.f32 	%f270, %f267, %f269, %f268;
	add.f32 	%f271, %f270, 0fCB40007F;
	neg.f32 	%f272, %f271;
	fma.rn.f32 	%f273, %f265, 0f3FB8AA3B, %f272;
	fma.rn.f32 	%f274, %f265, 0f32A57060, %f273;
	mov.b32 	%r107, %f270;
	shl.b32 	%r108, %r107, 23;
	mov.b32 	%f275, %r108;
	ex2.approx.ftz.f32 	%f276, %f274;
	mul.f32 	%f277, %f276, %f275;
	st.global.f32 	[%rd13+3072], %f277;
$L__BB8_35:
	add.s32 	%r130, %r130, 8;
	setp.ne.s32 	%p23, %r130, %r131;
	@%p23 bra 	$L__BB8_19;
$L__BB8_36:
	setp.eq.s32 	%p24, %r14, 0;
	@%p24 bra 	$L__BB8_57;
	and.b32  	%r24, %r42, 3;
	setp.lt.u32 	%p25, %r14, 4;
	@%p25 bra 	$L__BB8_47;
	shl.b32 	%r109, %r131, 7;
	add.s32 	%r25, %r109, %r6;
	setp.ge.s32 	%p26, %r25, %r4;
	@%p26 bra 	$L__BB8_40;
	mul.wide.s32 	%rd41, %r25, 4;
	add.s64 	%rd42, %rd6, %rd41;
	ld.global.f32 	%f278, [%rd42];
	fma.rn.f32 	%f279, %f278, 0f3BBB989D, 0f3F000000;
	cvt.sat.f32.f32 	%f280, %f279;
	mov.f32 	%f281, 0f4B400001;
	mov.f32 	%f282, 0f437C0000;
	fma.rm.f32 	%f283, %f280, %f282, %f281;
	add.f32 	%f284, %f283, 0fCB40007F;
	neg.f32 	%f285, %f284;
	fma.rn.f32 	%f286, %f278, 0f3FB8AA3B, %f285;
	fma.rn.f32 	%f287, %f278, 0f32A57060, %f286;
	mov.b32 	%r110, %f283;
	shl.b32 	%r111, %r110, 23;
	mov.b32 	%f288, %r111;
	ex2.approx.ftz.f32 	%f289, %f287;
	mul.f32 	%f290, %f289, %f288;
	add.s64 	%rd43, %rd7, %rd41;
	st.global.f32 	[%rd43], %f290;
$L__BB8_40:
	add.s32 	%r26, %r25, 128;
	setp.ge.s32 	%p27, %r26, %r4;
	@%p27 bra 	$L__BB8_42;
	mul.wide.s32 	%rd44, %r26, 4;
	add.s64 	%rd45, %rd6, %rd44;
	ld.global.f32 	%f291, [%rd45];
	fma.rn.f32 	%f292, %f291, 0f3BBB989D, 0f3F000000;
	cvt.sat.f32.f32 	%f293, %f292;
	mov.f32 	%f294, 0f4B400001;
	mov.f32 	%f295, 0f437C0000;
	fma.rm.f32 	%f296, %f293, %f295, %f294;
	add.f32 	%f297, %f296, 0fCB40007F;
	neg.f32 	%f298, %f297;
	fma.rn.f32 	%f299, %f291, 0f3FB8AA3B, %f298;
	fma.rn.f32 	%f300, %f291, 0f32A57060, %f299;
	mov.b32 	%r112, %f296;
	shl.b32 	%r113, %r112, 23;
	mov.b32 	%f301, %r113;
	ex2.approx.ftz.f32 	%f302, %f300;
	mul.f32 	%f303, %f302, %f301;
	add.s64 	%rd46, %rd7, %rd44;
	st.global.f32 	[%rd46], %f303;
$L__BB8_42:
	add.s32 	%r27, %r25, 256;
	setp.ge.s32 	%p28, %r27, %r4;
	@%p28 bra 	$L__BB8_44;
	mul.wide.s32 	%rd47, %r27, 4;
	add.s64 	%rd48, %rd6, %rd47;
	ld.global.f32 	%f304, [%rd48];
	fma.rn.f32 	%f305, %f304, 0f3BBB989D, 0f3F000000;
	cvt.sat.f32.f32 	%f306, %f305;
	mov.f32 	%f307, 0f4B400001;
	mov.f32 	%f308, 0f437C0000;
	fma.rm.f32 	%f309, %f306, %f308, %f307;
	add.f32 	%f310, %f309, 0fCB40007F;
	neg.f32 	%f311, %f310;
	fma.rn.f32 	%f312, %f304, 0f3FB8AA3B, %f311;
	fma.rn.f32 	%f313, %f304, 0f32A57060, %f312;
	mov.b32 	%r114, %f309;
	shl.b32 	%r115, %r114, 23;
	mov.b32 	%f314, %r115;
	ex2.approx.ftz.f32 	%f315, %f313;
	mul.f32 	%f316, %f315, %f314;
	add.s64 	%rd49, %rd7, %rd47;
	st.global.f32 	[%rd49], %f316;
$L__BB8_44:
	add.s32 	%r28, %r25, 384;
	setp.ge.s32 	%p29, %r28, %r4;
	@%p29 bra 	$L__BB8_46;
	mul.wide.s32 	%rd50, %r28, 4;
	add.s64 	%rd51, %rd6, %rd50;
	ld.global.f32 	%f317, [%rd51];
	fma.rn.f32 	%f318, %f317, 0f3BBB989D, 0f3F000000;
	cvt.sat.f32.f32 	%f319, %f318;
	mov.f32 	%f320, 0f4B400001;
	mov.f32 	%f321, 0f437C0000;
	fma.rm.f32 	%f322, %f319, %f321, %f320;
	add.f32 	%f323, %f322, 0fCB40007F;
	neg.f32 	%f324, %f323;
	fma.rn.f32 	%f325, %f317, 0f3FB8AA3B, %f324;
	fma.rn.f32 	%f326, %f317, 0f32A57060, %f325;
	mov.b32 	%r116, %f322;
	shl.b32 	%r117, %r116, 23;
	mov.b32 	%f327, %r117;
	ex2.approx.ftz.f32 	%f328, %f326;
	mul.f32 	%f329, %f328, %f327;
	add.s64 	%rd52, %rd7, %rd50;
	st.global.f32 	[%rd52], %f329;
$L__BB8_46:
	add.s32 	%r131, %r131, 4;
$L__BB8_47:
	setp.eq.s32 	%p30, %r24, 0;
	@%p30 bra 	$L__BB8_57;
	setp.eq.s32 	%p31, %r24, 1;
	@%p31 bra 	$L__BB8_54;
	shl.b32 	%r118, %r131, 7;
	add.s32 	%r31, %r118, %r6;
	setp.ge.s32 	%p32, %r31, %r4;
	@%p32 bra 	$L__BB8_51;
	mul.wide.s32 	%rd53, %r31, 4;
	add.s64 	%rd54, %rd6, %rd53;
	ld.global.f32 	%f330, [%rd54];
	fma.rn.f32 	%f331, %f330, 0f3BBB989D, 0f3F000000;
	cvt.sat.f32.f32 	%f332, %f331;
	mov.f32 	%f333, 0f4B400001;
	mov.f32 	%f334, 0f437C0000;
	fma.rm.f32 	%f335, %f332, %f334, %f333;
	add.f32 	%f336, %f335, 0fCB40007F;
	neg.f32 	%f337, %f336;
	fma.rn.f32 	%f338, %f330, 0f3FB8AA3B, %f337;
	fma.rn.f32 	%f339, %f330, 0f32A57060, %f338;
	mov.b32 	%r119, %f335;
	shl.b32 	%r120, %r119, 23;
	mov.b32 	%f340, %r120;
	ex2.approx.ftz.f32 	%f341, %f339;
	mul.f32 	%f342, %f341, %f340;
	add.s64 	%rd55, %rd7, %rd53;
	st.global.f32 	[%rd55], %f342;
$L__BB8_51:
	add.s32 	%r32, %r31, 128;
	setp.ge.s32 	%p33, %r32, %r4;
	@%p33 bra 	$L__BB8_53;
	mul.wide.s32 	%rd56, %r32, 4;
	add.s64 	%rd57, %rd6, %rd56;
	ld.global.f32 	%f343, [%rd57];
	fma.rn.f32 	%f344, %f343, 0f3BBB989D, 0f3F000000;
	cvt.sat.f32.f32 	%f345, %f344;
	mov.f32 	%f346, 0f4B400001;
	mov.f32 	%f347, 0f437C0000;
	fma.rm.f32 	%f348, %f345, %f347, %f346;
	add.f32 	%f349, %f348, 0fCB40007F;
	neg.f32 	%f350, %f349;
	fma.rn.f32 	%f351, %f343, 0f3FB8AA3B, %f350;
	fma.rn.f32 	%f352, %f343, 0f32A57060, %f351;
	mov.b32 	%r121, %f348;
	shl.b32 	%r122, %r121, 23;
	mov.b32 	%f353, %r122;
	ex2.approx.ftz.f32 	%f354, %f352;
	mul.f32 	%f355, %f354, %f353;
	add.s64 	%rd58, %rd7, %rd56;
	st.global.f32 	[%rd58], %f355;
$L__BB8_53:
	add.s32 	%r131, %r131, 2;
$L__BB8_54:
	and.b32  	%r123, %r42, 1;
	setp.eq.b32 	%p34, %r123, 1;
	not.pred 	%p35, %p34;
	@%p35 bra 	$L__BB8_57;
	shl.b32 	%r124, %r131, 7;
	add.s32 	%r35, %r124, %r6;
	setp.ge.s32 	%p36, %r35, %r4;
	@%p36 bra 	$L__BB8_57;
	mul.wide.s32 	%rd59, %r35, 4;
	add.s64 	%rd60, %rd6, %rd59;
	ld.global.f32 	%f356, [%rd60];
	fma.rn.f32 	%f357, %f356, 0f3BBB989D, 0f3F000000;
	cvt.sat.f32.f32 	%f358, %f357;
	mov.f32 	%f359, 0f4B400001;
	mov.f32 	%f360, 0f437C0000;
	fma.rm.f32 	%f361, %f358, %f360, %f359;
	add.f32 	%f362, %f361, 0fCB40007F;
	neg.f32 	%f363, %f362;
	fma.rn.f32 	%f364, %f356, 0f3FB8AA3B, %f363;
	fma.rn.f32 	%f365, %f356, 0f32A57060, %f364;
	mov.b32 	%r125, %f361;
	shl.b32 	%r126, %r125, 23;
	mov.b32 	%f366, %r126;
	ex2.approx.ftz.f32 	%f367, %f365;
	mul.f32 	%f368, %f367, %f366;
	add.s64 	%rd61, %rd7, %rd59;
	st.global.f32 	[%rd61], %f368;
$L__BB8_57:
	ret;

}
	// .globl	_ZN3cub18CUB_300001_SM_10006detail9transform16transform_kernelINS2_10policy_hubILb1EN4cuda3std3__45tupleIJN6thrust24THRUST_300001_SM_1000_NS6detail15normal_iteratorINSA_10device_ptrIfEEEEEEEE10policy1000El11exponentialSF_JPfEEEvT0_iT1_T2_DpNS2_10kernel_argIT3_EE
.visible .entry _ZN3cub18CUB_300001_SM_10006detail9transform16transform_kernelINS2_10policy_hubILb1EN4cuda3std3__45tupleIJN6thrust24THRUST_300001_SM_1000_NS6detail15normal_iteratorINSA_10device_ptrIfEEEEEEEE10policy1000El11exponentialSF_JPfEEEvT0_iT1_T2_DpNS2_10kernel_argIT3_EE(
	.param .u64 _ZN3cub18CUB_300001_SM_10006detail9transform16transform_kernelINS2_10policy_hubILb1EN4cuda3std3__45tupleIJN6thrust24THRUST_300001_SM_1000_NS6detail15normal_iteratorINSA_10device_ptrIfEEEEEEEE10policy1000El11exponentialSF_JPfEEEvT0_iT1_T2_DpNS2_10kernel_argIT3_EE_param_0,
	.param .u32 _ZN3cub18CUB_300001_SM_10006detail9transform16transform_kernelINS2_10policy_hubILb1EN4cuda3std3__45tupleIJN6thrust24THRUST_300001_SM_1000_NS6detail15normal_iteratorINSA_10device_ptrIfEEEEEEEE10policy1000El11exponentialSF_JPfEEEvT0_iT1_T2_DpNS2_10kernel_argIT3_EE_param_1,
	.param .align 1 .b8 _ZN3cub18CUB_300001_SM_10006detail9transform16transform_kernelINS2_10policy_hubILb1EN4cuda3std3__45tupleIJN6thrust24THRUST_300001_SM_1000_NS6detail15normal_iteratorINSA_10device_ptrIfEEEEEEEE10policy1000El11exponentialSF_JPfEEEvT0_iT1_T2_DpNS2_10kernel_argIT3_EE_param_2[1],
	.param .align 8 .b8 _ZN3cub18CUB_300001_SM_10006detail9transform16transform_kernelINS2_10policy_hubILb1EN4cuda3std3__45tupleIJN6thrust24THRUST_300001_SM_1000_NS6detail15normal_iteratorINSA_10device_ptrIfEEEEEEEE10policy1000El11exponentialSF_JPfEEEvT0_iT1_T2_DpNS2_10kernel_argIT3_EE_param_3[8],
	.param .align 8 .b8 _ZN3cub18CUB_300001_SM_10006detail9transform16transform_kernelINS2_10policy_hubILb1EN4cuda3std3__45tupleIJN6thrust24THRUST_300001_SM_1000_NS6detail15normal_iteratorINSA_10device_ptrIfEEEEEEEE10policy1000El11exponentialSF_JPfEEEvT0_iT1_T2_DpNS2_10kernel_argIT3_EE_param_4[16]
)
.maxntid 128
{
	.reg .pred 	%p<37>;
	.reg .b32 	%r<134>;
	.reg .b32 	%f<369>;
	.reg .b64 	%rd<70>;

	ld.param.u64 	%rd15, [_ZN3cub18CUB_300001_SM_10006detail9transform16transform_kernelINS2_10policy_hubILb1EN4cuda3std3__45tupleIJN6thrust24THRUST_300001_SM_1000_NS6detail15normal_iteratorINSA_10device_ptrIfEEEEEEEE10policy1000El11exponentialSF_JPfEEEvT0_iT1_T2_DpNS2_10kernel_argIT3_EE_param_0];
	ld.param.u64 	%rd16, [_ZN3cub18CUB_300001_SM_10006detail9transform16transform_kernelINS2_10policy_hubILb1EN4cuda3std3__45tupleIJN6thrust24THRUST_300001_SM_1000_NS6detail15normal_iteratorINSA_10device_ptrIfEEEEEEEE10policy1000El11exponentialSF_JPfEEEvT0_iT1_T2_DpNS2_10kernel_argIT3_EE_param_4];
	ld.param.u64 	%rd17, [_ZN3cub18CUB_300001_SM_10006detail9transform16transform_kernelINS2_10policy_hubILb1EN4cuda3std3__45tupleIJN6thrust24THRUST_300001_SM_1000_NS6detail15normal_iteratorINSA_10device_ptrIfEEEEEEEE10policy1000El11exponentialSF_JPfEEEvT0_iT1_T2_DpNS2_10kernel_argIT3_EE_param_3];
	ld.param.u32 	%r40, [_ZN3cub18CUB_300001_SM_10006detail9transform16transform_kernelINS2_10policy_hubILb1EN4cuda3std3__45tupleIJN6thrust24THRUST_300001_SM_1000_NS6detail15normal_iteratorINSA_10device_ptrIfEEEEEEEE10policy1000El11exponentialSF_JPfEEEvT0_iT1_T2_DpNS2_10kernel_argIT3_EE_param_1];
	cvta.to.global.u64 	%rd1, %rd17;
	cvta.to.global.u64 	%rd2, %rd16;
	shl.b32 	%r1, %r40, 7;
	mov.u32 	%r41, %ctaid.x;
	cvt.u64.u32 	%rd18, %r41;
	cvt.s64.s32 	%rd19, %r1;
	mul.lo.s64 	%rd3, %rd19, %rd18;
	sub.s64 	%rd20, %rd15, %rd3;
	min.s64 	%rd21, %rd20, %rd19;
	cvt.u32.u64 	%r2, %rd21;
	shl.b32 	%r3, %r2, 2;
	mov.u32 	%r4, %tid.x;
	shl.b32 	%r124, %r4, 7;
	setp.ge.s32 	%p1, %r124, %r3;
	@%p1 bra 	$L__BB9_3;
	shl.b64 	%rd22, %rd3, 2;
	add.s64 	%rd23, %rd2, %rd22;
	mul.wide.u32 	%rd24, %r4, 128;
	add.s64 	%rd68, %rd23, %rd24;
$L__BB9_2:
	.pragma "nounroll";
	// begin inline asm
	prefetch.global.L2 [%rd68];
	// end inline asm
	add.s32 	%r124, %r124, 16384;
	add.s64 	%rd68, %rd68, 16384;
	setp.lt.s32 	%p2, %r124, %r3;
	@%p2 bra 	$L__BB9_2;
$L__BB9_3:
	shl.b64 	%rd26, %rd3, 2;
	add.s64 	%rd7, %rd2, %rd26;
	add.s64 	%rd8, %rd1, %rd26;
	setp.eq.s32 	%p3, %r1, %r2;
	@%p3 bra 	$L__BB9_45;
	setp.lt.s32 	%p4, %r40, 1;
	@%p4 bra 	$L__BB9_57;
	and.b32  	%r8, %r40, 7;
	setp.lt.u32 	%p5, %r40, 8;
	mov.b32 	%r131, 0;
	@%p5 bra 	$L__BB9_24;
	and.b32  	%r131, %r40, 2147483640;
	mov.b32 	%r127, 0;
$L__BB9_7:
	.pragma "nounroll";
	shl.b32 	%r44, %r127, 7;
	add.s32 	%r19, %r44, %r4;
	setp.ge.s32 	%p6, %r19, %r2;
	@%p6 bra 	$L__BB9_9;
	mul.wide.u32 	%rd27, %r19, 4;
	add.s64 	%rd28, %rd7, %rd27;
	ld.global.f32 	%f1, [%rd28];
	fma.rn.f32 	%f2, %f1, 0f3BBB989D, 0f3F000000;
	cvt.sat.f32.f32 	%f3, %f2;
	mov.f32 	%f4, 0f4B400001;
	mov.f32 	%f5, 0f437C0000;
	fma.rm.f32 	%f6, %f3, %f5, %f4;
	add.f32 	%f7, %f6, 0fCB40007F;
	neg.f32 	%f8, %f7;
	fma.rn.f32 	%f9, %f1, 0f3FB8AA3B, %f8;
	fma.rn.f32 	%f10, %f1, 0f32A57060, %f9;
	mov.b32 	%r45, %f6;
	shl.b32 	%r46, %r45, 23;
	mov.b32 	%f11, %r46;
	ex2.approx.ftz.f32 	%f12, %f10;
	mul.f32 	%f13, %f12, %f11;
	add.s64 	%rd29, %rd8, %rd27;
	st.global.f32 	[%rd29], %f13;
$L__BB9_9:
	add.s32 	%r47, %r19, 128;
	setp.ge.s32 	%p7, %r47, %r2;
	mul.wide.s32 	%rd30, %r47, 4;
	add.s64 	%rd13, %rd7, %rd30;
	add.s64 	%rd14, %rd8, %rd30;
	@%p7 bra 	$L__BB9_11;
	ld.global.f32 	%f14, [%rd13];
	fma.rn.f32 	%f15, %f14, 0f3BBB989D, 0f3F000000;
	cvt.sat.f32.f32 	%f16, %f15;
	mov.f32 	%f17, 0f4B400001;
	mov.f32 	%f18, 0f437C0000;
	fma.rm.f32 	%f19, %f16, %f18, %f17;
	add.f32 	%f20, %f19, 0fCB40007F;
	neg.f32 	%f21, %f20;
	fma.rn.f32 	%f22, %f14, 0f3FB8AA3B, %f21;
	fma.rn.f32 	%f23, %f14, 0f32A57060, %f22;
	mov.b32 	%r48, %f19;
	shl.b32 	%r49, %r48, 23;
	mov.b32 	%f24, %r49;
	ex2.approx.ftz.f32 	%f25, %f23;
	mul.f32 	%f26, %f25, %f24;
	st.global.f32 	[%rd14], %f26;
$L__BB9_11:
	add.s32 	%r50, %r19, 256;
	setp.ge.s32 	%p8, %r50, %r2;
	@%p8 bra 	$L__BB9_13;
	ld.global.f32 	%f27, [%rd13+512];
	fma.rn.f32 	%f28, %f27, 0f3BBB989D, 0f3F000000;
	cvt.sat.f32.f32 	%f29, %f28;
	mov.f32 	%f30, 0f4B400001;
	mov.f32 	%f31, 0f437C0000;
	fma.rm.f32 	%f32, %f29, %f31, %f30;
	add.f32 	%f33, %f32, 0fCB40007F;
	neg.f32 	%f34, %f33;
	fma.rn.f32 	%f35, %f27, 0f3FB8AA3B, %f34;
	fma.rn.f32 	%f36, %f27, 0f32A57060, %f35;
	mov.b32 	%r51, %f32;
	shl.b32 	%r52, %r51, 23;
	mov.b32 	%f37, %r52;
	ex2.approx.ftz.f32 	%f38, %f36;
	mul.f32 	%f39, %f38, %f37;
	st.global.f32 	[%rd14+512], %f39;
$L__BB9_13:
	add.s32 	%r53, %r19, 384;
	setp.ge.s32 	%p9, %r53, %r2;
	@%p9 bra 	$L__BB9_15;
	ld.global.f32 	%f40, [%rd13+1024];
	fma.rn.f32 	%f41, %f40, 0f3BBB989D, 0f3F000000;
	cvt.sat.f32.f32 	%f42, %f41;
	mov.f32 	%f43, 0f4B400001;
	mov.f32 	%f44, 0f437C0000;
	fma.rm.f32 	%f45, %f42, %f44, %f43;
	add.f32 	%f46, %f45, 0fCB40007F;
	neg.f32 	%f47, %f46;
	fma.rn.f32 	%f48, %f40, 0f3FB8AA3B, %f47;
	fma.rn.f32 	%f49, %f40, 0f32A57060, %f48;
	mov.b32 	%r54, %f45;
	shl.b32 	%r55, %r54, 23;
	mov.b32 	%f50, %r55;
	ex2.approx.ftz.f32 	%f51, %f49;
	mul.f32 	%f52, %f51, %f50;
	st.global.f32 	[%rd14+1024], %f52;
$L__BB9_15:
	add.s32 	%r56, %r19, 512;
	setp.ge.s32 	%p10, %r56, %r2;
	@%p10 bra 	$L__BB9_17;
	ld.global.f32 	%f53, [%rd13+1536];
	fma.rn.f32 	%f54, %f53, 0f3BBB989D, 0f3F000000;
	cvt.sat.f32.f32 	%f55, %f54;
	mov.f32 	%f56, 0f4B400001;
	mov.f32 	%f57, 0f437C0000;
	fma.rm.f32 	%f58, %f55, %f57, %f56;
	add.f32 	%f59, %f58, 0fCB40007F;
	neg.f32 	%f60, %f59;
	fma.rn.f32 	%f61, %f53, 0f3FB8AA3B, %f60;
	fma.rn.f32 	%f62, %f53, 0f32A57060, %f61;
	mov.b32 	%r57, %f58;
	shl.b32 	%r58, %r57, 23;
	mov.b32 	%f63, %r58;
	ex2.approx.ftz.f32 	%f64, %f62;
	mul.f32 	%f65, %f64, %f63;
	st.global.f32 	[%rd14+1536], %f65;
$L__BB9_17:
	add.s32 	%r59, %r19, 640;
	setp.ge.s32 	%p11, %r59, %r2;
	@%p11 bra 	$L__BB9_19;
	ld.global.f32 	%f66, [%rd13+2048];
	fma.rn.f32 	%f67, %f66, 0f3BBB989D, 0f3F000000;
	cvt.sat.f32.f32 	%f68, %f67;
	mov.f32 	%f69, 0f4B400001;
	mov.f32 	%f70, 0f437C0000;
	fma.rm.f32 	%f71, %f68, %f70, %f69;
	add.f32 	%f72, %f71, 0fCB40007F;
	neg.f32 	%f73, %f72;
	fma.rn.f32 	%f74, %f66, 0f3FB8AA3B, %f73;
	fma.rn.f32 	%f75, %f66, 0f32A57060, %f74;
	mov.b32 	%r60, %f71;
	shl.b32 	%r61, %r60, 23;
	mov.b32 	%f76, %r61;
	ex2.approx.ftz.f32 	%f77, %f75;
	mul.f32 	%f78, %f77, %f76;
	st.global.f32 	[%rd14+2048], %f78;
$L__BB9_19:
	add.s32 	%r62, %r19, 768;
	setp.ge.s32 	%p12, %r62, %r2;
	@%p12 bra 	$L__BB9_21;
	ld.global.f32 	%f79, [%rd13+2560];
	fma.rn.f32 	%f80, %f79, 0f3BBB989D, 0f3F000000;
	cvt.sat.f32.f32 	%f81, %f80;
	mov.f32 	%f82, 0f4B400001;
	mov.f32 	%f83, 0f437C0000;
	fma.rm.f32 	%f84, %f81, %f83, %f82;
	add.f32 	%f85, %f84, 0fCB40007F;
	neg.f32 	%f86, %f85;
	fma.rn.f32 	%f87, %f79, 0f3FB8AA3B, %f86;
	fma.rn.f32 	%f88, %f79, 0f32A57060, %f87;
	mov.b32 	%r63, %f84;
	shl.b32 	%r64, %r63, 23;
	mov.b32 	%f89, %r64;
	ex2.approx.ftz.f32 	%f90, %f88;
	mul.f32 	%f91, %f90, %f89;
	st.global.f32 	[%rd14+2560], %f91;
$L__BB9_21:
	add.s32 	%r65, %r19, 896;
	setp.ge.s32 	%p13, %r65, %r2;
	@%p13 bra 	$L__BB9_23;
	ld.global.f32 	%f92, [%rd13+3072];
	fma.rn.f32 	%f93, %f92, 0f3BBB989D, 0f3F000000;
	cvt.sat.f32.f32 	%f94, %f93;
	mov.f32 	%f95, 0f4B400001;
	mov.f32 	%f96, 0f437C0000;
	fma.rm.f32 	%f97, %f94, %f96, %f95;
	add.f32 	%f98, %f97, 0fCB40007F;
	neg.f32 	%f99, %f98;
	fma.rn.f32 	%f100, %f92, 0f3FB8AA3B, %f99;
	fma.rn.f32 	%f101, %f92, 0f32A57060, %f100;
	mov.b32 	%r66, %f97;
	shl.b32 	%r67, %r66, 23;
	mov.b32 	%f102, %r67;
	ex2.approx.ftz.f32 	%f103, %f101;
	mul.f32 	%f104, %f103, %f102;
	st.global.f32 	[%rd14+3072], %f104;
$L__BB9_23:
	add.s32 	%r127, %r127, 8;
	setp.eq.s32 	%p14, %r127, %r131;
	@%p14 bra 	$L__BB9_24;
	bra.uni 	$L__BB9_7;
$L__BB9_24:
	setp.eq.s32 	%p15, %r8, 0;
	@%p15 bra 	$L__BB9_57;
	and.b32  	%r28, %r40, 3;
	setp.lt.u32 	%p16, %r8, 4;
	@%p16 bra 	$L__BB9_35;
	shl.b32 	%r68, %r131, 7;
	add.s32 	%r29, %r68, %r4;
	setp.ge.s32 	%p17, %r29, %r2;
	@%p17 bra 	$L__BB9_28;
	mul.wide.s32 	%rd31, %r29, 4;
	add.s64 	%rd32, %rd7, %rd31;
	ld.global.f32 	%f105, [%rd32];
	fma.rn.f32 	%f106, %f105, 0f3BBB989D, 0f3F000000;
	cvt.sat.f32.f32 	%f107, %f106;
	mov.f32 	%f108, 0f4B400001;
	mov.f32 	%f109, 0f437C0000;
	fma.rm.f32 	%f110, %f107, %f109, %f108;
	add.f32 	%f111, %f110, 0fCB40007F;
	neg.f32 	%f112, %f111;
	fma.rn.f32 	%f113, %f105, 0f3FB8AA3B, %f112;
	fma.rn.f32 	%f114, %f105, 0f32A57060, %f113;
	mov.b32 	%r69, %f110;
	shl.b32 	%r70, %r69, 23;
	mov.b32 	%f115, %r70;
	ex2.approx.ftz.f32 	%f116, %f114;
	mul.f32 	%f117, %f116, %f115;
	add.s64 	%rd33, %rd8, %rd31;
	st.global.f32 	[%rd33], %f117;
$L__BB9_28:
	add.s32 	%r30, %r29, 128;
	setp.ge.s32 	%p18, %r30, %r2;
	@%p18 bra 	$L__BB9_30;
	mul.wide.s32 	%rd34, %r30, 4;
	add.s64 	%rd35, %rd7, %rd34;
	ld.global.f32 	%f118, [%rd35];
	fma.rn.f32 	%f119, %f118, 0f3BBB989D, 0f3F000000;
	cvt.sat.f32.f32 	%f120, %f119;
	mov.f32 	%f121, 0f4B400001;
	mov.f32 	%f122, 0f437C0000;
	fma.rm.f32 	%f123, %f120, %f122, %f121;
	add.f32 	%f124, %f123, 0fCB40007F;
	neg.f32 	%f125, %f124;
	fma.rn.f32 	%f126, %f118, 0f3FB8AA3B, %f125;
	fma.rn.f32 	%f127, %f118, 0f32A57060, %f126;
	mov.b32 	%r71, %f123;
	shl.b32 	%r72, %r71, 23;
	mov.b32 	%f128, %r72;
	ex2.approx.ftz.f32 	%f129, %f127;
	mul.f32 	%f130, %f129, %f128;
	add.s64 	%rd36, %rd8, %rd34;
	st.global.f32 	[%rd36], %f130;
$L__BB9_30:
	add.s32 	%r31, %r29, 256;
	setp.ge.s32 	%p19, %r31, %r2;
	@%p19 bra 	$L__BB9_32;
	mul.wide.s32 	%rd37, %r31, 4;
	add.s64 	%rd38, %rd7, %rd37;
	ld.global.f32 	%f131, [%rd38];
	fma.rn.f32 	%f132, %f131, 0f3BBB989D, 0f3F000000;
	cvt.sat.f32.f32 	%f133, %f132;
	mov.f32 	%f134, 0f4B400001;
	mov.f32 	%f135, 0f437C0000;
	fma.rm.f32 	%f136, %f133, %f135, %f134;
	add.f32 	%f137, %f136, 0fCB40007F;
	neg.f32 	%f138, %f137;
	fma.rn.f32 	%f139, %f131, 0f3FB8AA3B, %f138;
	fma.rn.f32 	%f140, %f131, 0f32A57060, %f139;
	mov.b32 	%r73, %f136;
	shl.b32 	%r74, %r73, 23;
	mov.b32 	%f141, %r74;
	ex2.approx.ftz.f32 	%f142, %f140;
	mul.f32 	%f143, %f142, %f141;
	add.s64 	%rd39, %rd8, %rd37;
	st.global.f32 	[%rd39], %f143;
$L__BB9_32:
	add.s32 	%r32, %r29, 384;
	setp.ge.s32 	%p20, %r32, %r2;
	@%p20 bra 	$L__BB9_34;
	mul.wide.s32 	%rd40, %r32, 4;
	add.s64 	%rd41, %rd7, %rd40;
	ld.global.f32 	%f144, [%rd41];
	fma.rn.f32 	%f145, %f144, 0f3BBB989D, 0f3F000000;
	cvt.sat.f32.f32 	%f146, %f145;
	mov.f32 	%f147, 0f4B400001;
	mov.f32 	%f148, 0f437C0000;
	fma.rm.f32 	%f149, %f146, %f148, %f147;
	add.f32 	%f150, %f149, 0fCB40007F;
	neg.f32 	%f151, %f150;
	fma.rn.f32 	%f152, %f144, 0f3FB8AA3B, %f151;
	fma.rn.f32 	%f153, %f144, 0f32A57060, %f152;
	mov.b32 	%r75, %f149;
	shl.b32 	%r76, %r75, 23;
	mov.b32 	%f154, %r76;
	ex2.approx.ftz.f32 	%f155, %f153;
	mul.f32 	%f156, %f155, %f154;
	add.s64 	%rd42, %rd8, %rd40;
	st.global.f32 	[%rd42], %f156;
$L__BB9_34:
	add.s32 	%r131, %r131, 4;
$L__BB9_35:
	setp.eq.s32 	%p21, %r28, 0;
	@%p21 bra 	$L__BB9_57;
	setp.eq.s32 	%p22, %r28, 1;
	@%p22 bra 	$L__BB9_42;
	shl.b32 	%r77, %r131, 7;
	add.s32 	%r35, %r77, %r4;
	setp.ge.s32 	%p23, %r35, %r2;
	@%p23 bra 	$L__BB9_39;
	mul.wide.s32 	%rd43, %r35, 4;
	add.s64 	%rd44, %rd7, %rd43;
	ld.global.f32 	%f157, [%rd44];
	fma.rn.f32 	%f158, %f157, 0f3BBB989D, 0f3F000000;
	cvt.sat.f32.f32 	%f159, %f158;
	mov.f32 	%f160, 0f4B400001;
	mov.f32 	%f161, 0f437C0000;
	fma.rm.f32 	%f162, %f159, %f161, %f160;
	add.f32 	%f163, %f162, 0fCB40007F;
	neg.f32 	%f164, %f163;
	fma.rn.f32 	%f165, %f157, 0f3FB8AA3B, %f164;
	fma.rn.f32 	%f166, %f157, 0f32A57060, %f165;
	mov.b32 	%r78, %f162;
	shl.b32 	%r79, %r78, 23;
	mov.b32 	%f167, %r79;
	ex2.approx.ftz.f32 	%f168, %f166;
	mul.f32 	%f169, %f168, %f167;
	add.s64 	%rd45, %rd8, %rd43;
	st.global.f32 	[%rd45], %f169;
$L__BB9_39:
	add.s32 	%r36, %r35, 128;
	setp.ge.s32 	%p24, %r36, %r2;
	@%p24 bra 	$L__BB9_41;
	mul.wide.s32 	%rd46, %r36, 4;
	add.s64 	%rd47, %rd7, %rd46;
	ld.global.f32 	%f170, [%rd47];
	fma.rn.f32 	%f171, %f170, 0f3BBB989D, 0f3F000000;
	cvt.sat.f32.f32 	%f172, %f171;
	mov.f32 	%f173, 0f4B400001;
	mov.f32 	%f174, 0f437C0000;
	fma.rm.f32 	%f175, %f172, %f174, %f173;
	add.f32 	%f176, %f175, 0fCB40007F;
	neg.f32 	%f177, %f176;
	fma.rn.f32 	%f178, %f170, 0f3FB8AA3B, %f177;
	fma.rn.f32 	%f179, %f170, 0f32A57060, %f178;
	mov.b32 	%r80, %f175;
	shl.b32 	%r81, %r80, 23;
	mov.b32 	%f180, %r81;
	ex2.approx.ftz.f32 	%f181, %f179;
	mul.f32 	%f182, %f181, %f180;
	add.s64 	%rd48, %rd8, %rd46;
	st.global.f32 	[%rd48], %f182;
$L__BB9_41:
	add.s32 	%r131, %r131, 2;
$L__BB9_42:
	and.b32  	%r82, %r40, 1;
	setp.eq.b32 	%p25, %r82, 1;
	not.pred 	%p26, %p25;
	@%p26 bra 	$L__BB9_57;
	shl.b32 	%r83, %r131, 7;
	add.s32 	%r39, %r83, %r4;
	setp.ge.s32 	%p27, %r39, %r2;
	@%p27 bra 	$L__BB9_57;
	mul.wide.s32 	%rd49, %r39, 4;
	add.s64 	%rd50, %rd7, %rd49;
	ld.global.f32 	%f183, [%rd50];
	fma.rn.f32 	%f184, %f183, 0f3BBB989D, 0f3F000000;
	cvt.sat.f32.f32 	%f185, %f184;
	mov.f32 	%f186, 0f4B400001;
	mov.f32 	%f187, 0f437C0000;
	fma.rm.f32 	%f188, %f185, %f187, %f186;
	add.f32 	%f189, %f188, 0fCB40007F;
	neg.f32 	%f190, %f189;
	fma.rn.f32 	%f191, %f183, 0f3FB8AA3B, %f190;
	fma.rn.f32 	%f192, %f183, 0f32A57060, %f191;
	mov.b32 	%r84, %f188;
	shl.b32 	%r85, %r84, 23;
	mov.b32 	%f193, %r85;
	ex2.approx.ftz.f32 	%f194, %f192;
	mul.f32 	%f195, %f194, %f193;
	add.s64 	%rd51, %rd8, %rd49;
	st.global.f32 	[%rd51], %f195;
	bra.uni 	$L__BB9_57;
$L__BB9_45:
	setp.lt.s32 	%p28, %r40, 1;
	@%p28 bra 	$L__BB9_57;
	and.b32  	%r10, %r40, 7;
	setp.lt.u32 	%p29, %r40, 8;
	mov.b32 	%r129, 0;
	@%p29 bra 	$L__BB9_49;
	and.b32  	%r129, %r40, 2147483640;
	neg.s32 	%r126, %r129;
	mul.wide.u32 	%rd52, %r4, 4;
	add.s64 	%rd69, %rd26, %rd52;
	add.s32 	%r125, %r4, 128;
$L__BB9_48:
	.pragma "nounroll";
	mul.wide.s32 	%rd53, %r125, 4;
	add.s64 	%rd54, %rd26, %rd53;
	add.s64 	%rd55, %rd2, %rd69;
	ld.global.f32 	%f196, [%rd55];
	fma.rn.f32 	%f197, %f196, 0f3BBB989D, 0f3F000000;
	cvt.sat.f32.f32 	%f198, %f197;
	mov.f32 	%f199, 0f4B400001;
	mov.f32 	%f200, 0f437C0000;
	fma.rm.f32 	%f201, %f198, %f200, %f199;
	add.f32 	%f202, %f201, 0fCB40007F;
	neg.f32 	%f203, %f202;
	fma.rn.f32 	%f204, %f196, 0f3FB8AA3B, %f203;
	fma.rn.f32 	%f205, %f196, 0f32A57060, %f204;
	mov.b32 	%r87, %f201;
	shl.b32 	%r88, %r87, 23;
	mov.b32 	%f206, %r88;
	ex2.approx.ftz.f32 	%f207, %f205;
	mul.f32 	%f208, %f207, %f206;
	add.s64 	%rd56, %rd1, %rd69;
	st.global.f32 	[%rd56], %f208;
	add.s64 	%rd57, %rd2, %rd54;
	ld.global.f32 	%f209, [%rd57];
	fma.rn.f32 	%f210, %f209, 0f3BBB989D, 0f3F000000;
	cvt.sat.f32.f32 	%f211, %f210;
	fma.rm.f32 	%f212, %f211, %f200, %f199;
	add.f32 	%f213, %f212, 0fCB40007F;
	neg.f32 	%f214, %f213;
	fma.rn.f32 	%f215, %f209, 0f3FB8AA3B, %f214;
	fma.rn.f32 	%f216, %f209, 0f32A57060, %f215;
	mov.b32 	%r89, %f212;
	shl.b32 	%r90, %r89, 23;
	mov.b32 	%f217, %r90;
	ex2.approx.ftz.f32 	%f218, %f216;
	mul.f32 	%f219, %f218, %f217;
	add.s64 	%rd58, %rd1, %rd54;
	st.global.f32 	[%rd58], %f219;
	ld.global.f32 	%f220, [%rd57+512];
	fma.rn.f32 	%f221, %f220, 0f3BBB989D, 0f3F000000;
	cvt.sat.f32.f32 	%f222, %f221;
	fma.rm.f32 	%f223, %f222, %f200, %f199;
	add.f32 	%f224, %f223, 0fCB40007F;
	neg.f32 	%f225, %f224;
	fma.rn.f32 	%f226, %f220, 0f3FB8AA3B, %f225;
	fma.rn.f32 	%f227, %f220, 0f32A57060, %f226;
	mov.b32 	%r91, %f223;
	shl.b32 	%r92, %r91, 23;
	mov.b32 	%f228, %r92;
	ex2.approx.ftz.f32 	%f229, %f227;
	mul.f32 	%f230, %f229, %f228;
	st.global.f32 	[%rd58+512], %f230;
	ld.global.f32 	%f231, [%rd57+1024];
	fma.rn.f32 	%f232, %f231, 0f3BBB989D, 0f3F000000;
	cvt.sat.f32.f32 	%f233, %f232;
	fma.rm.f32 	%f234, %f233, %f200, %f199;
	add.f32 	%f235, %f234, 0fCB40007F;
	neg.f32 	%f236, %f235;
	fma.rn.f32 	%f237, %f231, 0f3FB8AA3B, %f236;
	fma.rn.f32 	%f238, %f231, 0f32A57060, %f237;
	mov.b32 	%r93, %f234;
	shl.b32 	%r94, %r93, 23;
	mov.b32 	%f239, %r94;
	ex2.approx.ftz.f32 	%f240, %f238;
	mul.f32 	%f241, %f240, %f239;
	st.global.f32 	[%rd58+1024], %f241;
	ld.global.f32 	%f242, [%rd57+1536];
	fma.rn.f32 	%f243, %f242, 0f3BBB989D, 0f3F000000;
	cvt.sat.f32.f32 	%f244, %f243;
	fma.rm.f32 	%f245, %f244, %f200, %f199;
	add.f32 	%f246, %f245, 0fCB40007F;
	neg.f32 	%f247, %f246;
	fma.rn.f32 	%f248, %f242, 0f3FB8AA3B, %f247;
	fma.rn.f32 	%f249, %f242, 0f32A57060, %f248;
	mov.b32 	%r95, %f245;
	shl.b32 	%r96, %r95, 23;
	mov.b32 	%f250, %r96;
	ex2.approx.ftz.f32 	%f251, %f249;
	mul.f32 	%f252, %f251, %f250;
	st.global.f32 	[%rd58+1536], %f252;
	ld.global.f32 	%f253, [%rd57+2048];
	fma.rn.f32 	%f254, %f253, 0f3BBB989D, 0f3F000000;
	cvt.sat.f32.f32 	%f255, %f254;
	fma.rm.f32 	%f256, %f255, %f200, %f199;
	add.f32 	%f257, %f256, 0fCB40007F;
	neg.f32 	%f258, %f257;
	fma.rn.f32 	%f259, %f253, 0f3FB8AA3B, %f258;
	fma.rn.f32 	%f260, %f253, 0f32A57060, %f259;
	mov.b32 	%r97, %f256;
	shl.b32 	%r98, %r97, 23;
	mov.b32 	%f261, %r98;
	ex2.approx.ftz.f32 	%f262, %f260;
	mul.f32 	%f263, %f262, %f261;
	st.global.f32 	[%rd58+2048], %f263;
	ld.global.f32 	%f264, [%rd57+2560];
	fma.rn.f32 	%f265, %f264, 0f3BBB989D, 0f3F000000;
	cvt.sat.f32.f32 	%f266, %f265;
	fma.rm.f32 	%f267, %f266, %f200, %f199;
	add.f32 	%f268, %f267, 0fCB40007F;
	neg.f32 	%f269, %f268;
	fma.rn.f32 	%f270, %f264, 0f3FB8AA3B, %f269;
	fma.rn.f32 	%f271, %f264, 0f32A57060, %f270;
	mov.b32 	%r99, %f267;
	shl.b32 	%r100, %r99, 23;
	mov.b32 	%f272, %r100;
	ex2.approx.ftz.f32 	%f273, %f271;
	mul.f32 	%f274, %f273, %f272;
	st.global.f32 	[%rd58+2560], %f274;
	ld.global.f32 	%f275, [%rd57+3072];
	fma.rn.f32 	%f276, %f275, 0f3BBB989D, 0f3F000000;
	cvt.sat.f32.f32 	%f277, %f276;
	fma.rm.f32 	%f278, %f277, %f200, %f199;
	add.f32 	%f279, %f278, 0fCB40007F;
	neg.f32 	%f280, %f279;
	fma.rn.f32 	%f281, %f275, 0f3FB8AA3B, %f280;
	fma.rn.f32 	%f282, %f275, 0f32A57060, %f281;
	mov.b32 	%r101, %f278;
	shl.b32 	%r102, %r101, 23;
	mov.b32 	%f283, %r102;
	ex2.approx.ftz.f32 	%f284, %f282;
	mul.f32 	%f285, %f284, %f283;
	st.global.f32 	[%rd58+3072], %f285;
	add.s32 	%r126, %r126, 8;
	add.s64 	%rd69, %rd69, 4096;
	add.s32 	%r125, %r125, 1024;
	setp.eq.s32 	%p30, %r126, 0;
	@%p30 bra 	$L__BB9_49;
	bra.uni 	$L__BB9_48;
$L__BB9_49:
	setp.eq.s32 	%p31, %r10, 0;
	@%p31 bra 	$L__BB9_57;
	and.b32  	%r22, %r40, 3;
	setp.lt.u32 	%p32, %r10, 4;
	@%p32 bra 	$L__BB9_52;
	shl.b32 	%r103, %r129, 7;
	add.s32 	%r104, %r103, %r4;
	mul.wide.s32 	%rd59, %r104, 4;
	add.s64 	%rd60, %rd7, %rd59;
	ld.global.f32 	%f286, [%rd60];
	fma.rn.f32 	%f287, %f286, 0f3BBB989D, 0f3F000000;
	cvt.sat.f32.f32 	%f288, %f287;
	mov.f32 	%f289, 0f4B400001;
	mov.f32 	%f290, 0f437C0000;
	fma.rm.f32 	%f291, %f288, %f290, %f289;
	add.f32 	%f292, %f291, 0fCB40007F;
	neg.f32 	%f293, %f292;
	fma.rn.f32 	%f294, %f286, 0f3FB8AA3B, %f293;
	fma.rn.f32 	%f295, %f286, 0f32A57060, %f294;
	mov.b32 	%r105, %f291;
	shl.b32 	%r106, %r105, 23;
	mov.b32 	%f296, %r106;
	ex2.approx.ftz.f32 	%f297, %f295;
	mul.f32 	%f298, %f297, %f296;
	add.s64 	%rd61, %rd8, %rd59;
	st.global.f32 	[%rd61], %f298;
	ld.global.f32 	%f299, [%rd60+512];
	fma.rn.f32 	%f300, %f299, 0f3BBB989D, 0f3F000000;
	cvt.sat.f32.f32 	%f301, %f300;
	fma.rm.f32 	%f302, %f301, %f290, %f289;
	add.f32 	%f303, %f302, 0fCB40007F;
	neg.f32 	%f304, %f303;
	fma.rn.f32 	%f305, %f299, 0f3FB8AA3B, %f304;
	fma.rn.f32 	%f306, %f299, 0f32A57060, %f305;
	mov.b32 	%r107, %f302;
	shl.b32 	%r108, %r107, 23;
	mov.b32 	%f307, %r108;
	ex2.approx.ftz.f32 	%f308, %f306;
	mul.f32 	%f309, %f308, %f307;
	st.global.f32 	[%rd61+512], %f309;
	ld.global.f32 	%f310, [%rd60+1024];
	fma.rn.f32 	%f311, %f310, 0f3BBB989D, 0f3F000000;
	cvt.sat.f32.f32 	%f312, %f311;
	fma.rm.f32 	%f313, %f312, %f290, %f289;
	add.f32 	%f314, %f313, 0fCB40007F;
	neg.f32 	%f315, %f314;
	fma.rn.f32 	%f316, %f310, 0f3FB8AA3B, %f315;
	fma.rn.f32 	%f317, %f310, 0f32A57060, %f316;
	mov.b32 	%r109, %f313;
	shl.b32 	%r110, %r109, 23;
	mov.b32 	%f318, %r110;
	ex2.approx.ftz.f32 	%f319, %f317;
	mul.f32 	%f320, %f319, %f318;
	st.global.f32 	[%rd61+1024], %f320;
	ld.global.f32 	%f321, [%rd60+1536];
	fma.rn.f32 	%f322, %f321, 0f3BBB989D, 0f3F000000;
	cvt.sat.f32.f32 	%f323, %f322;
	fma.rm.f32 	%f324, %f323, %f290, %f289;
	add.f32 	%f325, %f324, 0fCB40007F;
	neg.f32 	%f326, %f325;
	fma.rn.f32 	%f327, %f321, 0f3FB8AA3B, %f326;
	fma.rn.f32 	%f328, %f321, 0f32A57060, %f327;
	mov.b32 	%r111, %f324;
	shl.b32 	%r112, %r111, 23;
	mov.b32 	%f329, %r112;
	ex2.approx.ftz.f32 	%f330, %f328;
	mul.f32 	%f331, %f330, %f329;
	st.global.f32 	[%rd61+1536], %f331;
	add.s32 	%r129, %r129, 4;
$L__BB9_52:
	setp.eq.s32 	%p33, %r22, 0;
	@%p33 bra 	$L__BB9_57;
	setp.eq.s32 	%p34, %r22, 1;
	@%p34 bra 	$L__BB9_55;
	shl.b32 	%r113, %r129, 7;
	add.s32 	%r114, %r113, %r4;
	mul.wide.s32 	%rd62, %r114, 4;
	add.s64 	%rd63, %rd7, %rd62;
	ld.global.f32 	%f332, [%rd63];
	fma.rn.f32 	%f333, %f332, 0f3BBB989D, 0f3F000000;
	cvt.sat.f32.f32 	%f334, %f333;
	mov.f32 	%f335, 0f4B400001;
	mov.f32 	%f336, 0f437C0000;
	fma.rm.f32 	%f337, %f334, %f336, %f335;
	add.f32 	%f338, %f337, 0fCB40007F;
	neg.f32 	%f339, %f338;
	fma.rn.f32 	%f340, %f332, 0f3FB8AA3B, %f339;
	fma.rn.f32 	%f341, %f332, 0f32A57060, %f340;
	mov.b32 	%r115, %f337;
	shl.b32 	%r116, %r115, 23;
	mov.b32 	%f342, %r116;
	ex2.approx.ftz.f32 	%f343, %f341;
	mul.f32 	%f344, %f343, %f342;
	add.s64 	%rd64, %rd8, %rd62;
	st.global.f32 	[%rd64], %f344;
	ld.global.f32 	%f345, [%rd63+512];
	fma.rn.f32 	%f346, %f345, 0f3BBB989D, 0f3F000000;
	cvt.sat.f32.f32 	%f347, %f346;
	fma.rm.f32 	%f348, %f347, %f336, %f335;
	add.f32 	%f349, %f348, 0fCB40007F;
	neg.f32 	%f350, %f349;
	fma.rn.f32 	%f351, %f345, 0f3FB8AA3B, %f350;
	fma.rn.f32 	%f352, %f345, 0f32A57060, %f351;
	mov.b32 	%r117, %f348;
	shl.b32 	%r118, %r117, 23;
	mov.b32 	%f353, %r118;
	ex2.approx.ftz.f32 	%f354, %f352;
	mul.f32 	%f355, %f354, %f353;
	st.global.f32 	[%rd64+512], %f355;
	add.s32 	%r129, %r129, 2;
$L__BB9_55:
	and.b32  	%r119, %r40, 1;
	setp.eq.b32 	%p35, %r119, 1;
	not.pred 	%p36, %p35;
	@%p36 bra 	$L__BB9_57;
	shl.b32 	%r120, %r129, 7;
	add.s32 	%r121, %r120, %r4;
	mul.wide.s32 	%rd65, %r121, 4;
	add.s64 	%rd66, %rd7, %rd65;
	ld.global.f32 	%f356, [%rd66];
	fma.rn.f32 	%f357, %f356, 0f3BBB989D, 0f3F000000;
	cvt.sat.f32.f32 	%f358, %f357;
	mov.f32 	%f359, 0f4B400001;
	mov.f32 	%f360, 0f437C0000;
	fma.rm.f32 	%f361, %f358, %f360, %f359;
	add.f32 	%f362, %f361, 0fCB40007F;
	neg.f32 	%f363, %f362;
	fma.rn.f32 	%f364, %f356, 0f3FB8AA3B, %f363;
	fma.rn.f32 	%f365, %f356, 0f32A57060, %f364;
	mov.b32 	%r122, %f361;
	shl.b32 	%r123, %r122, 23;
	mov.b32 	%f366, %r123;
	ex2.approx.ftz.f32 	%f367, %f365;
	mul.f32 	%f368, %f367, %f366;
	add.s64 	%rd67, %rd8, %rd65;
	st.global.f32 	[%rd67], %f368;
$L__BB9_57:
	ret;

}


// ===== COMPILED SASS (sm_100) =====

	.target	sm_100

	.elftype	@"ET_EXEC"


//--------------------- .note.nv.tkinfo           --------------------------
	.section	.note.nv.tkinfo,"",@"SHT_NOTE"
	.sectionflags	@"SHF_NOTE_NV_TKINFO"
	.tkinfo
        /*0018*/ 	.word	0x00000002
        /*0030*/ 	.string	""
        /*0030*/ 	.string	"ptxas"
        /*0030*/ 	.string	"Cuda compilation tools, release 13.0, V13.0.88"
        /*0030*/ 	.string	"Build cuda_13.0.r13.0/compiler.36424714_0"
        /*0030*/ 	.string	"-arch sm_100 -m 64 "



//--------------------- .note.nv.cuinfo           --------------------------
	.section	.note.nv.cuinfo,"",@"SHT_NOTE"
	.sectionflags	@"SHF_NOTE_NV_CUINFO"
        /*0018*/ 	.short	0x0002
        /*001a*/ 	.short	0x0064
        /*001c*/ 	.short	0x0082
	.zero		2


//--------------------- .nv.info                  --------------------------
	.section	.nv.info,"",@"SHT_CUDA_INFO"
	.align	4


	//----- nvinfo : EIATTR_REGCOUNT
	.align		4
        /*0000*/ 	.byte	0x04, 0x2f
        /*0002*/ 	.short	(.L_44 - .L_43)
	.align		4
.L_43:
        /*0004*/ 	.word	index@(_ZN3cub18CUB_300001_SM_10006detail11EmptyKernelIvEEvv)
        /*0008*/ 	.word	0x00000004


	//----- nvinfo : EIATTR_FRAME_SIZE
	.align		4
.L_44:
        /*000c*/ 	.byte	0x04, 0x11
        /*000e*/ 	.short	(.L_46 - .L_45)
	.align		4
.L_45:
        /*0010*/ 	.word	index@(_ZN3cub18CUB_300001_SM_10006detail11EmptyKernelIvEEvv)
        /*0014*/ 	.word	0x00000000


	//----- nvinfo : EIATTR_REGCOUNT
	.align		4
.L_46:
        /*0018*/ 	.byte	0x04, 0x2f
        /*001a*/ 	.short	(.L_48 - .L_47)
	.align		4
.L_47:
        /*001c*/ 	.word	index@(_ZN3cub18CUB_300001_SM_10006detail8for_each13static_kernelINS2_12policy_hub_t12policy_500_tEmN6thrust24THRUST_300001_SM_1000_NS8cuda_cub20__uninitialized_fill7functorINS7_10device_ptrIfEEfEEEEvT0_T1_)
        /*0020*/ 	.word	0x00000008


	//----- nvinfo : EIATTR_FRAME_SIZE
	.align		4
.L_48:
        /*0024*/ 	.byte	0x04, 0x11
        /*0026*/ 	.short	(.L_50 - .L_49)
	.align		4
.L_49:
        /*0028*/ 	.word	index@(_ZN3cub18CUB_300001_SM_10006detail8for_each13static_kernelINS2_12policy_hub_t12policy_500_tEmN6thrust24THRUST_300001_SM_1000_NS8cuda_cub20__uninitialized_fill7functorINS7_10device_ptrIfEEfEEEEvT0_T1_)
        /*002c*/ 	.word	0x00000000


	//----- nvinfo : EIATTR_REGCOUNT
	.align		4
.L_50:
        /*0030*/ 	.byte	0x04, 0x2f
        /*0032*/ 	.short	(.L_52 - .L_51)
	.align		4
.L_51:
        /*0034*/ 	.word	index@(_ZN3cub18CUB_300001_SM_10006detail9transform16transform_kernelINS2_10policy_hubILb1EN4cuda3std3__45tupleIJN6thrust24THRUST_300001_SM_1000_NS6detail15normal_iteratorINSA_10device_ptrIfEEEEEEEE10policy1000Ei9incrementSF_JPfEEEvT0_iT1_T2_DpNS2_10kernel_argIT3_EE)
        /*0038*/ 	.word	0x0000001c


	//----- nvinfo : EIATTR_FRAME_SIZE
	.align		4
.L_52:
        /*003c*/ 	.byte	0x04, 0x11
        /*003e*/ 	.short	(.L_54 - .L_53)
	.align		4
.L_53:
        /*0040*/ 	.word	index@(_ZN3cub18CUB_300001_SM_10006detail9transform16transform_kernelINS2_10policy_hubILb1EN4cuda3std3__45tupleIJN6thrust24THRUST_300001_SM_1000_NS6detail15normal_iteratorINSA_10device_ptrIfEEEEEEEE10policy1000Ei9incrementSF_JPfEEEvT0_iT1_T2_DpNS2_10kernel_argIT3_EE)
        /*0044*/ 	.word	0x00000000


	//----- nvinfo : EIATTR_REGCOUNT
	.align		4
.L_54:
        /*0048*/ 	.byte	0x04, 0x2f
        /*004a*/ 	.short	(.L_56 - .L_55)
	.align		4
.L_55:
        /*004c*/ 	.word	index@(_ZN3cub18CUB_300001_SM_10006detail9transform16transform_kernelINS2_10policy_hubILb1EN4cuda3std3__45tupleIJN6thrust24THRUST_300001_SM_1000_NS6detail15normal_iteratorINSA_10device_ptrIfEEEEEEEE10policy1000El9incrementSF_JPfEEEvT0_iT1_T2_DpNS2_10kernel_argIT3_EE)
        /*0050*/ 	.word	0x0000001c


	//----- nvinfo : EIATTR_FRAME_SIZE
	.align		4
.L_56:
        /*0054*/ 	.byte	0x04, 0x11
        /*0056*/ 	.short	(.L_58 - .L_57)
	.align		4
.L_57:
        /*0058*/ 	.word	index@(_ZN3cub18CUB_300001_SM_10006detail9transform16transform_kernelINS2_10policy_hubILb1EN4cuda3std3__45tupleIJN6thrust24THRUST_300001_SM_1000_NS6detail15normal_iteratorINSA_10device_ptrIfEEEEEEEE10policy1000El9incrementSF_JPfEEEvT0_iT1_T2_DpNS2_10kernel_argIT3_EE)
        /*005c*/ 	.word	0x00000000


	//----- nvinfo : EIATTR_REGCOUNT
	.align		4
.L_58:
        /*0060*/ 	.byte	0x04, 0x2f
        /*0062*/ 	.short	(.L_60 - .L_59)
	.align		4
.L_59:
        /*0064*/ 	.word	index@(_ZN3cub18CUB_300001_SM_10006detail9transform16transform_kernelINS2_10policy_hubILb0EN4cuda3std3__45tupleIJN6thrust24THRUST_300001_SM_1000_NS6detail15normal_iteratorINSA_10device_ptrIfEEEESF_EEEE10policy1000EiNS7_4plusIfEESF_JPfSL_EEEvT0_iT1_T2_DpNS2_10kernel_argIT3_EE)
        /*0068*/ 	.word	0x00000020


	//----- nvinfo : EIATTR_FRAME_SIZE
	.align		4
.L_60:
        /*006c*/ 	.byte	0x04, 0x11
        /*006e*/ 	.short	(.L_62 - .L_61)
	.align		4
.L_61:
        /*0070*/ 	.word	index@($__internal_1_$__cuda_sm20_div_u64)
        /*0074*/ 	.word	0x00000000


	//----- nvinfo : EIATTR_FRAME_SIZE
	.align		4
.L_62:
        /*0078*/ 	.byte	0x04, 0x11
        /*007a*/ 	.short	(.L_64 - .L_63)
	.align		4
.L_63:
        /*007c*/ 	.word	index@(_ZN3cub18CUB_300001_SM_10006detail9transform16transform_kernelINS2_10policy_hubILb0EN4cuda3std3__45tupleIJN6thrust24THRUST_300001_SM_1000_NS6detail15normal_iteratorINSA_10device_ptrIfEEEESF_EEEE10policy1000EiNS7_4plusIfEESF_JPfSL_EEEvT0_iT1_T2_DpNS2_10kernel_argIT3_EE)
        /*0080*/ 	.word	0x00000000


	//----- nvinfo : EIATTR_REGCOUNT
	.align		4
.L_64:
        /*0084*/ 	.byte	0x04, 0x2f
        /*0086*/ 	.short	(.L_66 - .L_65)
	.align		4
.L_65:
        /*0088*/ 	.word	index@(_ZN3cub18CUB_300001_SM_10006detail9transform16transform_kernelINS2_10policy_hubILb0EN4cuda3std3__45tupleIJN6thrust24THRUST_300001_SM_1000_NS6detail15normal_iteratorINSA_10device_ptrIfEEEESF_EEEE10policy1000ElNS7_4plusIfEESF_JPfSL_EEEvT0_iT1_T2_DpNS2_10kernel_argIT3_EE)
        /*008c*/ 	.word	0x00000020


	//----- nvinfo : EIATTR_FRAME_SIZE
	.align		4
.L_66:
        /*0090*/ 	.byte	0x04, 0x11
        /*0092*/ 	.short	(.L_68 - .L_67)
	.align		4
.L_67:
        /*0094*/ 	.word	index@($__internal_0_$__cuda_sm20_div_u64)
        /*0098*/ 	.word	0x00000000


	//----- nvinfo : EIATTR_FRAME_SIZE
	.align		4
.L_68:
        /*009c*/ 	.byte	0x04, 0x11
        /*009e*/ 	.short	(.L_70 - .L_69)
	.align		4
.L_69:
        /*00a0*/ 	.word	index@(_ZN3cub18CUB_300001_SM_10006detail9transform16transform_kernelINS2_10policy_hubILb0EN4cuda3std3__45tupleIJN6thrust24THRUST_300001_SM_1000_NS6detail15normal_iteratorINSA_10device_ptrIfEEEESF_EEEE10policy1000ElNS7_4plusIfEESF_JPfSL_EEEvT0_iT1_T2_DpNS2_10kernel_argIT3_EE)
        /*00a4*/ 	.word	0x00000000


	//----- nvinfo : EIATTR_REGCOUNT
	.align		4
.L_70:
        /*00a8*/ 	.byte	0x04, 0x2f
        /*00aa*/ 	.short	(.L_72 - .L_71)
	.align		4
.L_71:
        /*00ac*/ 	.word	index@(_ZN3cub18CUB_300001_SM_10006detail9transform16transform_kernelINS2_10policy_hubILb1EN4cuda3std3__45tupleIJN6thrust24THRUST_300001_SM_1000_NS6detail15normal_iteratorINSA_10device_ptrIfEEEEEEEE10policy1000Ei9logarithmSF_JPfEEEvT0_iT1_T2_DpNS2_10kernel_argIT3_EE)
        /*00b0*/ 	.word	0x0000001b


	//----- nvinfo : EIATTR_FRAME_SIZE
	.align		4
.L_72:
        /*00b4*/ 	.byte	0x04, 0x11
        /*00b6*/ 	.short	(.L_74 - .L_73)
	.align		4
.L_73:
        /*00b8*/ 	.word	index@(_ZN3cub18CUB_300001_SM_10006detail9transform16transform_kernelINS2_10policy_hubILb1EN4cuda3std3__45tupleIJN6thrust24THRUST_300001_SM_1000_NS6detail15normal_iteratorINSA_10device_ptrIfEEEEEEEE10policy1000Ei9logarithmSF_JPfEEEvT0_iT1_T2_DpNS2_10kernel_argIT3_EE)
        /*00bc*/ 	.word	0x00000000


	//----- nvinfo : EIATTR_REGCOUNT
	.align		4
.L_74:
        /*00c0*/ 	.byte	0x04, 0x2f
        /*00c2*/ 	.short	(.L_76 - .L_75)
	.align		4
.L_75:
        /*00c4*/ 	.word	index@(_ZN3cub18CUB_300001_SM_10006detail9transform16transform_kernelINS2_10policy_hubILb1EN4cuda3std3__45tupleIJN6thrust24THRUST_300001_SM_1000_NS6detail15normal_iteratorINSA_10device_ptrIfEEEEEEEE10policy1000El9logarithmSF_JPfEEEvT0_iT1_T2_DpNS2_10kernel_argIT3_EE)
        /*00c8*/ 	.word	0x0000001d


	//----- nvinfo : EIATTR_FRAME_SIZE
	.align		4
.L_76:
        /*00cc*/ 	.byte	0x04, 0x11
        /*00ce*/ 	.short	(.L_78 - .L_77)
	.align		4
.L_77:
        /*00d0*/ 	.word	index@(_ZN3cub18CUB_300001_SM_10006detail9transform16transform_kernelINS2_10policy_hubILb1EN4cuda3std3__45tupleIJN6thrust24THRUST_300001_SM_1000_NS6detail15normal_iteratorINSA_10device_ptrIfEEEEEEEE10policy1000El9logarithmSF_JPfEEEvT0_iT1_T2_DpNS2_10kernel_argIT3_EE)
        /*00d4*/ 	.word	0x00000000


	//----- nvinfo : EIATTR_REGCOUNT
	.align		4
.L_78:
        /*00d8*/ 	.byte	0x04, 0x2f
        /*00da*/ 	.short	(.L_80 - .L_79)
	.align		4
.L_79:
        /*00dc*/ 	.word	index@(_ZN3cub18CUB_300001_SM_10006detail9transform16transform_kernelINS2_10policy_hubILb1EN4cuda3std3__45tupleIJN6thrust24THRUST_300001_SM_1000_NS6detail15normal_iteratorINSA_10device_ptrIfEEEEEEEE10policy1000Ei11exponentialSF_JPfEEEvT0_iT1_T2_DpNS2_10kernel_argIT3_EE)
        /*00e0*/ 	.word	0x0000001e


	//----- nvinfo : EIATTR_FRAME_SIZE
	.align		4
.L_80:
        /*00e4*/ 	.byte	0x04, 0x11
        /*00e6*/ 	.short	(.L_82 - .L_81)
	.align		4
.L_81:
        /*00e8*/ 	.word	index@(_ZN3cub18CUB_300001_SM_10006detail9transform16transform_kernelINS2_10policy_hubILb1EN4cuda3std3__45tupleIJN6thrust24THRUST_300001_SM_1000_NS6detail15normal_iteratorINSA_10device_ptrIfEEEEEEEE10policy1000Ei11exponentialSF_JPfEEEvT0_iT1_T2_DpNS2_10kernel_argIT3_EE)
        /*00ec*/ 	.word	0x00000000


	//----- nvinfo : EIATTR_REGCOUNT
	.align		4
.L_82:
        /*00f0*/ 	.byte	0x04, 0x2f
        /*00f2*/ 	.short	(.L_84 - .L_83)
	.align		4
.L_83:
        /*00f4*/ 	.word	index@(_ZN3cub18CUB_300001_SM_10006detail9transform16transform_kernelINS2_10policy_hubILb1EN4cuda3std3__45tupleIJN6thrust24THRUST_300001_SM_1000_NS6detail15normal_iteratorINSA_10device_ptrIfEEEEEEEE10policy1000El11exponentialSF_JPfEEEvT0_iT1_T2_DpNS2_10kernel_argIT3_EE)
        /*00f8*/ 	.word	0x0000001e


	//----- nvinfo : EIATTR_FRAME_SIZE
	.align		4
.L_84:
        /*00fc*/ 	.byte	0x04, 0x11
        /*00fe*/ 	.short	(.L_86 - .L_85)
	.align		4
.L_85:
        /*0100*/ 	.word	index@(_ZN3cub18CUB_300001_SM_10006detail9transform16transform_kernelINS2_10policy_hubILb1EN4cuda3std3__45tupleIJN6thrust24THRUST_300001_SM_1000_NS6detail15normal_iteratorINSA_10device_ptrIfEEEEEEEE10policy1000El11exponentialSF_JPfEEEvT0_iT1_T2_DpNS2_10kernel_argIT3_EE)
        /*0104*/ 	.word	0x00000000


	//----- nvinfo : EIATTR_MIN_STACK_SIZE
	.align		4
.L_86:
        /*0108*/ 	.byte	0x04, 0x12
        /*010a*/ 	.short	(.L_88 - .L_87)
	.align		4
.L_87:
        /*010c*/ 	.word	index@(_ZN3cub18CUB_300001_SM_10006detail9transform16transform_kernelINS2_10policy_hubILb1EN4cuda3std3__45tupleIJN6thrust24THRUST_300001_SM_1000_NS6detail15normal_iteratorINSA_10device_ptrIfEEEEEEEE10policy1000El11exponentialSF_JPfEEEvT0_iT1_T2_DpNS2_10kernel_argIT3_EE)
        /*0110*/ 	.word	0x00000000


	//----- nvinfo : EIATTR_MIN_STACK_SIZE
	.align		4
.L_88:
        /*0114*/ 	.byte	0x04, 0x12
        /*0116*/ 	.short	(.L_90 - .L_89)
	.align		4
.L_89:
        /*0118*/ 	.word	index@(_ZN3cub18CUB_300001_SM_10006detail9transform16transform_kernelINS2_10policy_hubILb1EN4cuda3std3__45tupleIJN6thrust24THRUST_300001_SM_1000_NS6detail15normal_iteratorINSA_10device_ptrIfEEEEEEEE10policy1000Ei11exponentialSF_JPfEEEvT0_iT1_T2_DpNS2_10kernel_argIT3_EE)
        /*011c*/ 	.word	0x00000000


	//----- nvinfo : EIATTR_MIN_STACK_SIZE
	.align		4
.L_90:
        /*0120*/ 	.byte	0x04, 0x12
        /*0122*/ 	.short	(.L_92 - .L_91)
	.align		4
.L_91:
        /*0124*/ 	.word	index@(_ZN3cub18CUB_300001_SM_10006detail9transform16transform_kernelINS2_10policy_hubILb1EN4cuda3std3__45tupleIJN6thrust24THRUST_300001_SM_1000_NS6detail15normal_iteratorINSA_10device_ptrIfEEEEEEEE10policy1000El9logarithmSF_JPfEEEvT0_iT1_T2_DpNS2_10kernel_argIT3_EE)
        /*0128*/ 	.word	0x00000000


	//----- nvinfo : EIATTR_MIN_STACK_SIZE
	.align		4
.L_92:
        /*012c*/ 	.byte	0x04, 0x12
        /*012e*/ 	.short	(.L_94 - .L_93)
	.align		4
.L_93:
        /*0130*/ 	.word	index@(_ZN3cub18CUB_300001_SM_10006detail9transform16transform_kernelINS2_10policy_hubILb1EN4cuda3std3__45tupleIJN6thrust24THRUST_300001_SM_1000_NS6detail15normal_iteratorINSA_10device_ptrIfEEEEEEEE10policy1000Ei9logarithmSF_JPfEEEvT0_iT1_T2_DpNS2_10kernel_argIT3_EE)
        /*0134*/ 	.word	0x00000000


	//----- nvinfo : EIATTR_MIN_STACK_SIZE
	.align		4
.L_94:
        /*0138*/ 	.byte	0x04, 0x12
        /*013a*/ 	.short	(.L_96 - .L_95)
	.align		4
.L_95:
        /*013c*/ 	.word	index@(_ZN3cub18CUB_300001_SM_10006detail9transform16transform_kernelINS2_10policy_hubILb0EN4cuda3std3__45tupleIJN6thrust24THRUST_300001_SM_1000_NS6detail15normal_iteratorINSA_10device_ptrIfEEEESF_EEEE10policy1000ElNS7_4plusIfEESF_JPfSL_EEEvT0_iT1_T2_DpNS2_10kernel_argIT3_EE)
        /*0140*/ 	.word	0x00000000


	//----- nvinfo : EIATTR_MIN_STACK_SIZE
	.align		4
.L_96:
        /*0144*/ 	.byte	0x04, 0x12
        /*0146*/ 	.short	(.L_98 - .L_97)
	.align		4
.L_97:
        /*0148*/ 	.word	index@(_ZN3cub18CUB_300001_SM_10006detail9transform16transform_kernelINS2_10policy_hubILb0EN4cuda3std3__45tupleIJN6thrust24THRUST_300001_SM_1000_NS6detail15normal_iteratorINSA_10device_ptrIfEEEESF_EEEE10policy1000EiNS7_4plusIfEESF_JPfSL_EEEvT0_iT1_T2_DpNS2_10kernel_argIT3_EE)
        /*014c*/ 	.word	0x00000000


	//----- nvinfo : EIATTR_MIN_STACK_SIZE
	.align		4
.L_98:
        /*0150*/ 	.byte	0x04, 0x12
        /*0152*/ 	.short	(.L_100 - .L_99)
	.align		4
.L_99:
        /*0154*/ 	.word	index@(_ZN3cub18CUB_300001_SM_10006detail9transform16transform_kernelINS2_10policy_hubILb1EN4cuda3std3__45tupleIJN6thrust24THRUST_300001_SM_1000_NS6detail15normal_iteratorINSA_10device_ptrIfEEEEEEEE10policy1000El9incrementSF_JPfEEEvT0_iT1_T2_DpNS2_10kernel_argIT3_EE)
        /*0158*/ 	.word	0x00000000


	//----- nvinfo : EIATTR_MIN_STACK_SIZE
	.align		4
.L_100:
        /*015c*/ 	.byte	0x04, 0x12
        /*015e*/ 	.short	(.L_102 - .L_101)
	.align		4
.L_101:
        /*0160*/ 	.word	index@(_ZN3cub18CUB_300001_SM_10006detail9transform16transform_kernelINS2_10policy_hubILb1EN4cuda3std3__45tupleIJN6thrust24THRUST_300001_SM_1000_NS6detail15normal_iteratorINSA_10device_ptrIfEEEEEEEE10policy1000Ei9incrementSF_JPfEEEvT0_iT1_T2_DpNS2_10kernel_argIT3_EE)
        /*0164*/ 	.word	0x00000000


	//----- nvinfo : EIATTR_MIN_STACK_SIZE
	.align		4
.L_102:
        /*0168*/ 	.byte	0x04, 0x12
        /*016a*/ 	.short	(.L_104 - .L_103)
	.align		4
.L_103:
        /*016c*/ 	.word	index@(_ZN3cub18CUB_300001_SM_10006detail8for_each13static_kernelINS2_12policy_hub_t12policy_500_tEmN6thrust24THRUST_300001_SM_1000_NS8cuda_cub20__uninitialized_fill7functorINS7_10device_ptrIfEEfEEEEvT0_T1_)
        /*0170*/ 	.word	0x00000000


	//----- nvinfo : EIATTR_MIN_STACK_SIZE
	.align		4
.L_104:
        /*0174*/ 	.byte	0x04, 0x12
        /*0176*/ 	.short	(.L_106 - .L_105)
	.align		4
.L_105:
        /*0178*/ 	.word	index@(_ZN3cub18CUB_300001_SM_10006detail11EmptyKernelIvEEvv)
        /*017c*/ 	.word	0x00000000
.L_106:


//--------------------- .nv.compat                --------------------------
	.section	.nv.compat,"",@"SHT_CUDA_COMPAT_INFO"
	.align	4
        /*0000*/ 	.byte	0x02, 0x09, 0x00, 0x00, 0x02, 0x02, 0x02, 0x00, 0x02, 0x05, 0x05, 0x00, 0x03, 0x07, 0x01, 0x01
        /*0010*/ 	.byte	0x02, 0x03, 0x00, 0x00, 0x02, 0x06, 0x01, 0x00, 0x04, 0x0b, 0x08, 0x00, 0x01, 0x00, 0x00, 0x00
        /*0020*/ 	.byte	0x00, 0x00, 0x00, 0x00


//--------------------- .nv.info._ZN3cub18CUB_300001_SM_10006detail9transform16transform_kernelINS2_10policy_hubILb1EN4cuda3std3__45tupleIJN6thrust24THRUST_300001_SM_1000_NS6detail15normal_iteratorINSA_10device_ptrIfEEEEEEEE10policy1000El11exponentialSF_JPfEEEvT0_iT1_T2_DpNS2_10kernel_argIT3_EE --------------------------
	.section	.nv.info._ZN3cub18CUB_300001_SM_10006detail9transform16transform_kernelINS2_10policy_hubILb1EN4cuda3std3__45tupleIJN6thrust24THRUST_300001_SM_1000_NS6detail15normal_iteratorINSA_10device_ptrIfEEEEEEEE10policy1000El11exponentialSF_JPfEEEvT0_iT1_T2_DpNS2_10kernel_argIT3_EE,"",@"SHT_CUDA_INFO"
	.sectionflags	@""
	.align	4


	//----- nvinfo : EIATTR_CUDA_API_VERSION
	.align		4
        /*0000*/ 	.byte	0x04, 0x37
        /*0002*/ 	.short	(.L_108 - .L_107)
.L_107:
        /*0004*/ 	.word	0x00000082


	//----- nvinfo : EIATTR_KPARAM_INFO
	.align		4
.L_108:
        /*0008*/ 	.byte	0x04, 0x17
        /*000a*/ 	.short	(.L_110 - .L_109)
.L_109:
        /*000c*/ 	.word	0x00000000
        /*0010*/ 	.short	0x0004
        /*0012*/ 	.short	0x0018
        /*0014*/ 	.byte	0x00, 0xf0, 0x41, 0x00


	//----- nvinfo : EIATTR_KPARAM_INFO
	.align		4
.L_110:
        /*0018*/ 	.byte	0x04, 0x17
        /*001a*/ 	.short	(.L_112 - .L_111)
.L_111:
        /*001c*/ 	.word	0x00000000
        /*0020*/ 	.short	0x0003
        /*0022*/ 	.short	0x0010
        /*0024*/ 	.byte	0x00, 0xf0, 0x21, 0x00


	//----- nvinfo : EIATTR_KPARAM_INFO
	.align		4
.L_112:
        /*0028*/ 	.byte	0x04, 0x17
        /*002a*/ 	.short	(.L_114 - .L_113)
.L_113:
        /*002c*/ 	.word	0x00000000
        /*0030*/ 	.short	0x0002
        /*0032*/ 	.short	0x000c
        /*0034*/ 	.byte	0x00, 0xf0, 0x05, 0x00


	//----- nvinfo : EIATTR_KPARAM_INFO
	.align		4
.L_114:
        /*0038*/ 	.byte	0x04, 0x17
        /*003a*/ 	.short	(.L_116 - .L_115)
.L_115:
        /*003c*/ 	.word	0x00000000
        /*0040*/ 	.short	0x0001
        /*0042*/ 	.short	0x0008
        /*0044*/ 	.byte	0x00, 0xf0, 0x11, 0x00


	//----- nvinfo : EIATTR_KPARAM_INFO
	.align		4
.L_116:
        /*0048*/ 	.byte	0x04, 0x17
        /*004a*/ 	.short	(.L_118 - .L_117)
.L_117:
        /*004c*/ 	.word	0x00000000
        /*0050*/ 	.short	0x0000
        /*0052*/ 	.short	0x0000
        /*0054*/ 	.byte	0x00, 0xf0, 0x21, 0x00


	//----- nvinfo : EIATTR_SPARSE_MMA_MASK
	.align		4
.L_118:
        /*0058*/ 	.byte	0x03, 0x50
        /*005a*/ 	.short	0x0000


	//----- nvinfo : EIATTR_MAXREG_COUNT
	.align		4
        /*005c*/ 	.byte	0x03, 0x1b
        /*005e*/ 	.short	0x00ff


	//----- nvinfo : EIATTR_MERCURY_ISA_VERSION
	.align		4
        /*0060*/ 	.byte	0x03, 0x5f
        /*0062*/ 	.short	0x0101


	//----- nvinfo : EIATTR_VRC_CTA_INIT_COUNT
	.align		4
        /*0064*/ 	.byte	0x02, 0x4a
	.zero		1
	.zero		1


	//----- nvinfo : EIATTR_EXIT_INSTR_OFFSETS
	.align		4
        /*0068*/ 	.byte	0x04, 0x1c
        /*006a*/ 	.short	(.L_120 - .L_119)


	//   ....[0]....
.L_119:
        /*006c*/ 	.word	0x000002a0


	//   ....[1]....
        /*0070*/ 	.word	0x00001210


	//   ....[2]....
        /*0074*/ 	.word	0x00001680


	//   ....[3]....
        /*0078*/ 	.word	0x000018e0


	//   ....[4]....
        /*007c*/ 	.word	0x00001910


	//   ....[5]....
        /*0080*/ 	.word	0x00001a00


	//   ....[6]....
        /*0084*/ 	.word	0x00001a20


	//   ....[7]....
        /*0088*/ 	.word	0x000020e0


	//   ....[8]....
        /*008c*/ 	.word	0x00002410


	//   ....[9]....
        /*0090*/ 	.word	0x00002600


	//   ....[10]....
        /*0094*/ 	.word	0x00002700


	//----- nvinfo : EIATTR_MAX_THREADS
	.align		4
.L_120:
        /*0098*/ 	.byte	0x04, 0x05
        /*009a*/ 	.short	(.L_122 - .L_121)
.L_121:
        /*009c*/ 	.word	0x00000080
        /*00a0*/ 	.word	0x00000001
        /*00a4*/ 	.word	0x00000001


	//----- nvinfo : EIATTR_CRS_STACK_SIZE
	.align		4
.L_122:
        /*00a8*/ 	.byte	0x04, 0x1e
        /*00aa*/ 	.short	(.L_124 - .L_123)
.L_123:
        /*00ac*/ 	.word	0x00000000


	//----- nvinfo : EIATTR_CBANK_PARAM_SIZE
	.align		4
.L_124:
        /*00b0*/ 	.byte	0x03, 0x19
        /*00b2*/ 	.short	0x0028


	//----- nvinfo : EIATTR_PARAM_CBANK
	.align		4
        /*00b4*/ 	.byte	0x04, 0x0a
        /*00b6*/ 	.short	(.L_126 - .L_125)
	.align		4
.L_125:
        /*00b8*/ 	.word	index@(.nv.constant0._ZN3cub18CUB_300001_SM_10006detail9transform16transform_kernelINS2_10policy_hubILb1EN4cuda3std3__45tupleIJN6thrust24THRUST_300001_SM_1000_NS6detail15normal_iteratorINSA_10device_ptrIfEEEEEEEE10policy1000El11exponentialSF_JPfEEEvT0_iT1_T2_DpNS2_10kernel_argIT3_EE)
        /*00bc*/ 	.short	0x0380
        /*00be*/ 	.short	0x0028


	//----- nvinfo : EIATTR_SW_WAR
	.align		4
.L_126:
        /*00c0*/ 	.byte	0x04, 0x36
        /*00c2*/ 	.short	(.L_128 - .L_127)
.L_127:
        /*00c4*/ 	.word	0x00000008
.L_128:


//--------------------- .nv.info._ZN3cub18CUB_300001_SM_10006detail9transform16transform_kernelINS2_10policy_hubILb1EN4cuda3std3__45tupleIJN6thrust24THRUST_300001_SM_1000_NS6detail15normal_iteratorINSA_10device_ptrIfEEEEEEEE10policy1000Ei11exponentialSF_JPfEEEvT0_iT1_T2_DpNS2_10kernel_argIT3_EE --------------------------
	.section	.nv.info._ZN3cub18CUB_300001_SM_10006detail9transform16transform_kernelINS2_10policy_hubILb1EN4cuda3std3__45tupleIJN6thrust24THRUST_300001_SM_1000_NS6detail15normal_iteratorINSA_10device_ptrIfEEEEEEEE10policy1000Ei11exponentialSF_JPfEEEvT0_iT1_T2_DpNS2_10kernel_argIT3_EE,"",@"SHT_CUDA_INFO"
	.sectionflags	@""
	.align	4


	//----- nvinfo : EIATTR_CUDA_API_VERSION
	.align		4
        /*0000*/ 	.byte	0x04, 0x37
        /*0002*/ 	.short	(.L_130 - .L_129)
.L_129:
        /*0004*/ 	.word	0x00000082


	//----- nvinfo : EIATTR_KPARAM_INFO
	.align		4
.L_130:
        /*0008*/ 	.byte	0x04, 0x17
        /*000a*/ 	.short	(.L_132 - .L_131)
.L_131:
        /*000c*/ 	.word	0x00000000
        /*0010*/ 	.short	0x0004
        /*0012*/ 	.short	0x0018
        /*0014*/ 	.byte	0x00, 0xf0, 0x41, 0x00


	//----- nvinfo : EIATTR_KPARAM_INFO
	.align		4
.L_132:
        /*0018*/ 	.byte	0x04, 0x17
        /*001a*/ 	.short	(.L_134 - .L_133)
.L_133:
        /*001c*/ 	.word	0x00000000
        /*0020*/ 	.short	0x0003
        /*0022*/ 	.short	0x0010
        /*0024*/ 	.byte	0x00, 0xf0, 0x21, 0x00


	//----- nvinfo : EIATTR_KPARAM_INFO
	.align		4
.L_134:
        /*0028*/ 	.byte	0x04, 0x17
        /*002a*/ 	.short	(.L_136 - .L_135)
.L_135:
        /*002c*/ 	.word	0x00000000
        /*0030*/ 	.short	0x0002
        /*0032*/ 	.short	0x0008
        /*0034*/ 	.byte	0x00, 0xf0, 0x05, 0x00


	//----- nvinfo : EIATTR_KPARAM_INFO
	.align		4
.L_136:
        /*0038*/ 	.byte	0x04, 0x17
        /*003a*/ 	.short	(.L_138 - .L_137)
.L_137:
        /*003c*/ 	.word	0x00000000
        /*0040*/ 	.short	0x0001
        /*0042*/ 	.short	0x0004
        /*0044*/ 	.byte	0x00, 0xf0, 0x11, 0x00


	//----- nvinfo : EIATTR_KPARAM_INFO
	.align		4
.L_138:
        /*0048*/ 	.byte	0x04, 0x17
        /*004a*/ 	.short	(.L_140 - .L_139)
.L_139:
        /*004c*/ 	.word	0x00000000
        /*0050*/ 	.short	0x0000
        /*0052*/ 	.short	0x0000
        /*0054*/ 	.byte	0x00, 0xf0, 0x11, 0x00


	//----- nvinfo : EIATTR_SPARSE_MMA_MASK
	.align		4
.L_140:
        /*0058*/ 	.byte	0x03, 0x50
        /*005a*/ 	.short	0x0000


	//----- nvinfo : EIATTR_MAXREG_COUNT
	.align		4
        /*005c*/ 	.byte	0x03, 0x1b
        /*005e*/ 	.short	0x00ff


	//----- nvinfo : EIATTR_MERCURY_ISA_VERSION
	.align		4
        /*0060*/ 	.byte	0x03, 0x5f
        /*0062*/ 	.short	0x0101


	//----- nvinfo : EIATTR_VRC_CTA_INIT_COUNT
	.align		4
        /*0064*/ 	.byte	0x02, 0x4a
	.zero		1
	.zero		1


	//----- nvinfo : EIATTR_EXIT_INSTR_OFFSETS
	.align		4
        /*0068*/ 	.byte	0x04, 0x1c
        /*006a*/ 	.short	(.L_142 - .L_141)


	//   ....[0]....
.L_141:
        /*006c*/ 	.word	0x00000210


	//   ....[1]....
        /*0070*/ 	.word	0x000008e0


	//   ....[2]....
        /*0074*/ 	.word	0x00000c20


	//   ....[3]....
        /*0078*/ 	.word	0x00000e10


	//   ....[4]....
        /*007c*/ 	.word	0x00000f10


	//   ....[5]....
        /*0080*/ 	.word	0x00000f30


	//   ....[6]....
        /*0084*/ 	.word	0x00001750


	//   ....[7]....
        /*0088*/ 	.word	0x00001bc0


	//   ....[8]....
        /*008c*/ 	.word	0x00001e20


	//   ....[9]....
        /*0090*/ 	.word	0x00001e50


	//   ....[10]....
        /*0094*/ 	.word	0x00001f40


	//----- nvinfo : EIATTR_MAX_THREADS
	.align		4
.L_142:
        /*0098*/ 	.byte	0x04, 0x05
        /*009a*/ 	.short	(.L_144 - .L_143)
.L_143:
        /*009c*/ 	.word	0x00000080
        /*00a0*/ 	.word	0x00000001
        /*00a4*/ 	.word	0x00000001


	//----- nvinfo : EIATTR_CRS_STACK_SIZE
	.align		4
.L_144:
        /*00a8*/ 	.byte	0x04, 0x1e
        /*00aa*/ 	.short	(.L_146 - .L_145)
.L_145:
        /*00ac*/ 	.word	0x00000000


	//----- nvinfo : EIATTR_CBANK_PARAM_SIZE
	.align		4
.L_146:
        /*00b0*/ 	.byte	0x03, 0x19
        /*00b2*/ 	.short	0x0028


	//----- nvinfo : EIATTR_PARAM_CBANK
	.align		4
        /*00b4*/ 	.byte	0x04, 0x0a
        /*00b6*/ 	.short	(.L_148 - .L_147)
	.align		4
.L_147:
        /*00b8*/ 	.word	index@(.nv.constant0._ZN3cub18CUB_300001_SM_10006detail9transform16transform_kernelINS2_10policy_hubILb1EN4cuda3std3__45tupleIJN6thrust24THRUST_300001_SM_1000_NS6detail15normal_iteratorINSA_10device_ptrIfEEEEEEEE10policy1000Ei11exponentialSF_JPfEEEvT0_iT1_T2_DpNS2_10kernel_argIT3_EE)
        /*00bc*/ 	.short	0x0380
        /*00be*/ 	.short	0x0028


	//----- nvinfo : EIATTR_SW_WAR
	.align		4
.L_148:
        /*00c0*/ 	.byte	0x04, 0x36
        /*00c2*/ 	.short	(.L_150 - .L_149)
.L_149:
        /*00c4*/ 	.word	0x00000008
.L_150:


//--------------------- .nv.info._ZN3cub18CUB_300001_SM_10006detail9transform16transform_kernelINS2_10policy_hubILb1EN4cuda3std3__45tupleIJN6thrust24THRUST_300001_SM_1000_NS6detail15normal_iteratorINSA_10device_ptrIfEEEEEEEE10policy1000El9logarithmSF_JPfEEEvT0_iT1_T2_DpNS2_10kernel_argIT3_EE --------------------------
	.section	.nv.info._ZN3cub18CUB_300001_SM_10006detail9transform16transform_kernelINS2_10policy_hubILb1EN4cuda3std3__45tupleIJN6thrust24THRUST_300001_SM_1000_NS6detail15normal_iteratorINSA_10device_ptrIfEEEEEEEE10policy1000El9logarithmSF_JPfEEEvT0_iT1_T2_DpNS2_10kernel_argIT3_EE,"",@"SHT_CUDA_INFO"
	.sectionflags	@""
	.align	4


	//----- nvinfo : EIATTR_CUDA_API_VERSION
	.align		4
        /*0000*/ 	.byte	0x04, 0x37
        /*0002*/ 	.short	(.L_152 - .L_151)
.L_151:
        /*0004*/ 	.word	0x00000082


	//----- nvinfo : EIATTR_KPARAM_INFO
	.align		4
.L_152:
        /*0008*/ 	.byte	0x04, 0x17
        /*000a*/ 	.short	(.L_154 - .L_153)
.L_153:
        /*000c*/ 	.word	0x00000000
        /*0010*/ 	.short	0x0004
        /*0012*/ 	.short	0x0018
        /*0014*/ 	.byte	0x00, 0xf0, 0x41, 0x00


	//----- nvinfo : EIATTR_KPARAM_INFO
	.align		4
.L_154:
        /*0018*/ 	.byte	0x04, 0x17
        /*001a*/ 	.short	(.L_156 - .L_155)
.L_155:
        /*001c*/ 	.word	0x00000000
        /*0020*/ 	.short	0x0003
        /*0022*/ 	.short	0x0010
        /*0024*/ 	.byte	0x00, 0xf0, 0x21, 0x00


	//----- nvinfo : EIATTR_KPARAM_INFO
	.align		4
.L_156:
        /*0028*/ 	.byte	0x04, 0x17
        /*002a*/ 	.short	(.L_158 - .L_157)
.L_157:
        /*002c*/ 	.word	0x00000000
        /*0030*/ 	.short	0x0002
        /*0032*/ 	.short	0x000c
        /*0034*/ 	.byte	0x00, 0xf0, 0x05, 0x00


	//----- nvinfo : EIATTR_KPARAM_INFO
	.align		4
.L_158:
        /*0038*/ 	.byte	0x04, 0x17
        /*003a*/ 	.short	(.L_160 - .L_159)
.L_159:
        /*003c*/ 	.word	0x00000000
        /*0040*/ 	.short	0x0001
        /*0042*/ 	.short	0x0008
        /*0044*/ 	.byte	0x00, 0xf0, 0x11, 0x00


	//----- nvinfo : EIATTR_KPARAM_INFO
	.align		4
.L_160:
        /*0048*/ 	.byte	0x04, 0x17
        /*004a*/ 	.short	(.L_162 - .L_161)
.L_161:
        /*004c*/ 	.word	0x00000000
        /*0050*/ 	.short	0x0000
        /*0052*/ 	.short	0x0000
        /*0054*/ 	.byte	0x00, 0xf0, 0x21, 0x00


	//----- nvinfo : EIATTR_SPARSE_MMA_MASK
	.align		4
.L_162:
        /*0058*/ 	.byte	0x03, 0x50
        /*005a*/ 	.short	0x0000


	//----- nvinfo : EIATTR_MAXREG_COUNT
	.align		4
        /*005c*/ 	.byte	0x03, 0x1b
        /*005e*/ 	.short	0x00ff


	//----- nvinfo : EIATTR_MERCURY_ISA_VERSION
	.align		4
        /*0060*/ 	.byte	0x03, 0x5f
        /*0062*/ 	.short	0x0101


	//----- nvinfo : EIATTR_VRC_CTA_INIT_COUNT
	.align		4
        /*0064*/ 	.byte	0x02, 0x4a
	.zero		1
	.zero		1


	//----- nvinfo : EIATTR_EXIT_INSTR_OFFSETS
	.align		4
        /*0068*/ 	.byte	0x04, 0x1c
        /*006a*/ 	.short	(.L_164 - .L_163)


	//   ....[0]....
.L_163:
        /*006c*/ 	.word	0x000002a0


	//   ....[1]....
        /*0070*/ 	.word	0x000014e0


	//   ....[2]....
        /*0074*/ 	.word	0x000019b0


	//   ....[3]....
        /*0078*/ 	.word	0x000019e0


	//   ....[4]....
        /*007c*/ 	.word	0x00001bd0


	//   ....[5]....
        /*0080*/ 	.word	0x00001bf0


	//   ....[6]....
        /*0084*/ 	.word	0x000023e0


	//   ....[7]....
        /*0088*/ 	.word	0x000027d0


	//   ....[8]....
        /*008c*/ 	.word	0x000029d0


	//----- nvinfo : EIATTR_MAX_THREADS
	.align		4
.L_164:
        /*0090*/ 	.byte	0x04, 0x05
        /*0092*/ 	.short	(.L_166 - .L_165)
.L_165:
        /*0094*/ 	.word	0x00000080
        /*0098*/ 	.word	0x00000001
        /*009c*/ 	.word	0x00000001


	//----- nvinfo : EIATTR_CRS_STACK_SIZE
	.align		4
.L_166:
        /*00a0*/ 	.byte	0x04, 0x1e
        /*00a2*/ 	.short	(.L_168 - .L_167)
.L_167:
        /*00a4*/ 	.word	0x00000000


	//----- nvinfo : EIATTR_CBANK_PARAM_SIZE
	.align		4
.L_168:
        /*00a8*/ 	.byte	0x03, 0x19
        /*00aa*/ 	.short	0x0028


	//----- nvinfo : EIATTR_PARAM_CBANK
	.align		4
        /*00ac*/ 	.byte	0x04, 0x0a
        /*00ae*/ 	.short	(.L_170 - .L_169)
	.align		4
.L_169:
        /*00b0*/ 	.word	index@(.nv.constant0._ZN3cub18CUB_300001_SM_10006detail9transform16transform_kernelINS2_10policy_hubILb1EN4cuda3std3__45tupleIJN6thrust24THRUST_300001_SM_1000_NS6detail15normal_iteratorINSA_10device_ptrIfEEEEEEEE10policy1000El9logarithmSF_JPfEEEvT0_iT1_T2_DpNS2_10kernel_argIT3_EE)
        /*00b4*/ 	.short	0x0380
        /*00b6*/ 	.short	0x0028


	//----- nvinfo : EIATTR_SW_WAR
	.align		4
.L_170:
        /*00b8*/ 	.byte	0x04, 0x36
        /*00ba*/ 	.short	(.L_172 - .L_171)
.L_171:
        /*00bc*/ 	.word	0x00000008
.L_172:


//--------------------- .nv.info._ZN3cub18CUB_300001_SM_10006detail9transform16transform_kernelINS2_10policy_hubILb1EN4cuda3std3__45tupleIJN6thrust24THRUST_300001_SM_1000_NS6detail15normal_iteratorINSA_10device_ptrIfEEEEEEEE10policy1000Ei9logarithmSF_JPfEEEvT0_iT1_T2_DpNS2_10kernel_argIT3_EE --------------------------
	.section	.nv.info._ZN3cub18CUB_300001_SM_10006detail9transform16transform_kernelINS2_10policy_hubILb1EN4cuda3std3__45tupleIJN6thrust24THRUST_300001_SM_1000_NS6detail15normal_iteratorINSA_10device_ptrIfEEEEEEEE10policy1000Ei9logarithmSF_JPfEEEvT0_iT1_T2_DpNS2_10kernel_argIT3_EE,"",@"SHT_CUDA_INFO"
	.sectionflags	@""
	.align	4


	//----- nvinfo : EIATTR_CUDA_API_VERSION
	.align		4
        /*0000*/ 	.byte	0x04, 0x37
        /*0002*/ 	.short	(.L_174 - .L_173)
.L_173:
        /*0004*/ 	.word	0x00000082


	//----- nvinfo : EIATTR_KPARAM_INFO
	.align		4
.L_174:
        /*0008*/ 	.byte	0x04, 0x17
        /*000a*/ 	.short	(.L_176 - .L_175)
.L_175:
        /*000c*/ 	.word	0x00000000
        /*0010*/ 	.short	0x0004
        /*0012*/ 	.short	0x0018
        /*0014*/ 	.byte	0x00, 0xf0, 0x41, 0x00


	//----- nvinfo : EIATTR_KPARAM_INFO
	.align		4
.L_176:
        /*0018*/ 	.byte	0x04, 0x17
        /*001a*/ 	.short	(.L_178 - .L_177)
.L_177:
        /*001c*/ 	.word	0x00000000
        /*0020*/ 	.short	0x0003
        /*0022*/ 	.short	0x0010
        /*0024*/ 	.byte	0x00, 0xf0, 0x21, 0x00


	//----- nvinfo : EIATTR_KPARAM_INFO
	.align		4
.L_178:
        /*0028*/ 	.byte	0x04, 0x17
        /*002a*/ 	.short	(.L_180 - .L_179)
.L_179:
        /*002c*/ 	.word	0x00000000
        /*0030*/ 	.short	0x0002
        /*0032*/ 	.short	0x0008
        /*0034*/ 	.byte	0x00, 0xf0, 0x05, 0x00


	//----- nvinfo : EIATTR_KPARAM_INFO
	.align		4
.L_180:
        /*0038*/ 	.byte	0x04, 0x17
        /*003a*/ 	.short	(.L_182 - .L_181)
.L_181:
        /*003c*/ 	.word	0x00000000
        /*0040*/ 	.short	0x0001
        /*0042*/ 	.short	0x0004
        /*0044*/ 	.byte	0x00, 0xf0, 0x11, 0x00


	//----- nvinfo : EIATTR_KPARAM_INFO
	.align		4
.L_182:
        /*0048*/ 	.byte	0x04, 0x17
        /*004a*/ 	.short	(.L_184 - .L_183)
.L_183:
        /*004c*/ 	.word	0x00000000
        /*0050*/ 	.short	0x0000
        /*0052*/ 	.short	0x0000
        /*0054*/ 	.byte	0x00, 0xf0, 0x11, 0x00


	//----- nvinfo : EIATTR_SPARSE_MMA_MASK
	.align		4
.L_184:
        /*0058*/ 	.byte	0x03, 0x50
        /*005a*/ 	.short	0x0000


	//----- nvinfo : EIATTR_MAXREG_COUNT
	.align		4
        /*005c*/ 	.byte	0x03, 0x1b
        /*005e*/ 	.short	0x00ff


	//----- nvinfo : EIATTR_MERCURY_ISA_VERSION
	.align		4
        /*0060*/ 	.byte	0x03, 0x5f
        /*0062*/ 	.short	0x0101


	//----- nvinfo : EIATTR_VRC_CTA_INIT_COUNT
	.align		4
        /*0064*/ 	.byte	0x02, 0x4a
	.zero		1
	.zero		1


	//----- nvinfo : EIATTR_EXIT_INSTR_OFFSETS
	.align		4
        /*0068*/ 	.byte	0x04, 0x1c
        /*006a*/ 	.short	(.L_186 - .L_185)


	//   ....[0]....
.L_185:
        /*006c*/ 	.word	0x000001f0


	//   ....[1]....
        /*0070*/ 	.word	0x00000a00


	//   ....[2]....
        /*0074*/ 	.word	0x00000e00


	//   ....[3]....
        /*0078*/ 	.word	0x00001000


	//   ....[4]....
        /*007c*/ 	.word	0x00001020


	//   ....[5]....
        /*0080*/ 	.word	0x00001990


	//   ....[6]....
        /*0084*/ 	.word	0x00001e60


	//   ....[7]....
        /*0088*/ 	.word	0x00001e90


	//   ....[8]....
        /*008c*/ 	.word	0x00002080


	//----- nvinfo : EIATTR_MAX_THREADS
	.align		4
.L_186:
        /*0090*/ 	.byte	0x04, 0x05
        /*0092*/ 	.short	(.L_188 - .L_187)
.L_187:
        /*0094*/ 	.word	0x00000080
        /*0098*/ 	.word	0x00000001
        /*009c*/ 	.word	0x00000001


	//----- nvinfo : EIATTR_CRS_STACK_SIZE
	.align		4
.L_188:
        /*00a0*/ 	.byte	0x04, 0x1e
        /*00a2*/ 	.short	(.L_190 - .L_189)
.L_189:
        /*00a4*/ 	.word	0x00000000


	//----- nvinfo : EIATTR_CBANK_PARAM_SIZE
	.align		4
.L_190:
        /*00a8*/ 	.byte	0x03, 0x19
        /*00aa*/ 	.short	0x0028


	//----- nvinfo : EIATTR_PARAM_CBANK
	.align		4
        /*00ac*/ 	.byte	0x04, 0x0a
        /*00ae*/ 	.short	(.L_192 - .L_191)
	.align		4
.L_191:
        /*00b0*/ 	.word	index@(.nv.constant0._ZN3cub18CUB_300001_SM_10006detail9transform16transform_kernelINS2_10policy_hubILb1EN4cuda3std3__45tupleIJN6thrust24THRUST_300001_SM_1000_NS6detail15normal_iteratorINSA_10device_ptrIfEEEEEEEE10policy1000Ei9logarithmSF_JPfEEEvT0_iT1_T2_DpNS2_10kernel_argIT3_EE)
        /*00b4*/ 	.short	0x0380
        /*00b6*/ 	.short	0x0028


	//----- nvinfo : EIATTR_SW_WAR
	.align		4
.L_192:
        /*00b8*/ 	.byte	0x04, 0x36
        /*00ba*/ 	.short	(.L_194 - .L_193)
.L_193:
        /*00bc*/ 	.word	0x00000008
.L_194:


//--------------------- .nv.info._ZN3cub18CUB_300001_SM_10006detail9transform16transform_kernelINS2_10policy_hubILb0EN4cuda3std3__45tupleIJN6thrust24THRUST_300001_SM_1000_NS6detail15normal_iteratorINSA_10device_ptrIfEEEESF_EEEE10policy1000ElNS7_4plusIfEESF_JPfSL_EEEvT0_iT1_T2_DpNS2_10kernel_argIT3_EE --------------------------
	.section	.nv.info._ZN3cub18CUB_300001_SM_10006detail9transform16transform_kernelINS2_10policy_hubILb0EN4cuda3std3__45tupleIJN6thrust24THRUST_300001_SM_1000_NS6detail15normal_iteratorINSA_10device_ptrIfEEEESF_EEEE10policy1000ElNS7_4plusIfEESF_JPfSL_EEEvT0_iT1_T2_DpNS2_10kernel_argIT3_EE,"",@"SHT_CUDA_INFO"
	.sectionflags	@""
	.align	4


	//----- nvinfo : EIATTR_CUDA_API_VERSION
	.align		4
        /*0000*/ 	.byte	0x04, 0x37
        /*0002*/ 	.short	(.L_196 - .L_195)
.L_195:
        /*0004*/ 	.word	0x00000082


	//----- nvinfo : EIATTR_KPARAM_INFO
	.align		4
.L_196:
        /*0008*/ 	.byte	0x04, 0x17
        /*000a*/ 	.short	(.L_198 - .L_197)
.L_197:
        /*000c*/ 	.word	0x00000000
        /*0010*/ 	.short	0x0005
        /*0012*/ 	.short	0x0028
        /*0014*/ 	.byte	0x00, 0xf0, 0x41, 0x00


	//----- nvinfo : EIATTR_KPARAM_INFO
	.align		4
.L_198:
        /*0018*/ 	.byte	0x04, 0x17
        /*001a*/ 	.short	(.L_200 - .L_199)
.L_199:
        /*001c*/ 	.word	0x00000000
        /*0020*/ 	.short	0x0004
        /*0022*/ 	.short	0x0018
        /*0024*/ 	.byte	0x00, 0xf0, 0x41, 0x00


	//----- nvinfo : EIATTR_KPARAM_INFO
	.align		4
.L_200:
        /*0028*/ 	.byte	0x04, 0x17
        /*002a*/ 	.short	(.L_202 - .L_201)
.L_201:
        /*002c*/ 	.word	0x00000000
        /*0030*/ 	.short	0x0003
        /*0032*/ 	.short	0x0010
        /*0034*/ 	.byte	0x00, 0xf0, 0x21, 0x00


	//----- nvinfo : EIATTR_KPARAM_INFO
	.align		4
.L_202:
        /*0038*/ 	.byte	0x04, 0x17
        /*003a*/ 	.short	(.L_204 - .L_203)
.L_203:
        /*003c*/ 	.word	0x00000000
        /*0040*/ 	.short	0x0002
        /*0042*/ 	.short	0x000c
        /*0044*/ 	.byte	0x00, 0xf0, 0x05, 0x00


	//----- nvinfo : EIATTR_KPARAM_INFO
	.align		4
.L_204:
        /*0048*/ 	.byte	0x04, 0x17
        /*004a*/ 	.short	(.L_206 - .L_205)
.L_205:
        /*004c*/ 	.word	0x00000000
        /*0050*/ 	.short	0x0001
        /*0052*/ 	.short	0x0008
        /*0054*/ 	.byte	0x00, 0xf0, 0x11, 0x00


	//----- nvinfo : EIATTR_KPARAM_INFO
	.align		4
.L_206:
        /*0058*/ 	.byte	0x04, 0x17
        /*005a*/ 	.short	(.L_208 - .L_207)
.L_207:
        /*005c*/ 	.word	0x00000000
        /*0060*/ 	.short	0x0000
        /*0062*/ 	.short	0x0000
        /*0064*/ 	.byte	0x00, 0xf0, 0x21, 0x00


	//----- nvinfo : EIATTR_SPARSE_MMA_MASK
	.align		4
.L_208:
        /*0068*/ 	.byte	0x03, 0x50
        /*006a*/ 	.short	0x0000


	//----- nvinfo : EIATTR_MAXREG_COUNT
	.align		4
        /*006c*/ 	.byte	0x03, 0x1b
        /*006e*/ 	.short	0x00ff


	//----- nvinfo : EIATTR_NUM_BARRIERS
	.align		4
        /*0070*/ 	.byte	0x02, 0x4c
        /*0072*/ 	.byte	0x01
	.zero		1


	//----- nvinfo : EIATTR_MERCURY_ISA_VERSION
	.align		4
        /*0074*/ 	.byte	0x03, 0x5f
        /*0076*/ 	.short	0x0101


	//----- nvinfo : EIATTR_COOP_GROUP_MASK_REGIDS
	.align		4
        /*0078*/ 	.byte	0x04, 0x29
        /*007a*/ 	.short	(.L_210 - .L_209)


	//   ....[0]....
.L_209:
        /*007c*/ 	.word	0xffffffff


	//----- nvinfo : EIATTR_COOP_GROUP_INSTR_OFFSETS
	.align		4
.L_210:
        /*0080*/ 	.byte	0x04, 0x28
        /*0082*/ 	.short	(.L_212 - .L_211)


	//   ....[0]....
.L_211:
        /*0084*/ 	.word	0x000019c0


	//----- nvinfo : EIATTR_VRC_CTA_INIT_COUNT
	.align		4
.L_212:
        /*0088*/ 	.byte	0x02, 0x4a
	.zero		1
	.zero		1


	//----- nvinfo : EIATTR_MBARRIER_INSTR_OFFSETS
	.align		4
        /*008c*/ 	.byte	0x04, 0x39
        /*008e*/ 	.short	(.L_214 - .L_213)


	//   ....[0]....
.L_213:
        /*0090*/ 	.word	0x000002d0
        /*0094*/ 	.word	0x000000ff
        /*0098*/ 	.word	0x00000000
        /*009c*/ 	.short	0x0100
        /*009e*/ 	.byte	0x11
	.zero		1


	//   ....[1]....
        /*00a0*/ 	.word	0x000004a0
        /*00a4*/ 	.word	0x000000ff
        /*00a8*/ 	.word	0x00000000
        /*00ac*/ 	.short	0x010a
        /*00ae*/ 	.byte	0x04
	.zero		1


	//----- nvinfo : EIATTR_NUM_MBARRIERS
	.align		4
.L_214:
        /*00b0*/ 	.byte	0x03, 0x38
        /*00b2*/ 	.short	0x0001


	//----- nvinfo : EIATTR_EXIT_INSTR_OFFSETS
	.align		4
        /*00b4*/ 	.byte	0x04, 0x1c
        /*00b6*/ 	.short	(.L_216 - .L_215)


	//   ....[0]....
.L_215:
        /*00b8*/ 	.word	0x00001a10


	//   ....[1]....
        /*00bc*/ 	.word	0x00001c00


	//   ....[2]....
        /*00c0*/ 	.word	0x00001c30


	//   ....[3]....
        /*00c4*/ 	.word	0x00001dd0


	//----- nvinfo : EIATTR_MAX_THREADS
	.align		4
.L_216:
        /*00c8*/ 	.byte	0x04, 0x05
        /*00ca*/ 	.short	(.L_218 - .L_217)
.L_217:
        /*00cc*/ 	.word	0x00000080
        /*00d0*/ 	.word	0x00000001
        /*00d4*/ 	.word	0x00000001


	//----- nvinfo : EIATTR_CRS_STACK_SIZE
	.align		4
.L_218:
        /*00d8*/ 	.byte	0x04, 0x1e
        /*00da*/ 	.short	(.L_220 - .L_219)
.L_219:
        /*00dc*/ 	.word	0x00000000


	//----- nvinfo : EIATTR_CBANK_PARAM_SIZE
	.align		4
.L_220:
        /*00e0*/ 	.byte	0x03, 0x19
        /*00e2*/ 	.short	0x0038


	//----- nvinfo : EIATTR_PARAM_CBANK
	.align		4
        /*00e4*/ 	.byte	0x04, 0x0a
        /*00e6*/ 	.short	(.L_222 - .L_221)
	.align		4
.L_221:
        /*00e8*/ 	.word	index@(.nv.constant0._ZN3cub18CUB_300001_SM_10006detail9transform16transform_kernelINS2_10policy_hubILb0EN4cuda3std3__45tupleIJN6thrust24THRUST_300001_SM_1000_NS6detail15normal_iteratorINSA_10device_ptrIfEEEESF_EEEE10policy1000ElNS7_4plusIfEESF_JPfSL_EEEvT0_iT1_T2_DpNS2_10kernel_argIT3_EE)
        /*00ec*/ 	.short	0x0380
        /*00ee*/ 	.short	0x0038


	//----- nvinfo : EIATTR_SW_WAR
	.align		4
.L_222:
        /*00f0*/ 	.byte	0x04, 0x36
        /*00f2*/ 	.short	(.L_224 - .L_223)
.L_223:
        /*00f4*/ 	.word	0x00000008
.L_224:


//--------------------- .nv.info._ZN3cub18CUB_300001_SM_10006detail9transform16transform_kernelINS2_10policy_hubILb0EN4cuda3std3__45tupleIJN6thrust24THRUST_300001_SM_1000_NS6detail15normal_iteratorINSA_10device_ptrIfEEEESF_EEEE10policy1000EiNS7_4plusIfEESF_JPfSL_EEEvT0_iT1_T2_DpNS2_10kernel_argIT3_EE --------------------------
	.section	.nv.info._ZN3cub18CUB_300001_SM_10006detail9transform16transform_kernelINS2_10policy_hubILb0EN4cuda3std3__45tupleIJN6thrust24THRUST_300001_SM_1000_NS6detail15normal_iteratorINSA_10device_ptrIfEEEESF_EEEE10policy1000EiNS7_4plusIfEESF_JPfSL_EEEvT0_iT1_T2_DpNS2_10kernel_argIT3_EE,"",@"SHT_CUDA_INFO"
	.sectionflags	@""
	.align	4


	//----- nvinfo : EIATTR_CUDA_API_VERSION
	.align		4
        /*0000*/ 	.byte	0x04, 0x37
        /*0002*/ 	.short	(.L_226 - .L_225)
.L_225:
        /*0004*/ 	.word	0x00000082


	//----- nvinfo : EIATTR_KPARAM_INFO
	.align		4
.L_226:
        /*0008*/ 	.byte	0x04, 0x17
        /*000a*/ 	.short	(.L_228 - .L_227)
.L_227:
        /*000c*/ 	.word	0x00000000
        /*0010*/ 	.short	0x0005
        /*0012*/ 	.short	0x0028
        /*0014*/ 	.byte	0x00, 0xf0, 0x41, 0x00


	//----- nvinfo : EIATTR_KPARAM_INFO
	.align		4
.L_228:
        /*0018*/ 	.byte	0x04, 0x17
        /*001a*/ 	.short	(.L_230 - .L_229)
.L_229:
        /*001c*/ 	.word	0x00000000
        /*0020*/ 	.short	0x0004
        /*0022*/ 	.short	0x0018
        /*0024*/ 	.byte	0x00, 0xf0, 0x41, 0x00


	//----- nvinfo : EIATTR_KPARAM_INFO
	.align		4
.L_230:
        /*0028*/ 	.byte	0x04, 0x17
        /*002a*/ 	.short	(.L_232 - .L_231)
.L_231:
        /*002c*/ 	.word	0x00000000
        /*0030*/ 	.short	0x0003
        /*0032*/ 	.short	0x0010
        /*0034*/ 	.byte	0x00, 0xf0, 0x21, 0x00


	//----- nvinfo : EIATTR_KPARAM_INFO
	.align		4
.L_232:
        /*0038*/ 	.byte	0x04, 0x17
        /*003a*/ 	.short	(.L_234 - .L_233)
.L_233:
        /*003c*/ 	.word	0x00000000
        /*0040*/ 	.short	0x0002
        /*0042*/ 	.short	0x0008
        /*0044*/ 	.byte	0x00, 0xf0, 0x05, 0x00


	//----- nvinfo : EIATTR_KPARAM_INFO
	.align		4
.L_234:
        /*0048*/ 	.byte	0x04, 0x17
        /*004a*/ 	.short	(.L_236 - .L_235)
.L_235:
        /*004c*/ 	.word	0x00000000
        /*0050*/ 	.short	0x0001
        /*0052*/ 	.short	0x0004
        /*0054*/ 	.byte	0x00, 0xf0, 0x11, 0x00


	//----- nvinfo : EIATTR_KPARAM_INFO
	.align		4
.L_236:
        /*0058*/ 	.byte	0x04, 0x17
        /*005a*/ 	.short	(.L_238 - .L_237)
.L_237:
        /*005c*/ 	.word	0x00000000
        /*0060*/ 	.short	0x0000
        /*0062*/ 	.short	0x0000
        /*0064*/ 	.byte	0x00, 0xf0, 0x11, 0x00


	//----- nvinfo : EIATTR_SPARSE_MMA_MASK
	.align		4
.L_238:
        /*0068*/ 	.byte	0x03, 0x50
        /*006a*/ 	.short	0x0000


	//----- nvinfo : EIATTR_MAXREG_COUNT
	.align		4
        /*006c*/ 	.byte	0x03, 0x1b
        /*006e*/ 	.short	0x00ff


	//----- nvinfo : EIATTR_NUM_BARRIERS
	.align		4
        /*0070*/ 	.byte	0x02, 0x4c
        /*0072*/ 	.byte	0x01
	.zero		1


	//----- nvinfo : EIATTR_MERCURY_ISA_VERSION
	.align		4
        /*0074*/ 	.byte	0x03, 0x5f
        /*0076*/ 	.short	0x0101


	//----- nvinfo : EIATTR_COOP_GROUP_MASK_REGIDS
	.align		4
        /*0078*/ 	.byte	0x04, 0x29
        /*007a*/ 	.short	(.L_240 - .L_239)


	//   ....[0]....
.L_239:
        /*007c*/ 	.word	0xffffffff


	//----- nvinfo : EIATTR_COOP_GROUP_INSTR_OFFSETS
	.align		4
.L_240:
        /*0080*/ 	.byte	0x04, 0x28
        /*0082*/ 	.short	(.L_242 - .L_241)


	//   ....[0]....
.L_241:
        /*0084*/ 	.word	0x000019e0


	//----- nvinfo : EIATTR_VRC_CTA_INIT_COUNT
	.align		4
.L_242:
        /*0088*/ 	.byte	0x02, 0x4a
	.zero		1
	.zero		1


	//----- nvinfo : EIATTR_MBARRIER_INSTR_OFFSETS
	.align		4
        /*008c*/ 	.byte	0x04, 0x39
        /*008e*/ 	.short	(.L_244 - .L_243)


	//   ....[0]....
.L_243:
        /*0090*/ 	.word	0x00000270
        /*0094*/ 	.word	0x000000ff
        /*0098*/ 	.word	0x00000000
        /*009c*/ 	.short	0x0100
        /*009e*/ 	.byte	0x0f
	.zero		1


	//   ....[1]....
        /*00a0*/ 	.word	0x00000420
        /*00a4*/ 	.word	0x000000ff
        /*00a8*/ 	.word	0x00000000
        /*00ac*/ 	.short	0x010a
        /*00ae*/ 	.byte	0x04
	.zero		1


	//----- nvinfo : EIATTR_NUM_MBARRIERS
	.align		4
.L_244:
        /*00b0*/ 	.byte	0x03, 0x38
        /*00b2*/ 	.short	0x0001


	//----- nvinfo : EIATTR_EXIT_INSTR_OFFSETS
	.align		4
        /*00b4*/ 	.byte	0x04, 0x1c
        /*00b6*/ 	.short	(.L_246 - .L_245)


	//   ....[0]....
.L_245:
        /*00b8*/ 	.word	0x00001a30


	//   ....[1]....
        /*00bc*/ 	.word	0x00001bc0


	//   ....[2]....
        /*00c0*/ 	.word	0x00001c30


	//   ....[3]....
        /*00c4*/ 	.word	0x00001e10


	//----- nvinfo : EIATTR_MAX_THREADS
	.align		4
.L_246:
        /*00c8*/ 	.byte	0x04, 0x05
        /*00ca*/ 	.short	(.L_248 - .L_247)
.L_247:
        /*00cc*/ 	.word	0x00000080
        /*00d0*/ 	.word	0x00000001
        /*00d4*/ 	.word	0x00000001


	//----- nvinfo : EIATTR_CRS_STACK_SIZE
	.align		4
.L_248:
        /*00d8*/ 	.byte	0x04, 0x1e
        /*00da*/ 	.short	(.L_250 - .L_249)
.L_249:
        /*00dc*/ 	.word	0x00000000


	//----- nvinfo : EIATTR_CBANK_PARAM_SIZE
	.align		4
.L_250:
        /*00e0*/ 	.byte	0x03, 0x19
        /*00e2*/ 	.short	0x0038


	//----- nvinfo : EIATTR_PARAM_CBANK
	.align		4
        /*00e4*/ 	.byte	0x04, 0x0a
        /*00e6*/ 	.short	(.L_252 - .L_251)
	.align		4
.L_251:
        /*00e8*/ 	.word	index@(.nv.constant0._ZN3cub18CUB_300001_SM_10006detail9transform16transform_kernelINS2_10policy_hubILb0EN4cuda3std3__45tupleIJN6thrust24THRUST_300001_SM_1000_NS6detail15normal_iteratorINSA_10device_ptrIfEEEESF_EEEE10policy1000EiNS7_4plusIfEESF_JPfSL_EEEvT0_iT1_T2_DpNS2_10kernel_argIT3_EE)
        /*00ec*/ 	.short	0x0380
        /*00ee*/ 	.short	0x0038


	//----- nvinfo : EIATTR_SW_WAR
	.align		4
.L_252:
        /*00f0*/ 	.byte	0x04, 0x36
        /*00f2*/ 	.short	(.L_254 - .L_253)
.L_253:
        /*00f4*/ 	.word	0x00000008
.L_254:


//--------------------- .nv.info._ZN3cub18CUB_300001_SM_10006detail9transform16transform_kernelINS2_10policy_hubILb1EN4cuda3std3__45tupleIJN6thrust24THRUST_300001_SM_1000_NS6detail15normal_iteratorINSA_10device_ptrIfEEEEEEEE10policy1000El9incrementSF_JPfEEEvT0_iT1_T2_DpNS2_10kernel_argIT3_EE --------------------------
	.section	.nv.info._ZN3cub18CUB_300001_SM_10006detail9transform16transform_kernelINS2_10policy_hubILb1EN4cuda3std3__45tupleIJN6thrust24THRUST_300001_SM_1000_NS6detail15normal_iteratorINSA_10device_ptrIfEEEEEEEE10policy1000El9incrementSF_JPfEEEvT0_iT1_T2_DpNS2_10kernel_argIT3_EE,"",@"SHT_CUDA_INFO"
	.sectionflags	@""
	.align	4


	//----- nvinfo : EIATTR_CUDA_API_VERSION
	.align		4
        /*0000*/ 	.byte	0x04, 0x37
        /*0002*/ 	.short	(.L_256 - .L_255)
.L_255:
        /*0004*/ 	.word	0x00000082


	//----- nvinfo : EIATTR_KPARAM_INFO
	.align		4
.L_256:
        /*0008*/ 	.byte	0x04, 0x17
        /*000a*/ 	.short	(.L_258 - .L_257)
.L_257:
        /*000c*/ 	.word	0x00000000
        /*0010*/ 	.short	0x0004
        /*0012*/ 	.short	0x0018
        /*0014*/ 	.byte	0x00, 0xf0, 0x41, 0x00


	//----- nvinfo : EIATTR_KPARAM_INFO
	.align		4
.L_258:
        /*0018*/ 	.byte	0x04, 0x17
        /*001a*/ 	.short	(.L_260 - .L_259)
.L_259:
        /*001c*/ 	.word	0x00000000
        /*0020*/ 	.short	0x0003
        /*0022*/ 	.short	0x0010
        /*0024*/ 	.byte	0x00, 0xf0, 0x21, 0x00


	//----- nvinfo : EIATTR_KPARAM_INFO
	.align		4
.L_260:
        /*0028*/ 	.byte	0x04, 0x17
        /*002a*/ 	.short	(.L_262 - .L_261)
.L_261:
        /*002c*/ 	.word	0x00000000
        /*0030*/ 	.short	0x0002
        /*0032*/ 	.short	0x000c
        /*0034*/ 	.byte	0x00, 0xf0, 0x05, 0x00


	//----- nvinfo : EIATTR_KPARAM_INFO
	.align		4
.L_262:
        /*0038*/ 	.byte	0x04, 0x17
        /*003a*/ 	.short	(.L_264 - .L_263)
.L_263:
        /*003c*/ 	.word	0x00000000
        /*0040*/ 	.short	0x0001
        /*0042*/ 	.short	0x0008
        /*0044*/ 	.byte	0x00, 0xf0, 0x11, 0x00


	//----- nvinfo : EIATTR_KPARAM_INFO
	.align		4
.L_264:
        /*0048*/ 	.byte	0x04, 0x17
        /*004a*/ 	.short	(.L_266 - .L_265)
.L_265:
        /*004c*/ 	.word	0x00000000
        /*0050*/ 	.short	0x0000
        /*0052*/ 	.short	0x0000
        /*0054*/ 	.byte	0x00, 0xf0, 0x21, 0x00


	//----- nvinfo : EIATTR_SPARSE_MMA_MASK
	.align		4
.L_266:
        /*0058*/ 	.byte	0x03, 0x50
        /*005a*/ 	.short	0x0000


	//----- nvinfo : EIATTR_MAXREG_COUNT
	.align		4
        /*005c*/ 	.byte	0x03, 0x1b
        /*005e*/ 	.short	0x00ff


	//----- nvinfo : EIATTR_MERCURY_ISA_VERSION
	.align		4
        /*0060*/ 	.byte	0x03, 0x5f
        /*0062*/ 	.short	0x0101


	//----- nvinfo : EIATTR_VRC_CTA_INIT_COUNT
	.align		4
        /*0064*/ 	.byte	0x02, 0x4a
	.zero		1
	.zero		1


	//----- nvinfo : EIATTR_EXIT_INSTR_OFFSETS
	.align		4
        /*0068*/ 	.byte	0x04, 0x1c
        /*006a*/ 	.short	(.L_268 - .L_267)


	//   ....[0]....
.L_267:
        /*006c*/ 	.word	0x000002a0


	//   ....[1]....
        /*0070*/ 	.word	0x00000a30


	//   ....[2]....
        /*0074*/ 	.word	0x00000c60


	//   ....[3]....
        /*0078*/ 	.word	0x00000da0


	//   ....[4]....
        /*007c*/ 	.word	0x00000dd0


	//   ....[5]....
        /*0080*/ 	.word	0x00000e30


	//   ....[6]....
        /*0084*/ 	.word	0x00000e50


	//   ....[7]....
        /*0088*/ 	.word	0x00001310


	//   ....[8]....
        /*008c*/ 	.word	0x00001520


	//   ....[9]....
        /*0090*/ 	.word	0x00001670


	//   ....[10]....
        /*0094*/ 	.word	0x00001710


	//----- nvinfo : EIATTR_MAX_THREADS
	.align		4
.L_268:
        /*0098*/ 	.byte	0x04, 0x05
        /*009a*/ 	.short	(.L_270 - .L_269)
.L_269:
        /*009c*/ 	.word	0x00000080
        /*00a0*/ 	.word	0x00000001
        /*00a4*/ 	.word	0x00000001


	//----- nvinfo : EIATTR_CRS_STACK_SIZE
	.align		4
.L_270:
        /*00a8*/ 	.byte	0x04, 0x1e
        /*00aa*/ 	.short	(.L_272 - .L_271)
.L_271:
        /*00ac*/ 	.word	0x00000000


	//----- nvinfo : EIATTR_CBANK_PARAM_SIZE
	.align		4
.L_272:
        /*00b0*/ 	.byte	0x03, 0x19
        /*00b2*/ 	.short	0x0028


	//----- nvinfo : EIATTR_PARAM_CBANK
	.align		4
        /*00b4*/ 	.byte	0x04, 0x0a
        /*00b6*/ 	.short	(.L_274 - .L_273)
	.align		4
.L_273:
        /*00b8*/ 	.word	index@(.nv.constant0._ZN3cub18CUB_300001_SM_10006detail9transform16transform_kernelINS2_10policy_hubILb1EN4cuda3std3__45tupleIJN6thrust24THRUST_300001_SM_1000_NS6detail15normal_iteratorINSA_10device_ptrIfEEEEEEEE10policy1000El9incrementSF_JPfEEEvT0_iT1_T2_DpNS2_10kernel_argIT3_EE)
        /*00bc*/ 	.short	0x0380
        /*00be*/ 	.short	0x0028


	//----- nvinfo : EIATTR_SW_WAR
	.align		4
.L_274:
        /*00c0*/ 	.byte	0x04, 0x36
        /*00c2*/ 	.short	(.L_276 - .L_275)
.L_275:
        /*00c4*/ 	.word	0x00000008
.L_276:


//--------------------- .nv.info._ZN3cub18CUB_300001_SM_10006detail9transform16transform_kernelINS2_10policy_hubILb1EN4cuda3std3__45tupleIJN6thrust24THRUST_300001_SM_1000_NS6detail15normal_iteratorINSA_10device_ptrIfEEEEEEEE10policy1000Ei9incrementSF_JPfEEEvT0_iT1_T2_DpNS2_10kernel_argIT3_EE --------------------------
	.section	.nv.info._ZN3cub18CUB_300001_SM_10006detail9transform16transform_kernelINS2_10policy_hubILb1EN4cuda3std3__45tupleIJN6thrust24THRUST_300001_SM_1000_NS6detail15normal_iteratorINSA_10device_ptrIfEEEEEEEE10policy1000Ei9incrementSF_JPfEEEvT0_iT1_T2_DpNS2_10kernel_argIT3_EE,"",@"SHT_CUDA_INFO"
	.sectionflags	@""
	.align	4


	//----- nvinfo : EIATTR_CUDA_API_VERSION
	.align		4
        /*0000*/ 	.byte	0x04, 0x37
        /*0002*/ 	.short	(.L_278 - .L_277)
.L_277:
        /*0004*/ 	.word	0x00000082


	//----- nvinfo : EIATTR_KPARAM_INFO
	.align		4
.L_278:
        /*0008*/ 	.byte	0x04, 0x17
        /*000a*/ 	.short	(.L_280 - .L_279)
.L_279:
        /*000c*/ 	.word	0x00000000
        /*0010*/ 	.short	0x0004
        /*0012*/ 	.short	0x0018
        /*0014*/ 	.byte	0x00, 0xf0, 0x41, 0x00


	//----- nvinfo : EIATTR_KPARAM_INFO
	.align		4
.L_280:
        /*0018*/ 	.byte	0x04, 0x17
        /*001a*/ 	.short	(.L_282 - .L_281)
.L_281:
        /*001c*/ 	.word	0x00000000
        /*0020*/ 	.short	0x0003
        /*0022*/ 	.short	0x0010
        /*0024*/ 	.byte	0x00, 0xf0, 0x21, 0x00


	//----- nvinfo : EIATTR_KPARAM_INFO
	.align		4
.L_282:
        /*0028*/ 	.byte	0x04, 0x17
        /*002a*/ 	.short	(.L_284 - .L_283)
.L_283:
        /*002c*/ 	.word	0x00000000
        /*0030*/ 	.short	0x0002
        /*0032*/ 	.short	0x0008
        /*0034*/ 	.byte	0x00, 0xf0, 0x05, 0x00


	//----- nvinfo : EIATTR_KPARAM_INFO
	.align		4
.L_284:
        /*0038*/ 	.byte	0x04, 0x17
        /*003a*/ 	.short	(.L_286 - .L_285)
.L_285:
        /*003c*/ 	.word	0x00000000
        /*0040*/ 	.short	0x0001
        /*0042*/ 	.short	0x0004
        /*0044*/ 	.byte	0x00, 0xf0, 0x11, 0x00


	//----- nvinfo : EIATTR_KPARAM_INFO
	.align		4
.L_286:
        /*0048*/ 	.byte	0x04, 0x17
        /*004a*/ 	.short	(.L_288 - .L_287)
.L_287:
        /*004c*/ 	.word	0x00000000
        /*0050*/ 	.short	0x0000
        /*0052*/ 	.short	0x0000
        /*0054*/ 	.byte	0x00, 0xf0, 0x11, 0x00


	//----- nvinfo : EIATTR_SPARSE_MMA_MASK
	.align		4
.L_288:
        /*0058*/ 	.byte	0x03, 0x50
        /*005a*/ 	.short	0x0000


	//----- nvinfo : EIATTR_MAXREG_COUNT
	.align		4
        /*005c*/ 	.byte	0x03, 0x1b
        /*005e*/ 	.short	0x00ff


	//----- nvinfo : EIATTR_MERCURY_ISA_VERSION
	.align		4
        /*0060*/ 	.byte	0x03, 0x5f
        /*0062*/ 	.short	0x0101


	//----- nvinfo : EIATTR_VRC_CTA_INIT_COUNT
	.align		4
        /*0064*/ 	.byte	0x02, 0x4a
	.zero		1
	.zero		1


	//----- nvinfo : EIATTR_EXIT_INSTR_OFFSETS
	.align		4
        /*0068*/ 	.byte	0x04, 0x1c
        /*006a*/ 	.short	(.L_290 - .L_289)


	//   ....[0]....
.L_289:
        /*006c*/ 	.word	0x000001f0


	//   ....[1]....
        /*0070*/ 	.word	0x000006b0


	//   ....[2]....
        /*0074*/ 	.word	0x000008d0


	//   ....[3]....
        /*0078*/ 	.word	0x00000a20


	//   ....[4]....
        /*007c*/ 	.word	0x00000ae0


	//   ....[5]....
        /*0080*/ 	.word	0x00000b00


	//   ....[6]....
        /*0084*/ 	.word	0x00000ea0


	//   ....[7]....
        /*0088*/ 	.word	0x000010d0


	//   ....[8]....
        /*008c*/ 	.word	0x00001210


	//   ....[9]....
        /*0090*/ 	.word	0x00001240


	//   ....[10]....
        /*0094*/ 	.word	0x000012a0


	//----- nvinfo : EIATTR_MAX_THREADS
	.align		4
.L_290:
        /*0098*/ 	.byte	0x04, 0x05
        /*009a*/ 	.short	(.L_292 - .L_291)
.L_291:
        /*009c*/ 	.word	0x00000080
        /*00a0*/ 	.word	0x00000001
        /*00a4*/ 	.word	0x00000001


	//----- nvinfo : EIATTR_CRS_STACK_SIZE
	.align		4
.L_292:
        /*00a8*/ 	.byte	0x04, 0x1e
        /*00aa*/ 	.short	(.L_294 - .L_293)
.L_293:
        /*00ac*/ 	.word	0x00000000


	//----- nvinfo : EIATTR_CBANK_PARAM_SIZE
	.align		4
.L_294:
        /*00b0*/ 	.byte	0x03, 0x19
        /*00b2*/ 	.short	0x0028


	//----- nvinfo : EIATTR_PARAM_CBANK
	.align		4
        /*00b4*/ 	.byte	0x04, 0x0a
        /*00b6*/ 	.short	(.L_296 - .L_295)
	.align		4
.L_295:
        /*00b8*/ 	.word	index@(.nv.constant0._ZN3cub18CUB_300001_SM_10006detail9transform16transform_kernelINS2_10policy_hubILb1EN4cuda3std3__45tupleIJN6thrust24THRUST_300001_SM_1000_NS6detail15normal_iteratorINSA_10device_ptrIfEEEEEEEE10policy1000Ei9incrementSF_JPfEEEvT0_iT1_T2_DpNS2_10kernel_argIT3_EE)
        /*00bc*/ 	.short	0x0380
        /*00be*/ 	.short	0x0028


	//----- nvinfo : EIATTR_SW_WAR
	.align		4
.L_296:
        /*00c0*/ 	.byte	0x04, 0x36
        /*00c2*/ 	.short	(.L_298 - .L_297)
.L_297:
        /*00c4*/ 	.word	0x00000008
.L_298:


//--------------------- .nv.info._ZN3cub18CUB_300001_SM_10006detail8for_each13static_kernelINS2_12policy_hub_t12policy_500_tEmN6thrust24THRUST_300001_SM_1000_NS8cuda_cub20__uninitialized_fill7functorINS7_10device_ptrIfEEfEEEEvT0_T1_ --------------------------
	.section	.nv.info._ZN3cub18CUB_300001_SM_10006detail8for_each13static_kernelINS2_12policy_hub_t12policy_500_tEmN6thrust24THRUST_300001_SM_1000_NS8cuda_cub20__uninitialized_fill7functorINS7_10device_ptrIfEEfEEEEvT0_T1_,"",@"SHT_CUDA_INFO"
	.sectionflags	@""
	.align	4


	//----- nvinfo : EIATTR_CUDA_API_VERSION
	.align		4
        /*0000*/ 	.byte	0x04, 0x37
        /*0002*/ 	.short	(.L_300 - .L_299)
.L_299:
        /*0004*/ 	.word	0x00000082


	//----- nvinfo : EIATTR_KPARAM_INFO
	.align		4
.L_300:
        /*0008*/ 	.byte	0x04, 0x17
        /*000a*/ 	.short	(.L_302 - .L_301)
.L_301:
        /*000c*/ 	.word	0x00000000
        /*0010*/ 	.short	0x0001
        /*0012*/ 	.short	0x0008
        /*0014*/ 	.byte	0x00, 0xf0, 0x41, 0x00


	//----- nvinfo : EIATTR_KPARAM_INFO
	.align		4
.L_302:
        /*0018*/ 	.byte	0x04, 0x17
        /*001a*/ 	.short	(.L_304 - .L_303)
.L_303:
        /*001c*/ 	.word	0x00000000
        /*0020*/ 	.short	0x0000
        /*0022*/ 	.short	0x0000
        /*0024*/ 	.byte	0x00, 0xf0, 0x21, 0x00


	//----- nvinfo : EIATTR_SPARSE_MMA_MASK
	.align		4
.L_304:
        /*0028*/ 	.byte	0x03, 0x50
        /*002a*/ 	.short	0x0000


	//----- nvinfo : EIATTR_MAXREG_COUNT
	.align		4
        /*002c*/ 	.byte	0x03, 0x1b
        /*002e*/ 	.short	0x00ff


	//----- nvinfo : EIATTR_MERCURY_ISA_VERSION
	.align		4
        /*0030*/ 	.byte	0x03, 0x5f
        /*0032*/ 	.short	0x0101


	//----- nvinfo : EIATTR_VRC_CTA_INIT_COUNT
	.align		4
        /*0034*/ 	.byte	0x02, 0x4a
	.zero		1
	.zero		1


	//----- nvinfo : EIATTR_EXIT_INSTR_OFFSETS
	.align		4
        /*0038*/ 	.byte	0x04, 0x1c
        /*003a*/ 	.short	(.L_306 - .L_305)


	//   ....[0]....
.L_305:
        /*003c*/ 	.word	0x00000130


	//   ....[1]....
        /*0040*/ 	.word	0x00000230


	//   ....[2]....
        /*0044*/ 	.word	0x00000260


	//----- nvinfo : EIATTR_MAX_THREADS
	.align		4
.L_306:
        /*0048*/ 	.byte	0x04, 0x05
        /*004a*/ 	.short	(.L_308 - .L_307)
.L_307:
        /*004c*/ 	.word	0x00000100
        /*0050*/ 	.word	0x00000001
        /*0054*/ 	.word	0x00000001


	//----- nvinfo : EIATTR_CBANK_PARAM_SIZE
	.align		4
.L_308:
        /*0058*/ 	.byte	0x03, 0x19
        /*005a*/ 	.short	0x0018


	//----- nvinfo : EIATTR_PARAM_CBANK
	.align		4
        /*005c*/ 	.byte	0x04, 0x0a
        /*005e*/ 	.short	(.L_310 - .L_309)
	.align		4
.L_309:
        /*0060*/ 	.word	index@(.nv.constant0._ZN3cub18CUB_300001_SM_10006detail8for_each13static_kernelINS2_12policy_hub_t12policy_500_tEmN6thrust24THRUST_300001_SM_1000_NS8cuda_cub20__uninitialized_fill7functorINS7_10device_ptrIfEEfEEEEvT0_T1_)
        /*0064*/ 	.short	0x0380
        /*0066*/ 	.short	0x0018


	//----- nvinfo : EIATTR_SW_WAR
	.align		4
.L_310:
        /*0068*/ 	.byte	0x04, 0x36
        /*006a*/ 	.short	(.L_312 - .L_311)
.L_311:
        /*006c*/ 	.word	0x00000008
.L_312:


//--------------------- .nv.info._ZN3cub18CUB_300001_SM_10006detail11EmptyKernelIvEEvv --------------------------
	.section	.nv.info._ZN3cub18CUB_300001_SM_10006detail11EmptyKernelIvEEvv,"",@"SHT_CUDA_INFO"
	.sectionflags	@""
	.align	4


	//----- nvinfo : EIATTR_CUDA_API_VERSION
	.align		4
        /*0000*/ 	.byte	0x04, 0x37
        /*0002*/ 	.short	(.L_314 - .L_313)
.L_313:
        /*0004*/ 	.word	0x00000082


	//----- nvinfo : EIATTR_SPARSE_MMA_MASK
	.align		4
.L_314:
        /*0008*/ 	.byte	0x03, 0x50
        /*000a*/ 	.short	0x0000


	//----- nvinfo : EIATTR_MAXREG_COUNT
	.align		4
        /*000c*/ 	.byte	0x03, 0x1b
        /*000e*/ 	.short	0x00ff


	//----- nvinfo : EIATTR_MERCURY_ISA_VERSION
	.align		4
        /*0010*/ 	.byte	0x03, 0x5f
        /*0012*/ 	.short	0x0101


	//----- nvinfo : EIATTR_VRC_CTA_INIT_COUNT
	.align		4
        /*0014*/ 	.byte	0x02, 0x4a
	.zero		1
	.zero		1


	//----- nvinfo : EIATTR_EXIT_INSTR_OFFSETS
	.align		4
        /*0018*/ 	.byte	0x04, 0x1c
        /*001a*/ 	.short	(.L_316 - .L_315)


	//   ....[0]....
.L_315:
        /*001c*/ 	.word	0x00000010


	//----- nvinfo : EIATTR_SW_WAR
	.align		4
.L_316:
        /*0020*/ 	.byte	0x04, 0x36
        /*0022*/ 	.short	(.L_318 - .L_317)
.L_317:
        /*0024*/ 	.word	0x00000008
.L_318:


//--------------------- .nv.callgraph             --------------------------
	.section	.nv.callgraph,"",@"SHT_CUDA_CALLGRAPH"
	.align	4
	.sectionentsize	8
	.align		4
        /*0000*/ 	.word	0x00000000
	.align		4
        /*0004*/ 	.word	0xffffffff
	.align		4
        /*0008*/ 	.word	0x00000000
	.align		4
        /*000c*/ 	.word	0xfffffffe
	.align		4
        /*0010*/ 	.word	0x00000000
	.align		4
        /*0014*/ 	.word	0xfffffffd
	.align		4
        /*0018*/ 	.word	0x00000000
	.align		4
        /*001c*/ 	.word	0xfffffffc


//--------------------- .nv.constant4             --------------------------
	.section	.nv.constant4,"a",@progbits
	.align	8
	.align		8
.nv.constant4:
        /*0000*/ 	.dword	_ZN30_INTERNAL_77b36fa8_4_k_cu_main4cuda3std3__45__cpo5beginE
	.align		8
        /*0008*/ 	.dword	_ZN30_INTERNAL_77b36fa8_4_k_cu_main4cuda3std3__45__cpo3endE
	.align		8
        /*0010*/ 	.dword	_ZN30_INTERNAL_77b36fa8_4_k_cu_main4cuda3std3__45__cpo6cbeginE
	.align		8
        /*0018*/ 	.dword	_ZN30_INTERNAL_77b36fa8_4_k_cu_main4cuda3std3__45__cpo4cendE
	.align		8
        /*0020*/ 	.dword	_ZN30_INTERNAL_77b36fa8_4_k_cu_main4cuda3std3__45__cpo6rbeginE
	.align		8
        /*0028*/ 	.dword	_ZN30_INTERNAL_77b36fa8_4_k_cu_main4cuda3std3__45__cpo4rendE
	.align		8
        /*0030*/ 	.dword	_ZN30_INTERNAL_77b36fa8_4_k_cu_main4cuda3std3__45__cpo7crbeginE
	.align		8
        /*0038*/ 	.dword	_ZN30_INTERNAL_77b36fa8_4_k_cu_main4cuda3std3__45__cpo5crendE
	.align		8
        /*0040*/ 	.dword	_ZN30_INTERNAL_77b36fa8_4_k_cu_main4cuda3std3__432_GLOBAL__N__77b36fa8_4_k_cu_main6ignoreE
	.align		8
        /*0048*/ 	.dword	_ZN30_INTERNAL_77b36fa8_4_k_cu_main4cuda3std3__419piecewise_constructE
	.align		8
        /*0050*/ 	.dword	_ZN30_INTERNAL_77b36fa8_4_k_cu_main4cuda3std3__48in_placeE
	.align		8
        /*0058*/ 	.dword	_ZN30_INTERNAL_77b36fa8_4_k_cu_main4cuda3std3__420unreachable_sentinelE
	.align		8
        /*0060*/ 	.dword	_ZN30_INTERNAL_77b36fa8_4_k_cu_main4cuda3std3__47nulloptE
	.align		8
        /*0068*/ 	.dword	_ZN30_INTERNAL_77b36fa8_4_k_cu_main4cuda3std3__48unexpectE
	.align		8
        /*0070*/ 	.dword	_ZN30_INTERNAL_77b36fa8_4_k_cu_main4cuda3std6ranges3__45__cpo4swapE
	.align		8
        /*0078*/ 	.dword	_ZN30_INTERNAL_77b36fa8_4_k_cu_main4cuda3std6ranges3__45__cpo9iter_moveE
	.align		8
        /*0080*/ 	.dword	_ZN30_INTERNAL_77b36fa8_4_k_cu_main4cuda3std6ranges3__45__cpo5beginE
	.align		8
        /*0088*/ 	.dword	_ZN30_INTERNAL_77b36fa8_4_k_cu_main4cuda3std6ranges3__45__cpo3endE
	.align		8
        /*0090*/ 	.dword	_ZN30_INTERNAL_77b36fa8_4_k_cu_main4cuda3std6ranges3__45__cpo6cbeginE
	.align		8
        /*0098*/ 	.dword	_ZN30_INTERNAL_77b36fa8_4_k_cu_main4cuda3std6ranges3__45__cpo4cendE
	.align		8
        /*00a0*/ 	.dword	_ZN30_INTERNAL_77b36fa8_4_k_cu_main4cuda3std6ranges3__45__cpo7advanceE
	.align		8
        /*00a8*/ 	.dword	_ZN30_INTERNAL_77b36fa8_4_k_cu_main4cuda3std6ranges3__45__cpo9iter_swapE
	.align		8
        /*00b0*/ 	.dword	_ZN30_INTERNAL_77b36fa8_4_k_cu_main4cuda3std6ranges3__45__cpo4nextE
	.align		8
        /*00b8*/ 	.dword	_ZN30_INTERNAL_77b36fa8_4_k_cu_main4cuda3std6ranges3__45__cpo4prevE
	.align		8
        /*00c0*/ 	.dword	_ZN30_INTERNAL_77b36fa8_4_k_cu_main4cuda3std6ranges3__45__cpo4dataE
	.align		8
        /*00c8*/ 	.dword	_ZN30_INTERNAL_77b36fa8_4_k_cu_main4cuda3std6ranges3__45__cpo5cdataE
	.align		8
        /*00d0*/ 	.dword	_ZN30_INTERNAL_77b36fa8_4_k_cu_main4cuda3std6ranges3__45__cpo4sizeE
	.align		8
        /*00d8*/ 	.dword	_ZN30_INTERNAL_77b36fa8_4_k_cu_main4cuda3std6ranges3__45__cpo5ssizeE
	.align		8
        /*00e0*/ 	.dword	_ZN30_INTERNAL_77b36fa8_4_k_cu_main4cuda3std6ranges3__45__cpo8distanceE
	.align		8
        /*00e8*/ 	.dword	_ZN30_INTERNAL_77b36fa8_4_k_cu_main6thrust24THRUST_300001_SM_1000_NS8cuda_cub3parE
	.align		8
        /*00f0*/ 	.dword	_ZN30_INTERNAL_77b36fa8_4_k_cu_main6thrust24THRUST_300001_SM_1000_NS8cuda_cub10par_nosyncE
	.align		8
        /*00f8*/ 	.dword	_ZN30_INTERNAL_77b36fa8_4_k_cu_main6thrust24THRUST_300001_SM_1000_NS6system6detail10sequential3seqE
	.align		8
        /*0100*/ 	.dword	_ZN30_INTERNAL_77b36fa8_4_k_cu_main6thrust24THRUST_300001_SM_1000_NS12placeholders2_1E
	.align		8
        /*0108*/ 	.dword	_ZN30_INTERNAL_77b36fa8_4_k_cu_main6thrust24THRUST_300001_SM_1000_NS12placeholders2_2E
	.align		8
        /*0110*/ 	.dword	_ZN30_INTERNAL_77b36fa8_4_k_cu_main6thrust24THRUST_300001_SM_1000_NS12placeholders2_3E
	.align		8
        /*0118*/ 	.dword	_ZN30_INTERNAL_77b36fa8_4_k_cu_main6thrust24THRUST_300001_SM_1000_NS12placeholders2_4E
	.align		8
        /*0120*/ 	.dword	_ZN30_INTERNAL_77b36fa8_4_k_cu_main6thrust24THRUST_300001_SM_1000_NS12placeholders2_5E
	.align		8
        /*0128*/ 	.dword	_ZN30_INTERNAL_77b36fa8_4_k_cu_main6thrust24THRUST_300001_SM_1000_NS12placeholders2_6E
	.align		8
        /*0130*/ 	.dword	_ZN30_INTERNAL_77b36fa8_4_k_cu_main6thrust24THRUST_300001_SM_1000_NS12placeholders2_7E
	.align		8
        /*0138*/ 	.dword	_ZN30_INTERNAL_77b36fa8_4_k_cu_main6thrust24THRUST_300001_SM_1000_NS12placeholders2_8E
	.align		8
        /*0140*/ 	.dword	_ZN30_INTERNAL_77b36fa8_4_k_cu_main6thrust24THRUST_300001_SM_1000_NS12placeholders2_9E
	.align		8
        /*0148*/ 	.dword	_ZN30_INTERNAL_77b36fa8_4_k_cu_main6thrust24THRUST_300001_SM_1000_NS12placeholders3_10E
	.align		8
        /*0150*/ 	.dword	_ZN30_INTERNAL_77b36fa8_4_k_cu_main6thrust24THRUST_300001_SM_1000_NS3seqE


//--------------------- .text._ZN3cub18CUB_300001_SM_10006detail9transform16transform_kernelINS2_10policy_hubILb1EN4cuda3std3__45tupleIJN6thrust24THRUST_300001_SM_1000_NS6detail15normal_iteratorINSA_10device_ptrIfEEEEEEEE10policy1000El11exponentialSF_JPfEEEvT0_iT1_T2_DpNS2_10kernel_argIT3_EE --------------------------
	.section	.text._ZN3cub18CUB_300001_SM_10006detail9transform16transform_kernelINS2_10policy_hubILb1EN4cuda3std3__45tupleIJN6thrust24THRUST_300001_SM_1000_NS6detail15normal_iteratorINSA_10device_ptrIfEEEEEEEE10policy1000El11exponentialSF_JPfEEEvT0_iT1_T2_DpNS2_10kernel_argIT3_EE,"ax",@progbits
	.align	128
        .global         _ZN3cub18CUB_300001_SM_10006detail9transform16transform_kernelINS2_10policy_hubILb1EN4cuda3std3__45tupleIJN6thrust24THRUST_300001_SM_1000_NS6detail15normal_iteratorINSA_10device_ptrIfEEEEEEEE10policy1000El11exponentialSF_JPfEEEvT0_iT1_T2_DpNS2_10kernel_argIT3_EE
        .type           _ZN3cub18CUB_300001_SM_10006detail9transform16transform_kernelINS2_10policy_hubILb1EN4cuda3std3__45tupleIJN6thrust24THRUST_300001_SM_1000_NS6detail15normal_iteratorINSA_10device_ptrIfEEEEEEEE10policy1000El11exponentialSF_JPfEEEvT0_iT1_T2_DpNS2_10kernel_argIT3_EE,@function
        .size           _ZN3cub18CUB_300001_SM_10006detail9transform16transform_kernelINS2_10policy_hubILb1EN4cuda3std3__45tupleIJN6thrust24THRUST_300001_SM_1000_NS6detail15normal_iteratorINSA_10device_ptrIfEEEEEEEE10policy1000El11exponentialSF_JPfEEEvT0_iT1_T2_DpNS2_10kernel_argIT3_EE,(.L_x_187 - _ZN3cub18CUB_300001_SM_10006detail9transform16transform_kernelINS2_10policy_hubILb1EN4cuda3std3__45tupleIJN6thrust24THRUST_300001_SM_1000_NS6detail15normal_iteratorINSA_10device_ptrIfEEEEEEEE10policy1000El11exponentialSF_JPfEEEvT0_iT1_T2_DpNS2_10kernel_argIT3_EE)
        .other          _ZN3cub18CUB_300001_SM_10006detail9transform16transform_kernelINS2_10policy_hubILb1EN4cuda3std3__45tupleIJN6thrust24THRUST_300001_SM_1000_NS6detail15normal_iteratorINSA_10device_ptrIfEEEEEEEE10policy1000El11exponentialSF_JPfEEEvT0_iT1_T2_DpNS2_10kernel_argIT3_EE,@"STO_CUDA_ENTRY STV_DEFAULT"
_ZN3cub18CUB_300001_SM_10006detail9transform16transform_kernelINS2_10policy_hubILb1EN4cuda3std3__45tupleIJN6thrust24THRUST_300001_SM_1000_NS6detail15normal_iteratorINSA_10device_ptrIfEEEEEEEE10policy1000El11exponentialSF_JPfEEEvT0_iT1_T2_DpNS2_10kernel_argIT3_EE:
.text._ZN3cub18CUB_300001_SM_10006detail9transform16transform_kernelINS2_10policy_hubILb1EN4cuda3std3__45tupleIJN6thrust24THRUST_300001_SM_1000_NS6detail15normal_iteratorINSA_10device_ptrIfEEEEEEEE10policy1000El11exponentialSF_JPfEEEvT0_iT1_T2_DpNS2_10kernel_argIT3_EE:
[----:B------:R-:W-:Y:S08]  /*0000*/  LDC R1, c[0x0][0x37c] ;  /* 0x0000df00ff017b82 */ /* 0x000ff00000000800 */
[----:B------:R-:W0:Y:S01]  /*0010*/  LDC R0, c[0x0][0x388] ;  /* 0x0000e200ff007b82 */ /* 0x000e220000000800 */
[----:B------:R-:W1:Y:S01]  /*0020*/  LDCU.64 UR6, c[0x0][0x380] ;  /* 0x00007000ff0677ac */ /* 0x000e620008000a00 */
[----:B------:R-:W2:Y:S01]  /*0030*/  S2R R9, SR_TID.X ;  /* 0x0000000000097919 */ /* 0x000ea20000002100 */
[----:B------:R-:W-:Y:S05]  /*0040*/  BSSY.RECONVERGENT B0, `(.L_x_0) ;  /* 0x000001a000007945 */ /* 0x000fea0003800200 */
[----:B------:R-:W3:Y:S01]  /*0050*/  S2UR UR4, SR_CTAID.X ;  /* 0x00000000000479c3 */ /* 0x000ee20000002500 */
[----:B0-----:R-:W-:-:S04]  /*0060*/  SHF.L.U32 R5, R0, 0x7, RZ ;  /* 0x0000000700057819 */ /* 0x001fc800000006ff */
[----:B------:R-:W-:Y:S01]  /*0070*/  SHF.R.S32.HI R4, RZ, 0x1f, R5 ;  /* 0x0000001fff047819 */ /* 0x000fe20000011405 */
[----:B---3--:R-:W-:Y:S01]  /*0080*/  IMAD.WIDE.U32 R2, R5, UR4, RZ ;  /* 0x0000000405027c25 */ /* 0x008fe2000f8e00ff */
[----:B--2---:R-:W-:-:S03]  /*0090*/  SHF.L.U32 R11, R9, 0x7, RZ ;  /* 0x00000007090b7819 */ /* 0x004fc600000006ff */
[----:B------:R-:W-:Y:S01]  /*00a0*/  IMAD R13, R4, UR4, RZ ;  /* 0x00000004040d7c24 */ /* 0x000fe2000f8e02ff */
[----:B-1----:R-:W-:-:S04]  /*00b0*/  IADD3 R8, P1, PT, -R2, UR6, RZ ;  /* 0x0000000602087c10 */ /* 0x002fc8000ff3e1ff */
[----:B------:R-:W-:Y:S02]  /*00c0*/  IADD3 R13, PT, PT, R3, R13, RZ ;  /* 0x0000000d030d7210 */ /* 0x000fe40007ffe0ff */
[----:B------:R-:W-:Y:S02]  /*00d0*/  ISETP.LT.U32.AND P0, PT, R8, R5, PT ;  /* 0x000000050800720c */ /* 0x000fe40003f01070 */
[----:B------:R-:W-:-:S04]  /*00e0*/  IADD3.X R7, PT, PT, ~R13, UR7, RZ, P1, !PT ;  /* 0x000000070d077c10 */ /* 0x000fc80008ffe5ff */
[----:B------:R-:W-:-:S04]  /*00f0*/  ISETP.LT.AND.EX P0, PT, R7, R4, PT, P0 ;  /* 0x000000040700720c */ /* 0x000fc80003f01300 */
[----:B------:R-:W-:-:S04]  /*0100*/  SEL R8, R8, R5, P0 ;  /* 0x0000000508087207 */ /* 0x000fc80000000000 */
[----:B------:R-:W-:-:S04]  /*0110*/  SHF.L.U32 R4, R8, 0x2, RZ ;  /* 0x0000000208047819 */ /* 0x000fc800000006ff */
[----:B------:R-:W-:-:S13]  /*0120*/  ISETP.GE.AND P0, PT, R11, R4, PT ;  /* 0x000000040b00720c */ /* 0x000fda0003f06270 */
[----:B------:R-:W-:Y:S05]  /*0130*/  @P0 BRA `(.L_x_1) ;  /* 0x0000000000280947 */ /* 0x000fea0003800000 */
[----:B------:R-:W0:Y:S02]  /*0140*/  LDC.64 R6, c[0x0][0x398] ;  /* 0x0000e600ff067b82 */ /* 0x000e240000000a00 */
[----:B0-----:R-:W-:-:S04]  /*0150*/  LEA R6, P0, R2, R6, 0x2 ;  /* 0x0000000602067211 */ /* 0x001fc800078010ff */
[----:B------:R-:W-:-:S03]  /*0160*/  LEA.HI.X R7, R2, R7, R13, 0x2, P0 ;  /* 0x0000000702077211 */ /* 0x000fc600000f140d */
[----:B------:R-:W-:-:S07]  /*0170*/  IMAD.WIDE.U32 R6, R9, 0x80, R6 ;  /* 0x0000008009067825 */ /* 0x000fce00078e0006 */
.L_x_2:
[----:B------:R-:W-:Y:S01]  /*0180*/  IADD3 R11, PT, PT, R11, 0x4000, RZ ;  /* 0x000040000b0b7810 */ /* 0x000fe20007ffe0ff */
[----:B------:R0:W-:Y:S03]  /*0190*/  CCTL.E.PF2 [R6] ;  /* 0x000000000600798f */ /* 0x0001e60000800100 */
[----:B------:R-:W-:Y:S02]  /*01a0*/  ISETP.GE.AND P0, PT, R11, R4, PT ;  /* 0x000000040b00720c */ /* 0x000fe40003f06270 */
[----:B0-----:R-:W-:-:S04]  /*01b0*/  IADD3 R6, P1, PT, R6, 0x4000, RZ ;  /* 0x0000400006067810 */ /* 0x001fc80007f3e0ff */
[----:B------:R-:W-:-:S07]  /*01c0*/  IADD3.X R7, PT, PT, RZ, R7, RZ, P1, !PT ;  /* 0x00000007ff077210 */ /* 0x000fce0000ffe4ff */
[----:B------:R-:W-:Y:S05]  /*01d0*/  @!P0 BRA `(.L_x_2) ;  /* 0xfffffffc00e88947 */ /* 0x000fea000383ffff */
.L_x_1:
[----:B------:R-:W-:Y:S05]  /*01e0*/  BSYNC.RECONVERGENT B0 ;  /* 0x0000000000007941 */ /* 0x000fea0003800200 */
.L_x_0:
[----:B------:R-:W0:Y:S01]  /*01f0*/  LDCU.128 UR8, c[0x0][0x390] ;  /* 0x00007200ff0877ac */ /* 0x000e220008000c00 */
[----:B------:R-:W-:Y:S02]  /*0200*/  ISETP.NE.AND P0, PT, R5, R8, PT ;  /* 0x000000080500720c */ /* 0x000fe40003f05270 */
[C---:B------:R-:W-:Y:S01]  /*0210*/  SHF.L.U32 R6, R2.reuse, 0x2, RZ ;  /* 0x0000000202067819 */ /* 0x040fe200000006ff */
[----:B------:R-:W1:Y:S01]  /*0220*/  LDCU.64 UR4, c[0x0][0x358] ;  /* 0x00006b00ff0477ac */ /* 0x000e620008000a00 */
[----:B------:R-:W-:Y:S02]  /*0230*/  SHF.L.U64.HI R7, R2, 0x2, R13 ;  /* 0x0000000202077819 */ /* 0x000fe4000001020d */
[C---:B0-----:R-:W-:Y:S02]  /*0240*/  IADD3 R2, P1, PT, R6.reuse, UR10, RZ ;  /* 0x0000000a06027c10 */ /* 0x041fe4000ff3e0ff */
[----:B------:R-:W-:Y:S02]  /*0250*/  IADD3 R4, P2, PT, R6, UR8, RZ ;  /* 0x0000000806047c10 */ /* 0x000fe4000ff5e0ff */
[----:B------:R-:W-:-:S02]  /*0260*/  IADD3.X R3, PT, PT, R7, UR11, RZ, P1, !PT ;  /* 0x0000000b07037c10 */ /* 0x000fc40008ffe4ff */
[----:B------:R-:W-:Y:S01]  /*0270*/  IADD3.X R5, PT, PT, R7, UR9, RZ, P2, !PT ;  /* 0x0000000907057c10 */ /* 0x000fe200097fe4ff */
[----:B-1----:R-:W-:Y:S08]  /*0280*/  @!P0 BRA `(.L_x_3) ;  /* 0x0000001400e08947 */ /* 0x002ff00003800000 */
[----:B------:R-:W-:-:S13]  /*0290*/  ISETP.GE.AND P0, PT, R0, 0x1, PT ;  /* 0x000000010000780c */ /* 0x000fda0003f06270 */
[----:B------:R-:W-:Y:S05]  /*02a0*/  @!P0 EXIT ;  /* 0x000000000000894d */ /* 0x000fea0003800000 */
[C---:B------:R-:W-:Y:S01]  /*02b0*/  ISETP.GE.U32.AND P0, PT, R0.reuse, 0x8, PT ;  /* 0x000000080000780c */ /* 0x040fe20003f06070 */
[----:B------:R-:W-:Y:S01]  /*02c0*/  HFMA2 R6, -RZ, RZ, 0, 0 ;  /* 0x00000000ff067431 */ /* 0x000fe200000001ff */
[----:B------:R-:W-:-:S11]  /*02d0*/  LOP3.LUT R16, R0, 0x7, RZ, 0xc0, !PT ;  /* 0x0000000700107812 */ /* 0x000fd600078ec0ff */
[----:B------:R-:W-:Y:S05]  /*02e0*/  @!P0 BRA `(.L_x_4) ;  /* 0x0000000c00c48947 */ /* 0x000fea0003800000 */
[----:B------:R-:W-:-:S13]  /*02f0*/  ISETP.GE.AND P0, PT, R9, R8, PT ;  /* 0x000000080900720c */ /* 0x000fda0003f06270 */
[----:B------:R-:W-:-:S06]  /*0300*/  @!P0 IMAD.WIDE.U32 R6, R9, 0x4, R2 ;  /* 0x0000000409068825 */ /* 0x000fcc00078e0002 */
[----:B------:R-:W2:Y:S01]  /*0310*/  @!P0 LDG.E R6, desc[UR4][R6.64] ;  /* 0x0000000406068981 */ /* 0x000ea2000c1e1900 */
[----:B------:R-:W-:Y:S02]  /*0320*/  @!P0 MOV R11, 0x3bbb989d ;  /* 0x3bbb989d000b8802 */ /* 0x000fe40000000f00 */
[----:B------:R-:W-:Y:S02]  /*0330*/  @!P0 MOV R13, 0x437c0000 ;  /* 0x437c0000000d8802 */ /* 0x000fe40000000f00 */
[----:B------:R-:W-:-:S04]  /*0340*/  IADD3 R15, PT, PT, R9, 0x80, RZ ;  /* 0x00000080090f7810 */ /* 0x000fc80007ffe0ff */
[----:B------:R-:W-:Y:S01]  /*0350*/  ISETP.GE.AND P1, PT, R15, R8, PT ;  /* 0x000000080f00720c */ /* 0x000fe20003f26270 */
[----:B--2---:R-:W-:-:S04]  /*0360*/  @!P0 FFMA.SAT R10, R6, R11, 0.5 ;  /* 0x3f000000060a8423 */ /* 0x004fc8000000200b */
[----:B------:R-:W-:-:S04]  /*0370*/  @!P0 FFMA.RM R10, R10, R13, 12582913 ;  /* 0x4b4000010a0a8423 */ /* 0x000fc8000000400d */
[----:B------:R-:W-:-:S04]  /*0380*/  @!P0 FADD R11, R10, -12583039 ;  /* 0xcb40007f0a0b8421 */ /* 0x000fc80000000000 */
[----:B------:R-:W-:-:S04]  /*0390*/  @!P0 FFMA R11, R6, 1.4426950216293334961, -R11 ;  /* 0x3fb8aa3b060b8823 */ /* 0x000fc8000000080b */
[----:B------:R-:W-:Y:S01]  /*03a0*/  @!P0 FFMA R12, R6, 1.925963033500011079e-08, R11 ;  /* 0x32a57060060c8823 */ /* 0x000fe2000000000b */
[----:B------:R-:W-:Y:S01]  /*03b0*/  @!P0 SHF.L.U32 R6, R10, 0x17, RZ ;  /* 0x000000170a068819 */ /* 0x000fe200000006ff */
[----:B------:R-:W-:Y:S02]  /*03c0*/  @!P0 IMAD.WIDE.U32 R10, R9, 0x4, R4 ;  /* 0x00000004090a8825 */ /* 0x000fe400078e0004 */
[----:B------:R-:W0:Y:S02]  /*03d0*/  @!P0 MUFU.EX2 R13, R12 ;  /* 0x0000000c000d8308 */ /* 0x000e240000000800 */
[----:B0-----:R-:W-:Y:S01]  /*03e0*/  @!P0 FMUL R13, R6, R13 ;  /* 0x0000000d060d8220 */ /* 0x001fe20000400000 */
[----:B------:R-:W-:-:S04]  /*03f0*/  IMAD.WIDE R6, R15, 0x4, R2 ;  /* 0x000000040f067825 */ /* 0x000fc800078e0202 */
[----:B------:R0:W-:Y:S04]  /*0400*/  @!P0 STG.E desc[UR4][R10.64], R13 ;  /* 0x0000000d0a008986 */ /* 0x0001e8000c101904 */
[----:B------:R-:W2:Y:S01]  /*0410*/  @!P1 LDG.E R14, desc[UR4][R6.64] ;  /* 0x00000004060e9981 */ /* 0x000ea2000c1e1900 */
[----:B------:R-:W-:Y:S02]  /*0420*/  @!P1 MOV R17, 0x3bbb989d ;  /* 0x3bbb989d00119802 */ /* 0x000fe40000000f00 */
[----:B------:R-:W-:Y:S01]  /*0430*/  @!P1 MOV R19, 0x437c0000 ;  /* 0x437c000000139802 */ /* 0x000fe20000000f00 */
[----:B0-----:R-:W-:-:S04]  /*0440*/  IMAD.WIDE R10, R15, 0x4, R4 ;  /* 0x000000040f0a7825 */ /* 0x001fc800078e0204 */
[----:B--2---:R-:W-:-:S04]  /*0450*/  @!P1 FFMA.SAT R12, R14, R17, 0.5 ;  /* 0x3f0000000e0c9423 */ /* 0x004fc80000002011 */
[----:B------:R-:W-:Y:S01]  /*0460*/  @!P1 FFMA.RM R12, R12, R19, 12582913 ;  /* 0x4b4000010c0c9423 */ /* 0x000fe20000004013 */
[----:B------:R-:W-:-:S03]  /*0470*/  IADD3 R19, PT, PT, R9, 0x100, RZ ;  /* 0x0000010009137810 */ /* 0x000fc60007ffe0ff */
[C---:B------:R-:W-:Y:S01]  /*0480*/  @!P1 FADD R17, R12.reuse, -12583039 ;  /* 0xcb40007f0c119421 */ /* 0x040fe20000000000 */
[----:B------:R-:W-:Y:S02]  /*0490*/  ISETP.GE.AND P0, PT, R19, R8, PT ;  /* 0x000000081300720c */ /* 0x000fe40003f06270 */
[----:B------:R-:W-:Y:S01]  /*04a0*/  @!P1 SHF.L.U32 R12, R12, 0x17, RZ ;  /* 0x000000170c0c9819 */ /* 0x000fe200000006ff */
[----:B------:R-:W-:-:S04]  /*04b0*/  @!P1 FFMA R17, R14, 1.4426950216293334961, -R17 ;  /* 0x3fb8aa3b0e119823 */ /* 0x000fc80000000811 */
[----:B------:R-:W-:-:S06]  /*04c0*/  @!P1 FFMA R17, R14, 1.925963033500011079e-08, R17 ;  /* 0x32a570600e119823 */ /* 0x000fcc0000000011 */
[----:B------:R-:W0:Y:S02]  /*04d0*/  @!P1 MUFU.EX2 R17, R17 ;  /* 0x0000001100119308 */ /* 0x000e240000000800 */
[----:B0-----:R-:W-:-:S05]  /*04e0*/  @!P1 FMUL R13, R12, R17 ;  /* 0x000000110c0d9220 */ /* 0x001fca0000400000 */
[----:B------:R0:W-:Y:S04]  /*04f0*/  @!P1 STG.E desc[UR4][R10.64], R13 ;  /* 0x0000000d0a009986 */ /* 0x0001e8000c101904 */
[----:B------:R-:W2:Y:S01]  /*0500*/  @!P0 LDG.E R12, desc[UR4][R6.64+0x200] ;  /* 0x00020004060c8981 */ /* 0x000ea2000c1e1900 */
[----:B------:R-:W-:Y:S02]  /*0510*/  @!P0 MOV R15, 0x3bbb989d ;  /* 0x3bbb989d000f8802 */ /* 0x000fe40000000f00 */
[----:B------:R-:W-:Y:S02]  /*0520*/  @!P0 MOV R19, 0x437c0000 ;  /* 0x437c000000138802 */ /* 0x000fe40000000f00 */
[----:B------:R-:W-:-:S04]  /*0530*/  IADD3 R17, PT, PT, R9, 0x180, RZ ;  /* 0x0000018009117810 */ /* 0x000fc80007ffe0ff */
[----:B------:R-:W-:Y:S01]  /*0540*/  ISETP.GE.AND P1, PT, R17, R8, PT ;  /* 0x000000081100720c */ /* 0x000fe20003f26270 */
[----:B--2---:R-:W-:-:S04]  /*0550*/  @!P0 FFMA.SAT R14, R12, R15, 0.5 ;  /* 0x3f0000000c0e8423 */ /* 0x004fc8000000200f */
[----:B------:R-:W-:-:S04]  /*0560*/  @!P0 FFMA.RM R14, R14, R19, 12582913 ;  /* 0x4b4000010e0e8423 */ /* 0x000fc80000004013 */
[C---:B------:R-:W-:Y:S01]  /*0570*/  @!P0 FADD R15, R14.reuse, -12583039 ;  /* 0xcb40007f0e0f8421 */ /* 0x040fe20000000000 */
[----:B------:R-:W-:-:S03]  /*0580*/  @!P0 SHF.L.U32 R14, R14, 0x17, RZ ;  /* 0x000000170e0e8819 */ /* 0x000fc600000006ff */
[----:B------:R-:W-:-:S04]  /*0590*/  @!P0 FFMA R15, R12, 1.4426950216293334961, -R15 ;  /* 0x3fb8aa3b0c0f8823 */ /* 0x000fc8000000080f */
[----:B------:R-:W-:-:S06]  /*05a0*/  @!P0 FFMA R15, R12, 1.925963033500011079e-08, R15 ;  /* 0x32a570600c0f8823 */ /* 0x000fcc000000000f */
[----:B------:R-:W0:Y:S02]  /*05b0*/  @!P0 MUFU.EX2 R15, R15 ;  /* 0x0000000f000f8308 */ /* 0x000e240000000800 */
[----:B0-----:R-:W-:-:S05]  /*05c0*/  @!P0 FMUL R13, R14, R15 ;  /* 0x0000000f0e0d8220 */ /* 0x001fca0000400000 */
[----:B------:R0:W-:Y:S04]  /*05d0*/  @!P0 STG.E desc[UR4][R10.64+0x200], R13 ;  /* 0x0002000d0a008986 */ /* 0x0001e8000c101904 */
[----:B------:R-:W2:Y:S01]  /*05e0*/  @!P1 LDG.E R12, desc[UR4][R6.64+0x400] ;  /* 0x00040004060c9981 */ /* 0x000ea2000c1e1900 */
[----:B------:R-:W-:Y:S02]  /*05f0*/  @!P1 MOV R17, 0x3bbb989d ;  /* 0x3bbb989d00119802 */ /* 0x000fe40000000f00 */
[----:B------:R-:W-:-:S03]  /*0600*/  @!P1 MOV R19, 0x437c0000 ;  /* 0x437c000000139802 */ /* 0x000fc60000000f00 */
[----:B--2---:R-:W-:Y:S01]  /*0610*/  @!P1 FFMA.SAT R14, R12, R17, 0.5 ;  /* 0x3f0000000c0e9423 */ /* 0x004fe20000002011 */
[----:B------:R-:W-:-:S03]  /*0620*/  IADD3 R17, PT, PT, R9, 0x200, RZ ;  /* 0x0000020009117810 */ /* 0x000fc60007ffe0ff */
[----:B------:R-:W-:Y:S01]  /*0630*/  @!P1 FFMA.RM R14, R14, R19, 12582913 ;  /* 0x4b4000010e0e9423 */ /* 0x000fe20000004013 */
[----:B------:R-:W-:-:S03]  /*0640*/  ISETP.GE.AND P0, PT, R17, R8, PT ;  /* 0x000000081100720c */ /* 0x000fc60003f06270 */
        /* <DEDUP_REMOVED lines=52> */
[----:B--2---:R-:W-:-:S04]  /*0990*/  @!P1 FFMA.SAT R12, R6, R17, 0.5 ;  /* 0x3f000000060c9423 */ /* 0x004fc80000002011 */
[----:B------:R-:W-:-:S04]  /*09a0*/  @!P1 FFMA.RM R12, R12, R19, 12582913 ;  /* 0x4b4000010c0c9423 */ /* 0x000fc80000004013 */
[C---:B------:R-:W-:Y:S01]  /*09b0*/  @!P1 FADD R15, R12.reuse, -12583039 ;  /* 0xcb40007f0c0f9421 */ /* 0x040fe20000000000 */
[----:B------:R-:W-:-:S03]  /*09c0*/  @!P1 SHF.L.U32 R12, R12, 0x17, RZ ;  /* 0x000000170c0c9819 */ /* 0x000fc600000006ff */
[----:B------:R-:W-:-:S04]  /*09d0*/  @!P1 FFMA R15, R6, 1.4426950216293334961, -R15 ;  /* 0x3fb8aa3b060f9823 */ /* 0x000fc8000000080f */
[----:B------:R-:W-:Y:S01]  /*09e0*/  @!P1 FFMA R15, R6, 1.925963033500011079e-08, R15 ;  /* 0x32a57060060f9823 */ /* 0x000fe2000000000f */
[----:B------:R-:W-:-:S04]  /*09f0*/  LOP3.LUT R6, R0, 0x7ffffff8, RZ, 0xc0, !PT ;  /* 0x7ffffff800067812 */ /* 0x000fc800078ec0ff */
[----:B------:R-:W-:Y:S01]  /*0a00*/  ISETP.NE.AND P0, PT, R6, 0x8, PT ;  /* 0x000000080600780c */ /* 0x000fe20003f05270 */
[----:B------:R-:W0:Y:S02]  /*0a10*/  @!P1 MUFU.EX2 R15, R15 ;  /* 0x0000000f000f9308 */ /* 0x000e240000000800 */
[----:B0-----:R-:W-:-:S05]  /*0a20*/  @!P1 FMUL R13, R12, R15 ;  /* 0x0000000f0c0d9220 */ /* 0x001fca0000400000 */
[----:B------:R0:W-:Y:S05]  /*0a30*/  @!P1 STG.E desc[UR4][R10.64+0xc00], R13 ;  /* 0x000c000d0a009986 */ /* 0x0001ea000c101904 */
[----:B------:R-:W-:Y:S05]  /*0a40*/  @!P0 BRA `(.L_x_4) ;  /* 0x0000000400ec8947 */ /* 0x000fea0003800000 */
[----:B------:R-:W-:-:S07]  /*0a50*/  MOV R0, 0x8 ;  /* 0x0000000800007802 */ /* 0x000fce0000000f00 */
.L_x_7:
[----:B0-----:R-:W-:-:S04]  /*0a60*/  LEA R7, R0, R9, 0x7 ;  /* 0x0000000900077211 */ /* 0x001fc800078e38ff */
[----:B------:R-:W-:-:S13]  /*0a70*/  ISETP.GE.AND P0, PT, R7, R8, PT ;  /* 0x000000080700720c */ /* 0x000fda0003f06270 */
[----:B0-----:R-:W-:-:S06]  /*0a80*/  @!P0 IMAD.WIDE.U32 R12, R7, 0x4, R2 ;  /* 0x00000004070c8825 */ /* 0x001fcc00078e0002 */
[----:B------:R-:W2:Y:S01]  /*0a90*/  @!P0 LDG.E R12, desc[UR4][R12.64] ;  /* 0x000000040c0c8981 */ /* 0x000ea2000c1e1900 */
[----:B------:R-:W-:Y:S02]  /*0aa0*/  @!P0 MOV R11, 0x3bbb989d ;  /* 0x3bbb989d000b8802 */ /* 0x000fe40000000f00 */
[----:B------:R-:W-:-:S03]  /*0ab0*/  @!P0 MOV R15, 0x437c0000 ;  /* 0x437c0000000f8802 */ /* 0x000fc60000000f00 */
[----:B--2---:R-:W-:-:S04]  /*0ac0*/  @!P0 FFMA.SAT R10, R12, R11, 0.5 ;  /* 0x3f0000000c0a8423 */ /* 0x004fc8000000200b */
[----:B------:R-:W-:Y:S01]  /*0ad0*/  @!P0 FFMA.RM R10, R10, R15, 12582913 ;  /* 0x4b4000010a0a8423 */ /* 0x000fe2000000400f */
[----:B------:R-:W-:-:S04]  /*0ae0*/  @!P0 IMAD.WIDE.U32 R14, R7, 0x4, R4 ;  /* 0x00000004070e8825 */ /* 0x000fc800078e0004 */
[C---:B------:R-:W-:Y:S01]  /*0af0*/  @!P0 FADD R11, R10.reuse, -12583039 ;  /* 0xcb40007f0a0b8421 */ /* 0x040fe20000000000 */
[----:B------:R-:W-:-:S03]  /*0b00*/  @!P0 SHF.L.U32 R10, R10, 0x17, RZ ;  /* 0x000000170a0a8819 */ /* 0x000fc600000006ff */
[----:B------:R-:W-:-:S04]  /*0b10*/  @!P0 FFMA R11, R12, 1.4426950216293334961, -R11 ;  /* 0x3fb8aa3b0c0b8823 */ /* 0x000fc8000000080b */
[----:B------:R-:W-:Y:S01]  /*0b20*/  @!P0 FFMA R17, R12, 1.925963033500011079e-08, R11 ;  /* 0x32a570600c118823 */ /* 0x000fe2000000000b */
[----:B------:R-:W-:-:S04]  /*0b30*/  IADD3 R11, PT, PT, R7, 0x80, RZ ;  /* 0x00000080070b7810 */ /* 0x000fc80007ffe0ff */
[C---:B------:R-:W-:Y:S01]  /*0b40*/  ISETP.GE.AND P1, PT, R11.reuse, R8, PT ;  /* 0x000000080b00720c */ /* 0x040fe20003f26270 */
[----:B------:R-:W0:Y:S01]  /*0b50*/  @!P0 MUFU.EX2 R17, R17 ;  /* 0x0000001100118308 */ /* 0x000e220000000800 */
[----:B------:R-:W-:-:S04]  /*0b60*/  IMAD.WIDE R12, R11, 0x4, R2 ;  /* 0x000000040b0c7825 */ /* 0x000fc800078e0202 */
        /* <DEDUP_REMOVED lines=11> */
[----:B------:R-:W-:Y:S01]  /*0c20*/  IADD3 R17, PT, PT, R7, 0x100, RZ ;  /* 0x0000010007117810 */ /* 0x000fe20007ffe0ff */
[----:B------:R-:W-:-:S03]  /*0c30*/  IMAD.WIDE R10, R11, 0x4, R4 ;  /* 0x000000040b0a7825 */ /* 0x000fc600078e0204 */
[----:B------:R-:W-:Y:S01]  /*0c40*/  ISETP.GE.AND P0, PT, R17, R8, PT ;  /* 0x000000081100720c */ /* 0x000fe20003f06270 */
[----:B------:R-:W0:Y:S02]  /*0c50*/  @!P1 MUFU.EX2 R19, R19 ;  /* 0x0000001300139308 */ /* 0x000e240000000800 */
[----:B0-----:R-:W-:-:S05]  /*0c60*/  @!P1 FMUL R21, R18, R19 ;  /* 0x0000001312159220 */ /* 0x001fca0000400000 */
[----:B------:R-:W-:Y:S05]  /*0c70*/  @!P1 STG.E desc[UR4][R10.64], R21 ;  /* 0x000000150a009986 */ /* 0x000fea000c101904 */
        /* <DEDUP_REMOVED lines=9> */
[----:B------:R-:W-:-:S04]  /*0d10*/  IADD3 R15, PT, PT, R7, 0x180, RZ ;  /* 0x00000180070f7810 */ /* 0x000fc80007ffe0ff */
[----:B------:R-:W-:Y:S01]  /*0d20*/  ISETP.GE.AND P1, PT, R15, R8, PT ;  /* 0x000000080f00720c */ /* 0x000fe20003f26270 */
[----:B------:R-:W0:Y:S02]  /*0d30*/  @!P0 MUFU.EX2 R18, R18 ;  /* 0x0000001200128308 */ /* 0x000e240000000800 */
[----:B0-----:R-:W-:-:S05]  /*0d40*/  @!P0 FMUL R19, R17, R18 ;  /* 0x0000001211138220 */ /* 0x001fca0000400000 */
[----:B------:R0:W-:Y:S05]  /*0d50*/  @!P0 STG.E desc[UR4][R10.64+0x200], R19 ;  /* 0x000200130a008986 */ /* 0x0001ea000c101904 */
        /* <DEDUP_REMOVED lines=43> */
[----:B------:R-:W-:Y:S01]  /*1010*/  @!P0 MOV R15, 0x3bbb989d ;  /* 0x3bbb989d000f8802 */ /* 0x000fe20000000f00 */
[----:B------:R-:W-:Y:S01]  /*1020*/  BSSY.RECONVERGENT B0, `(.L_x_5) ;  /* 0x000001c000007945 */ /* 0x000fe20003800200 */
[----:B------:R-:W-:Y:S02]  /*1030*/  @!P0 MOV R20, 0x437c0000 ;  /* 0x437c000000148802 */ /* 0x000fe40000000f00 */
[----:B------:R-:W-:-:S02]  /*1040*/  IADD3 R7, PT, PT, R7, 0x380, RZ ;  /* 0x0000038007077810 */ /* 0x000fc40007ffe0ff */
[----:B------:R-:W-:-:S04]  /*1050*/  IADD3 R0, PT, PT, R0, 0x8, RZ ;  /* 0x0000000800007810 */ /* 0x000fc80007ffe0ff */
[----:B------:R-:W-:Y:S01]  /*1060*/  ISETP.NE.AND P1, PT, R0, R6, PT ;  /* 0x000000060000720c */ /* 0x000fe20003f25270 */
[----:B--2---:R-:W-:-:S04]  /*1070*/  @!P0 FFMA.SAT R15, R14, R15, 0.5 ;  /* 0x3f0000000e0f8423 */ /* 0x004fc8000000200f */
[----:B------:R-:W-:-:S04]  /*1080*/  @!P0 FFMA.RM R15, R15, R20, 12582913 ;  /* 0x4b4000010f0f8423 */ /* 0x000fc80000004014 */
[C---:B------:R-:W-:Y:S01]  /*1090*/  @!P0 FADD R17, R15.reuse, -12583039 ;  /* 0xcb40007f0f118421 */ /* 0x040fe20000000000 */
[----:B------:R-:W-:-:S03]  /*10a0*/  @!P0 SHF.L.U32 R15, R15, 0x17, RZ ;  /* 0x000000170f0f8819 */ /* 0x000fc600000006ff */
[----:B------:R-:W-:-:S04]  /*10b0*/  @!P0 FFMA R17, R14, 1.4426950216293334961, -R17 ;  /* 0x3fb8aa3b0e118823 */ /* 0x000fc80000000811 */
[----:B------:R-:W-:-:S04]  /*10c0*/  @!P0 FFMA R17, R14, 1.925963033500011079e-08, R17 ;  /* 0x32a570600e118823 */ /* 0x000fc80000000011 */
[----:B------:R-:W1:Y:S02]  /*10d0*/  @!P0 MUFU.EX2 R14, R17 ;  /* 0x00000011000e8308 */ /* 0x000e640000000800 */
[----:B-1----:R-:W-:-:S05]  /*10e0*/  @!P0 FMUL R15, R15, R14 ;  /* 0x0000000e0f0f8220 */ /* 0x002fca0000400000 */
[----:B------:R0:W-:Y:S01]  /*10f0*/  @!P0 STG.E desc[UR4][R10.64+0xa00], R15 ;  /* 0x000a000f0a008986 */ /* 0x0001e2000c101904 */
[----:B------:R-:W-:-:S13]  /*1100*/  ISETP.GE.AND P0, PT, R7, R8, PT ;  /* 0x000000080700720c */ /* 0x000fda0003f06270 */
[----:B0-----:R-:W-:Y:S05]  /*1110*/  @P0 BRA `(.L_x_6) ;  /* 0x0000000000300947 */ /* 0x001fea0003800000 */
[----:B------:R-:W2:Y:S01]  /*1120*/  LDG.E R12, desc[UR4][R12.64+0xc00] ;  /* 0x000c00040c0c7981 */ /* 0x000ea2000c1e1900 */
[----:B------:R-:W-:Y:S01]  /*1130*/  HFMA2 R7, -RZ, RZ, 0.96630859375, -0.0022525787353515625 ;  /* 0x3bbb989dff077431 */ /* 0x000fe200000001ff */
[----:B------:R-:W-:-:S04]  /*1140*/  MOV R14, 0x437c0000 ;  /* 0x437c0000000e7802 */ /* 0x000fc80000000f00 */
[----:B--2---:R-:W-:-:S04]  /*1150*/  FFMA.SAT R7, R12, R7, 0.5 ;  /* 0x3f0000000c077423 */ /* 0x004fc80000002007 */
[----:B------:R-:W-:-:S04]  /*1160*/  FFMA.RM R7, R7, R14, 12582913 ;  /* 0x4b40000107077423 */ /* 0x000fc8000000400e */
[C---:B------:R-:W-:Y:S01]  /*1170*/  FADD R15, R7.reuse, -12583039 ;  /* 0xcb40007f070f7421 */ /* 0x040fe20000000000 */
[----:B------:R-:W-:-:S03]  /*1180*/  SHF.L.U32 R7, R7, 0x17, RZ ;  /* 0x0000001707077819 */ /* 0x000fc600000006ff */
[----:B------:R-:W-:-:S04]  /*1190*/  FFMA R15, R12, 1.4426950216293334961, -R15 ;  /* 0x3fb8aa3b0c0f7823 */ /* 0x000fc8000000080f */
[----:B------:R-:W-:-:S04]  /*11a0*/  FFMA R15, R12, 1.925963033500011079e-08, R15 ;  /* 0x32a570600c0f7823 */ /* 0x000fc8000000000f */
[----:B------:R-:W0:Y:S02]  /*11b0*/  MUFU.EX2 R14, R15 ;  /* 0x0000000f000e7308 */ /* 0x000e240000000800 */
[----:B0-----:R-:W-:-:S05]  /*11c0*/  FMUL R7, R7, R14 ;  /* 0x0000000e07077220 */ /* 0x001fca0000400000 */
[----:B------:R0:W-:Y:S02]  /*11d0*/  STG.E desc[UR4][R10.64+0xc00], R7 ;  /* 0x000c00070a007986 */ /* 0x0001e4000c101904 */
.L_x_6:
[----:B------:R-:W-:Y:S05]  /*11e0*/  BSYNC.RECONVERGENT B0 ;  /* 0x0000000000007941 */ /* 0x000fea0003800200 */
.L_x_5:
[----:B------:R-:W-:Y:S05]  /*11f0*/  @P1 BRA `(.L_x_7) ;  /* 0xfffffff800181947 */ /* 0x000fea000383ffff */
.L_x_4:
[----:B------:R-:W-:-:S13]  /*1200*/  ISETP.NE.AND P0, PT, R16, RZ, PT ;  /* 0x000000ff1000720c */ /* 0x000fda0003f05270 */
[----:B------:R-:W-:Y:S05]  /*1210*/  @!P0 EXIT ;  /* 0x000000000000894d */ /* 0x000fea0003800000 */
[----:B------:R-:W1:Y:S01]  /*1220*/  LDC R0, c[0x0][0x388] ;  /* 0x0000e200ff007b82 */ /* 0x000e620000000800 */
[----:B------:R-:W-:Y:S02]  /*1230*/  ISETP.GE.U32.AND P1, PT, R16, 0x4, PT ;  /* 0x000000041000780c */ /* 0x000fe40003f26070 */
[----:B-1----:R-:W-:-:S04]  /*1240*/  LOP3.LUT R18, R0, 0x3, RZ, 0xc0, !PT ;  /* 0x0000000300127812 */ /* 0x002fc800078ec0ff */
[----:B------:R-:W-:-:S07]  /*1250*/  ISETP.NE.AND P0, PT, R18, RZ, PT ;  /* 0x000000ff1200720c */ /* 0x000fce0003f05270 */
[----:B------:R-:W-:Y:S06]  /*1260*/  @!P1 BRA `(.L_x_8) ;  /* 0x0000000400049947 */ /* 0x000fec0003800000 */
[----:B0-----:R-:W-:-:S04]  /*1270*/  LEA R7, R6, R9, 0x7 ;  /* 0x0000000906077211 */ /* 0x001fc800078e38ff */
[----:B------:R-:W-:-:S13]  /*1280*/  ISETP.GE.AND P2, PT, R7, R8, PT ;  /* 0x000000080700720c */ /* 0x000fda0003f46270 */
[----:B------:R-:W-:-:S06]  /*1290*/  @!P2 IMAD.WIDE R12, R7, 0x4, R2 ;  /* 0x00000004070ca825 */ /* 0x000fcc00078e0202 */
[----:B------:R-:W2:Y:S01]  /*12a0*/  @!P2 LDG.E R12, desc[UR4][R12.64] ;  /* 0x000000040c0ca981 */ /* 0x000ea2000c1e1900 */
[----:B------:R-:W-:Y:S02]  /*12b0*/  @!P2 MOV R11, 0x3bbb989d ;  /* 0x3bbb989d000ba802 */ /* 0x000fe40000000f00 */
[----:B------:R-:W-:-:S03]  /*12c0*/  @!P2 MOV R15, 0x437c0000 ;  /* 0x437c0000000fa802 */ /* 0x000fc60000000f00 */
[----:B--2---:R-:W-:-:S04]  /*12d0*/  @!P2 FFMA.SAT R10, R12, R11, 0.5 ;  /* 0x3f0000000c0aa423 */ /* 0x004fc8000000200b */
[----:B------:R-:W-:Y:S01]  /*12e0*/  @!P2 FFMA.RM R10, R10, R15, 12582913 ;  /* 0x4b4000010a0aa423 */ /* 0x000fe2000000400f */
[----:B------:R-:W-:-:S04]  /*12f0*/  @!P2 IMAD.WIDE R14, R7, 0x4, R4 ;  /* 0x00000004070ea825 */ /* 0x000fc800078e0204 */
[C---:B------:R-:W-:Y:S01]  /*1300*/  @!P2 FADD R11, R10.reuse, -12583039 ;  /* 0xcb40007f0a0ba421 */ /* 0x040fe20000000000 */
[----:B------:R-:W-:-:S03]  /*1310*/  @!P2 SHF.L.U32 R10, R10, 0x17, RZ ;  /* 0x000000170a0aa819 */ /* 0x000fc600000006ff */
[----:B------:R-:W-:-:S04]  /*1320*/  @!P2 FFMA R11, R12, 1.4426950216293334961, -R11 ;  /* 0x3fb8aa3b0c0ba823 */ /* 0x000fc8000000080b */
[----:B------:R-:W-:Y:S01]  /*1330*/  @!P2 FFMA R19, R12, 1.925963033500011079e-08, R11 ;  /* 0x32a570600c13a823 */ /* 0x000fe2000000000b */
[----:B------:R-:W-:-:S04]  /*1340*/  IADD3 R11, PT, PT, R7, 0x80, RZ ;  /* 0x00000080070b7810 */ /* 0x000fc80007ffe0ff */
[----:B------:R-:W-:Y:S01]  /*1350*/  ISETP.GE.AND P1, PT, R11, R8, PT ;  /* 0x000000080b00720c */ /* 0x000fe20003f26270 */
[----:B------:R-:W0:-:S12]  /*1360*/  @!P2 MUFU.EX2 R19, R19 ;  /* 0x000000130013a308 */ /* 0x000e180000000800 */
[----:B------:R-:W-:-:S04]  /*1370*/  @!P1 IMAD.WIDE R16, R11, 0x4, R2 ;  /* 0x000000040b109825 */ /* 0x000fc800078e0202 */
        /* <DEDUP_REMOVED lines=8> */
[----:B0-----:R-:W-:Y:S01]  /*1400*/  @!P1 SHF.L.U32 R14, R10, 0x17, RZ ;  /* 0x000000170a0e9819 */ /* 0x001fe200000006ff */
[----:B------:R-:W-:-:S04]  /*1410*/  @!P1 IMAD.WIDE R10, R11, 0x4, R4 ;  /* 0x000000040b0a9825 */ /* 0x000fc800078e0204 */
[----:B------:R-:W-:-:S04]  /*1420*/  @!P1 FFMA R13, R16, 1.4426950216293334961, -R13 ;  /* 0x3fb8aa3b100d9823 */ /* 0x000fc8000000080d */
[----:B------:R-:W-:Y:S01]  /*1430*/  @!P1 FFMA R12, R16, 1.925963033500011079e-08, R13 ;  /* 0x32a57060100c9823 */ /* 0x000fe2000000000d */
[----:B------:R-:W-:-:S03]  /*1440*/  IADD3 R13, PT, PT, R7, 0x100, RZ ;  /* 0x00000100070d7810 */ /* 0x000fc60007ffe0ff */
[----:B------:R-:W0:Y:S01]  /*1450*/  @!P1 MUFU.EX2 R19, R12 ;  /* 0x0000000c00139308 */ /* 0x000e220000000800 */
[----:B------:R-:W-:Y:S01]  /*1460*/  ISETP.GE.AND P2, PT, R13, R8, PT ;  /* 0x000000080d00720c */ /* 0x000fe20003f46270 */
[----:B0-----:R-:W-:-:S12]  /*1470*/  @!P1 FMUL R19, R14, R19 ;  /* 0x000000130e139220 */ /* 0x001fd80000400000 */
[C---:B------:R-:W-:Y:S01]  /*1480*/  @!P2 IMAD.WIDE R14, R13.reuse, 0x4, R2 ;  /* 0x000000040d0ea825 */ /* 0x040fe200078e0202 */
[----:B------:R0:W-:Y:S05]  /*1490*/  @!P1 STG.E desc[UR4][R10.64], R19 ;  /* 0x000000130a009986 */ /* 0x0001ea000c101904 */
[----:B------:R-:W2:Y:S01]  /*14a0*/  @!P2 LDG.E R14, desc[UR4][R14.64] ;  /* 0x000000040e0ea981 */ /* 0x000ea2000c1e1900 */
[----:B------:R-:W-:Y:S02]  /*14b0*/  @!P2 MOV R17, 0x3bbb989d ;  /* 0x3bbb989d0011a802 */ /* 0x000fe40000000f00 */
[----:B------:R-:W-:Y:S01]  /*14c0*/  @!P2 MOV R21, 0x437c0000 ;  /* 0x437c00000015a802 */ /* 0x000fe20000000f00 */
[----:B0-----:R-:W-:-:S04]  /*14d0*/  @!P2 IMAD.WIDE R10, R13, 0x4, R4 ;  /* 0x000000040d0aa825 */ /* 0x001fc800078e0204 */
        /* <DEDUP_REMOVED lines=9> */
[----:B0-----:R-:W-:Y:S01]  /*1570*/  @!P2 FMUL R7, R12, R17 ;  /* 0x000000110c07a220 */ /* 0x001fe20000400000 */
[----:B------:R-:W-:-:S04]  /*1580*/  @!P1 IMAD.WIDE R12, R21, 0x4, R2 ;  /* 0x00000004150c9825 */ /* 0x000fc800078e0202 */
[----:B------:R0:W-:Y:S04]  /*1590*/  @!P2 STG.E desc[UR4][R10.64], R7 ;  /* 0x000000070a00a986 */ /* 0x0001e8000c101904 */
[----:B------:R-:W2:Y:S01]  /*15a0*/  @!P1 LDG.E R12, desc[UR4][R12.64] ;  /* 0x000000040c0c9981 */ /* 0x000ea2000c1e1900 */
[----:B------:R-:W-:Y:S02]  /*15b0*/  @!P1 MOV R15, 0x3bbb989d ;  /* 0x3bbb989d000f9802 */ /* 0x000fe40000000f00 */
[----:B------:R-:W-:Y:S02]  /*15c0*/  @!P1 MOV R19, 0x437c0000 ;  /* 0x437c000000139802 */ /* 0x000fe40000000f00 */
[----:B------:R-:W-:Y:S01]  /*15d0*/  IADD3 R6, PT, PT, R6, 0x4, RZ ;  /* 0x0000000406067810 */ /* 0x000fe20007ffe0ff */
[----:B0-----:R-:W-:-:S04]  /*15e0*/  @!P1 IMAD.WIDE R10, R21, 0x4, R4 ;  /* 0x00000004150a9825 */ /* 0x001fc800078e0204 */
        /* <DEDUP_REMOVED lines=8> */
[----:B------:R1:W-:Y:S02]  /*1670*/  @!P1 STG.E desc[UR4][R10.64], R7 ;  /* 0x000000070a009986 */ /* 0x0003e4000c101904 */
.L_x_8:
[----:B------:R-:W-:Y:S05]  /*1680*/  @!P0 EXIT ;  /* 0x000000000000894d */ /* 0x000fea0003800000 */
[----:B------:R-:W-:Y:S02]  /*1690*/  ISETP.NE.AND P1, PT, R18, 0x1, PT ;  /* 0x000000011200780c */ /* 0x000fe40003f25270 */
[----:B------:R-:W-:-:S04]  /*16a0*/  LOP3.LUT R0, R0, 0x1, RZ, 0xc0, !PT ;  /* 0x0000000100007812 */ /* 0x000fc800078ec0ff */
[----:B------:R-:W-:-:S07]  /*16b0*/  ISETP.NE.U32.AND P0, PT, R0, 0x1, PT ;  /* 0x000000010000780c */ /* 0x000fce0003f05070 */
[----:B------:R-:W-:Y:S06]  /*16c0*/  @!P1 BRA `(.L_x_9) ;  /* 0x0000000000849947 */ /* 0x000fec0003800000 */
[----:B0-----:R-:W-:-:S04]  /*16d0*/  LEA R13, R6, R9, 0x7 ;  /* 0x00000009060d7211 */ /* 0x001fc800078e38ff */
[----:B------:R-:W-:-:S13]  /*16e0*/  ISETP.GE.AND P1, PT, R13, R8, PT ;  /* 0x000000080d00720c */ /* 0x000fda0003f26270 */
[----:B-1----:R-:W-:-:S06]  /*16f0*/  @!P1 IMAD.WIDE R10, R13, 0x4, R2 ;  /* 0x000000040d0a9825 */ /* 0x002fcc00078e0202 */
        /* <DEDUP_REMOVED lines=10> */
[----:B------:R-:W-:Y:S01]  /*17a0*/  @!P1 FFMA R7, R10, 1.925963033500011079e-08, R7 ;  /* 0x32a570600a079823 */ /* 0x000fe20000000007 */
[----:B------:R-:W-:-:S04]  /*17b0*/  @!P1 IMAD.WIDE R10, R13, 0x4, R4 ;  /* 0x000000040d0a9825 */ /* 0x000fc800078e0204 */
[----:B------:R-:W-:Y:S01]  /*17c0*/  @!P2 IMAD.WIDE R12, R17, 0x4, R2 ;  /* 0x00000004110ca825 */ /* 0x000fe200078e0202 */
[----:B------:R-:W0:Y:S03]  /*17d0*/  @!P1 MUFU.EX2 R7, R7 ;  /* 0x0000000700079308 */ /* 0x000e260000000800 */
[----:B0-----:R-:W-:-:S05]  /*17e0*/  @!P1 FMUL R15, R0, R7 ;  /* 0x00000007000f9220 */ /* 0x001fca0000400000 */
        /* <DEDUP_REMOVED lines=15> */
.L_x_9:
[----:B------:R-:W-:Y:S05]  /*18e0*/  @P0 EXIT ;  /* 0x000000000000094d */ /* 0x000fea0003800000 */
[----:B------:R-:W-:-:S04]  /*18f0*/  LEA R9, R6, R9, 0x7 ;  /* 0x0000000906097211 */ /* 0x000fc800078e38ff */
[----:B------:R-:W-:-:S13]  /*1900*/  ISETP.GE.AND P0, PT, R9, R8, PT ;  /* 0x000000080900720c */ /* 0x000fda0003f06270 */
[----:B------:R-:W-:Y:S05]  /*1910*/  @P0 EXIT ;  /* 0x000000000000094d */ /* 0x000fea0003800000 */
[----:B------:R-:W-:-:S06]  /*1920*/  IMAD.WIDE R2, R9, 0x4, R2 ;  /* 0x0000000409027825 */ /* 0x000fcc00078e0202 */
[----:B------:R-:W3:Y:S01]  /*1930*/  LDG.E R2, desc[UR4][R2.64] ;  /* 0x0000000402027981 */ /* 0x000ee2000c1e1900 */
[----:B01----:R-:W-:Y:S01]  /*1940*/  HFMA2 R7, -RZ, RZ, 0.96630859375, -0.0022525787353515625 ;  /* 0x3bbb989dff077431 */ /* 0x003fe200000001ff */
[----:B--2---:R-:W-:Y:S01]  /*1950*/  MOV R11, 0x437c0000 ;  /* 0x437c0000000b7802 */ /* 0x004fe20000000f00 */
[----:B------:R-:W-:-:S04]  /*1960*/  IMAD.WIDE R4, R9, 0x4, R4 ;  /* 0x0000000409047825 */ /* 0x000fc800078e0204 */
[----:B---3--:R-:W-:-:S04]  /*1970*/  FFMA.SAT R0, R2, R7, 0.5 ;  /* 0x3f00000002007423 */ /* 0x008fc80000002007 */
[----:B------:R-:W-:-:S04]  /*1980*/  FFMA.RM R0, R0, R11, 12582913 ;  /* 0x4b40000100007423 */ /* 0x000fc8000000400b */
[C---:B------:R-:W-:Y:S01]  /*1990*/  FADD R7, R0.reuse, -12583039 ;  /* 0xcb40007f00077421 */ /* 0x040fe20000000000 */
[----:B------:R-:W-:-:S03]  /*19a0*/  SHF.L.U32 R0, R0, 0x17, RZ ;  /* 0x0000001700007819 */ /* 0x000fc600000006ff */
[----:B------:R-:W-:-:S04]  /*19b0*/  FFMA R7, R2, 1.4426950216293334961, -R7 ;  /* 0x3fb8aa3b02077823 */ /* 0x000fc80000000807 */
[----:B------:R-:W-:-:S06]  /*19c0*/  FFMA R7, R2, 1.925963033500011079e-08, R7 ;  /* 0x32a5706002077823 */ /* 0x000fcc0000000007 */
[----:B------:R-:W0:Y:S02]  /*19d0*/  MUFU.EX2 R7, R7 ;  /* 0x0000000700077308 */ /* 0x000e240000000800 */
[----:B0-----:R-:W-:-:S05]  /*19e0*/  FMUL R3, R0, R7 ;  /* 0x0000000700037220 */ /* 0x001fca0000400000 */
[----:B------:R-:W-:Y:S01]  /*19f0*/  STG.E desc[UR4][R4.64], R3 ;  /* 0x0000000304007986 */ /* 0x000fe2000c101904 */
[----:B------:R-:W-:Y:S05]  /*1a00*/  EXIT ;  /* 0x000000000000794d */ /* 0x000fea0003800000 */
.L_x_3:
[----:B------:R-:W-:-:S13]  /*1a10*/  ISETP.GE.AND P0, PT, R0, 0x1, PT ;  /* 0x000000010000780c */ /* 0x000fda0003f06270 */
[----:B------:R-:W-:Y:S05]  /*1a20*/  @!P0 EXIT ;  /* 0x000000000000894d */ /* 0x000fea0003800000 */
[C---:B------:R-:W-:Y:S01]  /*1a30*/  ISETP.GE.U32.AND P1, PT, R0.reuse, 0x8, PT ;  /* 0x000000080000780c */ /* 0x040fe20003f26070 */
[----:B------:R-:W-:Y:S01]  /*1a40*/  HFMA2 R8, -RZ, RZ, 0, 0 ;  /* 0x00000000ff087431 */ /* 0x000fe200000001ff */
[----:B------:R-:W-:-:S04]  /*1a50*/  LOP3.LUT R22, R0, 0x7, RZ, 0xc0, !PT ;  /* 0x0000000700167812 */ /* 0x000fc800078ec0ff */
[----:B------:R-:W-:-:S07]  /*1a60*/  ISETP.NE.AND P0, PT, R22, RZ, PT ;  /* 0x000000ff1600720c */ /* 0x000fce0003f05270 */
[----:B------:R-:W-:Y:S06]  /*1a70*/  @!P1 BRA `(.L_x_10) ;  /* 0x0000000400989947 */ /* 0x000fec0003800000 */
[----:B------:R-:W-:Y:S01]  /*1a80*/  IMAD.WIDE.U32 R16, R9, 0x4, R6 ;  /* 0x0000000409107825 */ /* 0x000fe200078e0006 */
[----:B------:R-:W-:-:S04]  /*1a90*/  LOP3.LUT R8, R0, 0x7ffffff8, RZ, 0xc0, !PT ;  /* 0x7ffffff800087812 */ /* 0x000fc800078ec0ff */
[----:B------:R-:W-:Y:S02]  /*1aa0*/  MOV R19, R17 ;  /* 0x0000001100137202 */ /* 0x000fe40000000f00 */
[----:B------:R-:W-:Y:S02]  /*1ab0*/  IADD3 R17, PT, PT, R9, 0x80, RZ ;  /* 0x0000008009117810 */ /* 0x000fe40007ffe0ff */
[----:B------:R-:W-:-:S07]  /*1ac0*/  IADD3 R18, PT, PT, -R8, RZ, RZ ;  /* 0x000000ff08127210 */ /* 0x000fce0007ffe1ff */
.L_x_11:
[----:B------:R-:W-:-:S04]  /*1ad0*/  IADD3 R10, P1, PT, R16, UR10, RZ ;  /* 0x0000000a100a7c10 */ /* 0x000fc8000ff3e0ff */
[----:B------:R-:W-:-:S06]  /*1ae0*/  IADD3.X R11, PT, PT, R19, UR11, RZ, P1, !PT ;  /* 0x0000000b130b7c10 */ /* 0x000fcc0008ffe4ff */
[----:B------:R-:W2:Y:S01]  /*1af0*/  LDG.E R11, desc[UR4][R10.64] ;  /* 0x000000040a0b7981 */ /* 0x000ea2000c1e1900 */
[----:B0-----:R-:W-:Y:S01]  /*1b00*/  HFMA2 R21, -RZ, RZ, 3.7421875, 0 ;  /* 0x437c0000ff157431 */ /* 0x001fe200000001ff */
[----:B------:R-:W-:Y:S02]  /*1b10*/  MOV R20, 0x3bbb989d ;  /* 0x3bbb989d00147802 */ /* 0x000fe40000000f00 */
[----:B------:R-:W-:-:S03]  /*1b20*/  IADD3 R14, P1, PT, R16, UR8, RZ ;  /* 0x00000008100e7c10 */ /* 0x000fc6000ff3e0ff */
[----:B--2---:R-:W-:-:S04]  /*1b30*/  FFMA.SAT R12, R11, R20, 0.5 ;  /* 0x3f0000000b0c7423 */ /* 0x004fc80000002014 */
[----:B------:R-:W-:-:S04]  /*1b40*/  FFMA.RM R15, R12, R21, 12582913 ;  /* 0x4b4000010c0f7423 */ /* 0x000fc80000004015 */
[C---:B------:R-:W-:Y:S01]  /*1b50*/  FADD R12, R15.reuse, -12583039 ;  /* 0xcb40007f0f0c7421 */ /* 0x040fe20000000000 */
[----:B------:R-:W-:Y:S02]  /*1b60*/  SHF.L.U32 R24, R15, 0x17, RZ ;  /* 0x000000170f187819 */ /* 0x000fe400000006ff */
[----:B------:R-:W-:Y:S01]  /*1b70*/  IADD3.X R15, PT, PT, R19, UR9, RZ, P1, !PT ;  /* 0x00000009130f7c10 */ /* 0x000fe20008ffe4ff */
[----:B------:R-:W-:-:S04]  /*1b80*/  FFMA R12, R11, 1.4426950216293334961, -R12 ;  /* 0x3fb8aa3b0b0c7823 */ /* 0x000fc8000000080c */
[----:B------:R-:W-:Y:S01]  /*1b90*/  FFMA R23, R11, 1.925963033500011079e-08, R12 ;  /* 0x32a570600b177823 */ /* 0x000fe2000000000c */
[----:B------:R-:W-:-:S05]  /*1ba0*/  IMAD.WIDE R12, R17, 0x4, R6 ;  /* 0x00000004110c7825 */ /* 0x000fca00078e0206 */
[----:B------:R-:W0:Y:S01]  /*1bb0*/  MUFU.EX2 R23, R23 ;  /* 0x0000001700177308 */ /* 0x000e220000000800 */
[----:B------:R-:W-:-:S04]  /*1bc0*/  IADD3 R10, P2, PT, R12, UR10, RZ ;  /* 0x0000000a0c0a7c10 */ /* 0x000fc8000ff5e0ff */
[----:B------:R-:W-:Y:S01]  /*1bd0*/  IADD3.X R11, PT, PT, R13, UR11, RZ, P2, !PT ;  /* 0x0000000b0d0b7c10 */ /* 0x000fe200097fe4ff */
[----:B0-----:R-:W-:-:S05]  /*1be0*/  FMUL R25, R24, R23 ;  /* 0x0000001718197220 */ /* 0x001fca0000400000 */
[----:B------:R0:W-:Y:S04]  /*1bf0*/  STG.E desc[UR4][R14.64], R25 ;  /* 0x000000190e007986 */ /* 0x0001e8000c101904 */
[----:B------:R-:W2:Y:S01]  /*1c00*/  LDG.E R27, desc[UR4][R10.64] ;  /* 0x000000040a1b7981 */ /* 0x000ea2000c1e1900 */
[----:B------:R-:W-:-:S04]  /*1c10*/  IADD3 R12, P1, PT, R12, UR8, RZ ;  /* 0x000000080c0c7c10 */ /* 0x000fc8000ff3e0ff */
[----:B------:R-:W-:Y:S01]  /*1c20*/  IADD3.X R13, PT, PT, R13, UR9, RZ, P1, !PT ;  /* 0x000000090d0d7c10 */ /* 0x000fe20008ffe4ff */
[----:B--2---:R-:W-:-:S04]  /*1c30*/  FFMA.SAT R24, R27, R20, 0.5 ;  /* 0x3f0000001b187423 */ /* 0x004fc80000002014 */
[----:B------:R-:W-:-:S04]  /*1c40*/  FFMA.RM R24, R24, R21, 12582913 ;  /* 0x4b40000118187423 */ /* 0x000fc80000004015 */
[C---:B------:R-:W-:Y:S01]  /*1c50*/  FADD R26, R24.reuse, -12583039 ;  /* 0xcb40007f181a7421 */ /* 0x040fe20000000000 */
[----:B------:R-:W-:-:S03]  /*1c60*/  SHF.L.U32 R24, R24, 0x17, RZ ;  /* 0x0000001718187819 */ /* 0x000fc600000006ff */
[----:B------:R-:W-:-:S04]  /*1c70*/  FFMA R26, R27, 1.4426950216293334961, -R26 ;  /* 0x3fb8aa3b1b1a7823 */ /* 0x000fc8000000081a */
[----:B------:R-:W-:-:S04]  /*1c80*/  FFMA R26, R27, 1.925963033500011079e-08, R26 ;  /* 0x32a570601b1a7823 */ /* 0x000fc8000000001a */
[----:B------:R-:W1:Y:S02]  /*1c90*/  MUFU.EX2 R23, R26 ;  /* 0x0000001a00177308 */ /* 0x000e640000000800 */
[----:B-1----:R-:W-:-:S05]  /*1ca0*/  FMUL R23, R24, R23 ;  /* 0x0000001718177220 */ /* 0x002fca0000400000 */
[----:B------:R1:W-:Y:S04]  /*1cb0*/  STG.E desc[UR4][R12.64], R23 ;  /* 0x000000170c007986 */ /* 0x0003e8000c101904 */
[----:B0-----:R-:W2:Y:S02]  /*1cc0*/  LDG.E R15, desc[UR4][R10.64+0x200] ;  /* 0x000200040a0f7981 */ /* 0x001ea4000c1e1900 */
        /* <DEDUP_REMOVED lines=8> */
[----:B------:R0:W-:Y:S04]  /*1d50*/  STG.E desc[UR4][R12.64+0x200], R15 ;  /* 0x0002000f0c007986 */ /* 0x0001e8000c101904 */
[----:B-1----:R-:W2:Y:S02]  /*1d60*/  LDG.E R23, desc[UR4][R10.64+0x400] ;  /* 0x000400040a177981 */ /* 0x002ea4000c1e1900 */
        /* <DEDUP_REMOVED lines=39> */
[----:B-1----:R-:W2:Y:S01]  /*1fe0*/  LDG.E R23, desc[UR4][R10.64+0xc00] ;  /* 0x000c00040a177981 */ /* 0x002ea2000c1e1900 */
[----:B------:R-:W-:Y:S02]  /*1ff0*/  IADD3 R18, PT, PT, R18, 0x8, RZ ;  /* 0x0000000812127810 */ /* 0x000fe40007ffe0ff */
[----:B------:R-:W-:Y:S02]  /*2000*/  IADD3 R16, P2, PT, R16, 0x1000, RZ ;  /* 0x0000100010107810 */ /* 0x000fe40007f5e0ff */
[----:B------:R-:W-:Y:S02]  /*2010*/  ISETP.NE.AND P1, PT, R18, RZ, PT ;  /* 0x000000ff1200720c */ /* 0x000fe40003f25270 */
[----:B------:R-:W-:-:S02]  /*2020*/  IADD3 R17, PT, PT, R17, 0x400, RZ ;  /* 0x0000040011117810 */ /* 0x000fc40007ffe0ff */
[----:B------:R-:W-:Y:S01]  /*2030*/  IADD3.X R19, PT, PT, RZ, R19, RZ, P2, !PT ;  /* 0x00000013ff137210 */ /* 0x000fe200017fe4ff */
        /* <DEDUP_REMOVED lines=8> */
[----:B------:R0:W-:Y:S01]  /*20c0*/  STG.E desc[UR4][R12.64+0xc00], R21 ;  /* 0x000c00150c007986 */ /* 0x0001e2000c101904 */
[----:B------:R-:W-:Y:S05]  /*20d0*/  @P1 BRA `(.L_x_11) ;  /* 0xfffffff8007c1947 */ /* 0x000fea000383ffff */
.L_x_10:
[----:B------:R-:W-:Y:S05]  /*20e0*/  @!P0 EXIT ;  /* 0x000000000000894d */ /* 0x000fea0003800000 */
[----:B------:R-:W-:Y:S02]  /*20f0*/  ISETP.GE.U32.AND P0, PT, R22, 0x4, PT ;  /* 0x000000041600780c */ /* 0x000fe40003f06070 */
[----:B------:R-:W-:-:S04]  /*2100*/  LOP3.LUT R19, R0, 0x3, RZ, 0xc0, !PT ;  /* 0x0000000300137812 */ /* 0x000fc800078ec0ff */
[----:B------:R-:W-:-:S07]  /*2110*/  ISETP.NE.AND P1, PT, R19, RZ, PT ;  /* 0x000000ff1300720c */ /* 0x000fce0003f25270 */
[----:B------:R-:W-:Y:S06]  /*2120*/  @!P0 BRA `(.L_x_12) ;  /* 0x0000000000b88947 */ /* 0x000fec0003800000 */
[----:B------:R-:W-:-:S05]  /*2130*/  LEA R11, R8, R9, 0x7 ;  /* 0x00000009080b7211 */ /* 0x000fca00078e38ff */
[----:B------:R-:W-:-:S05]  /*2140*/  IMAD.WIDE R6, R11, 0x4, R2 ;  /* 0x000000040b067825 */ /* 0x000fca00078e0202 */
[----:B0-----:R-:W2:Y:S01]  /*2150*/  LDG.E R15, desc[UR4][R6.64] ;  /* 0x00000004060f7981 */ /* 0x001ea2000c1e1900 */
[----:B------:R-:W-:Y:S01]  /*2160*/  HFMA2 R13, -RZ, RZ, 3.7421875, 0 ;  /* 0x437c0000ff0d7431 */ /* 0x000fe200000001ff */
[----:B------:R-:W-:-:S05]  /*2170*/  MOV R12, 0x3bbb989d ;  /* 0x3bbb989d000c7802 */ /* 0x000fca0000000f00 */
[----:B--2---:R-:W-:-:S04]  /*2180*/  FFMA.SAT R10, R15, R12, 0.5 ;  /* 0x3f0000000f0a7423 */ /* 0x004fc8000000200c */
[----:B------:R-:W-:-:S04]  /*2190*/  FFMA.RM R10, R10, R13, 12582913 ;  /* 0x4b4000010a0a7423 */ /* 0x000fc8000000400d */
[----:B------:R-:W-:-:S04]  /*21a0*/  FADD R14, R10, -12583039 ;  /* 0xcb40007f0a0e7421 */ /* 0x000fc80000000000 */
[----:B------:R-:W-:-:S04]  /*21b0*/  FFMA R14, R15, 1.4426950216293334961, -R14 ;  /* 0x3fb8aa3b0f0e7823 */ /* 0x000fc8000000080e */
[----:B------:R-:W-:Y:S01]  /*21c0*/  FFMA R14, R15, 1.925963033500011079e-08, R14 ;  /* 0x32a570600f0e7823 */ /* 0x000fe2000000000e */
[----:B------:R-:W-:Y:S01]  /*21d0*/  SHF.L.U32 R15, R10, 0x17, RZ ;  /* 0x000000170a0f7819 */ /* 0x000fe200000006ff */
[----:B------:R-:W-:-:S04]  /*21e0*/  IMAD.WIDE R10, R11, 0x4, R4 ;  /* 0x000000040b0a7825 */ /* 0x000fc800078e0204 */
[----:B------:R-:W0:Y:S02]  /*21f0*/  MUFU.EX2 R14, R14 ;  /* 0x0000000e000e7308 */ /* 0x000e240000000800 */
[----:B0-----:R-:W-:-:S05]  /*2200*/  FMUL R15, R15, R14 ;  /* 0x0000000e0f0f7220 */ /* 0x001fca0000400000 */
[----:B------:R0:W-:Y:S04]  /*2210*/  STG.E desc[UR4][R10.64], R15 ;  /* 0x0000000f0a007986 */ /* 0x0001e8000c101904 */
[----:B------:R-:W2:Y:S02]  /*2220*/  LDG.E R17, desc[UR4][R6.64+0x200] ;  /* 0x0002000406117981 */ /* 0x000ea4000c1e1900 */
        /* <DEDUP_REMOVED lines=19> */
[----:B-1----:R-:W3:Y:S01]  /*2360*/  LDG.E R17, desc[UR4][R6.64+0x600] ;  /* 0x0006000406117981 */ /* 0x002ee2000c1e1900 */
[----:B------:R-:W-:Y:S01]  /*2370*/  IADD3 R8, PT, PT, R8, 0x4, RZ ;  /* 0x0000000408087810 */ /* 0x000fe20007ffe0ff */
[----:B---3--:R-:W-:-:S04]  /*2380*/  FFMA.SAT R12, R17, R12, 0.5 ;  /* 0x3f000000110c7423 */ /* 0x008fc8000000200c */
        /* <DEDUP_REMOVED lines=8> */
.L_x_12:
[----:B------:R-:W-:Y:S05]  /*2410*/  @!P1 EXIT ;  /* 0x000000000000994d */ /* 0x000fea0003800000 */
[----:B------:R-:W-:Y:S02]  /*2420*/  ISETP.NE.AND P0, PT, R19, 0x1, PT ;  /* 0x000000011300780c */ /* 0x000fe40003f05270 */
[----:B------:R-:W-:-:S04]  /*2430*/  LOP3.LUT R0, R0, 0x1, RZ, 0xc0, !PT ;  /* 0x0000000100007812 */ /* 0x000fc800078ec0ff */
[----:B------:R-:W-:-:S07]  /*2440*/  ISETP.NE.U32.AND P1, PT, R0, 0x1, PT ;  /* 0x000000010000780c */ /* 0x000fce0003f25070 */
[----:B------:R-:W-:Y:S06]  /*2450*/  @!P0 BRA `(.L_x_13) ;  /* 0x0000000000688947 */ /* 0x000fec0003800000 */
[----:B0-2---:R-:W-:-:S05]  /*2460*/  LEA R15, R8, R9, 0x7 ;  /* 0x00000009080f7211 */ /* 0x005fca00078e38ff */
[----:B------:R-:W-:-:S05]  /*2470*/  IMAD.WIDE R6, R15, 0x4, R2 ;  /* 0x000000040f067825 */ /* 0x000fca00078e0202 */
[----:B------:R-:W2:Y:S01]  /*2480*/  LDG.E R0, desc[UR4][R6.64] ;  /* 0x0000000406007981 */ /* 0x000ea2000c1e1900 */
[----:B------:R-:W-:Y:S01]  /*2490*/  HFMA2 R19, -RZ, RZ, 3.7421875, 0 ;  /* 0x437c0000ff137431 */ /* 0x000fe200000001ff */
[----:B------:R-:W-:-:S05]  /*24a0*/  MOV R17, 0x3bbb989d ;  /* 0x3bbb989d00117802 */ /* 0x000fca0000000f00 */
[----:B--2---:R-:W-:-:S04]  /*24b0*/  FFMA.SAT R10, R0, R17, 0.5 ;  /* 0x3f000000000a7423 */ /* 0x004fc80000002011 */
[----:B------:R-:W-:-:S04]  /*24c0*/  FFMA.RM R10, R10, R19, 12582913 ;  /* 0x4b4000010a0a7423 */ /* 0x000fc80000004013 */
[C---:B------:R-:W-:Y:S01]  /*24d0*/  FADD R11, R10.reuse, -12583039 ;  /* 0xcb40007f0a0b7421 */ /* 0x040fe20000000000 */
[----:B------:R-:W-:-:S03]  /*24e0*/  SHF.L.U32 R12, R10, 0x17, RZ ;  /* 0x000000170a0c7819 */ /* 0x000fc600000006ff */
[----:B------:R-:W-:-:S04]  /*24f0*/  FFMA R11, R0, 1.4426950216293334961, -R11 ;  /* 0x3fb8aa3b000b7823 */ /* 0x000fc8000000080b */
[----:B------:R-:W-:Y:S01]  /*2500*/  FFMA R0, R0, 1.925963033500011079e-08, R11 ;  /* 0x32a5706000007823 */ /* 0x000fe2000000000b */
[----:B------:R-:W-:-:S03]  /*2510*/  IMAD.WIDE R10, R15, 0x4, R4 ;  /* 0x000000040f0a7825 */ /* 0x000fc600078e0204 */
[----:B------:R-:W0:Y:S02]  /*2520*/  MUFU.EX2 R13, R0 ;  /* 0x00000000000d7308 */ /* 0x000e240000000800 */
[----:B0-----:R-:W-:-:S05]  /*2530*/  FMUL R13, R12, R13 ;  /* 0x0000000d0c0d7220 */ /* 0x001fca0000400000 */
[----:B------:R1:W-:Y:S04]  /*2540*/  STG.E desc[UR4][R10.64], R13 ;  /* 0x0000000d0a007986 */ /* 0x0003e8000c101904 */
[----:B------:R-:W2:Y:S01]  /*2550*/  LDG.E R6, desc[UR4][R6.64+0x200] ;  /* 0x0002000406067981 */ /* 0x000ea2000c1e1900 */
[----:B------:R-:W-:Y:S01]  /*2560*/  IADD3 R8, PT, PT, R8, 0x2, RZ ;  /* 0x0000000208087810 */ /* 0x000fe20007ffe0ff */
[----:B--2---:R-:W-:-:S04]  /*2570*/  FFMA.SAT R12, R6, R17, 0.5 ;  /* 0x3f000000060c7423 */ /* 0x004fc80000002011 */
[----:B------:R-:W-:-:S04]  /*2580*/  FFMA.RM R12, R12, R19, 12582913 ;  /* 0x4b4000010c0c7423 */ /* 0x000fc80000004013 */
[C---:B------:R-:W-:Y:S01]  /*2590*/  FADD R15, R12.reuse, -12583039 ;  /* 0xcb40007f0c0f7421 */ /* 0x040fe20000000000 */
[----:B------:R-:W-:-:S03]  /*25a0*/  SHF.L.U32 R12, R12, 0x17, RZ ;  /* 0x000000170c0c7819 */ /* 0x000fc600000006ff */
[----:B------:R-:W-:-:S04]  /*25b0*/  FFMA R15, R6, 1.4426950216293334961, -R15 ;  /* 0x3fb8aa3b060f7823 */ /* 0x000fc8000000080f */
[----:B------:R-:W-:-:S06]  /*25c0*/  FFMA R15, R6, 1.925963033500011079e-08, R15 ;  /* 0x32a57060060f7823 */ /* 0x000fcc000000000f */
[----:B------:R-:W0:Y:S02]  /*25d0*/  MUFU.EX2 R15, R15 ;  /* 0x0000000f000f7308 */ /* 0x000e240000000800 */
[----:B0-----:R-:W-:-:S05]  /*25e0*/  FMUL R17, R12, R15 ;  /* 0x0000000f0c117220 */ /* 0x001fca0000400000 */
[----:B------:R1:W-:Y:S02]  /*25f0*/  STG.E desc[UR4][R10.64+0x200], R17 ;  /* 0x000200110a007986 */ /* 0x0003e4000c101904 */
.L_x_13:
[----:B------:R-:W-:Y:S05]  /*2600*/  @P1 EXIT ;  /* 0x000000000000194d */ /* 0x000fea0003800000 */
[----:B------:R-:W-:-:S05]  /*2610*/  LEA R9, R8, R9, 0x7 ;  /* 0x0000000908097211 */ /* 0x000fca00078e38ff */
[----:B------:R-:W-:-:S06]  /*2620*/  IMAD.WIDE R2, R9, 0x4, R2 ;  /* 0x0000000409027825 */ /* 0x000fcc00078e0202 */
[----:B------:R-:W3:Y:S01]  /*2630*/  LDG.E R2, desc[UR4][R2.64] ;  /* 0x0000000402027981 */ /* 0x000ee2000c1e1900 */
[----:B-12---:R-:W-:Y:S01]  /*2640*/  HFMA2 R11, -RZ, RZ, 3.7421875, 0 ;  /* 0x437c0000ff0b7431 */ /* 0x006fe200000001ff */
[----:B------:R-:W-:Y:S01]  /*2650*/  MOV R7, 0x3bbb989d ;  /* 0x3bbb989d00077802 */ /* 0x000fe20000000f00 */
[----:B------:R-:W-:-:S04]  /*2660*/  IMAD.WIDE R4, R9, 0x4, R4 ;  /* 0x0000000409047825 */ /* 0x000fc800078e0204 */
[----:B---3--:R-:W-:-:S04]  /*2670*/  FFMA.SAT R0, R2, R7, 0.5 ;  /* 0x3f00000002007423 */ /* 0x008fc80000002007 */
[----:B------:R-:W-:-:S04]  /*2680*/  FFMA.RM R0, R0, R11, 12582913 ;  /* 0x4b40000100007423 */ /* 0x000fc8000000400b */
[C---:B------:R-:W-:Y:S01]  /*2690*/  FADD R7, R0.reuse, -12583039 ;  /* 0xcb40007f00077421 */ /* 0x040fe20000000000 */
[----:B------:R-:W-:-:S03]  /*26a0*/  SHF.L.U32 R0, R0, 0x17, RZ ;  /* 0x0000001700007819 */ /* 0x000fc600000006ff */
[----:B------:R-:W-:-:S04]  /*26b0*/  FFMA R7, R2, 1.4426950216293334961, -R7 ;  /* 0x3fb8aa3b02077823 */ /* 0x000fc80000000807 */
[----:B------:R-:W-:-:S06]  /*26c0*/  FFMA R7, R2, 1.925963033500011079e-08, R7 ;  /* 0x32a5706002077823 */ /* 0x000fcc0000000007 */
[----:B------:R-:W1:Y:S02]  /*26d0*/  MUFU.EX2 R7, R7 ;  /* 0x0000000700077308 */ /* 0x000e640000000800 */
[----:B-1----:R-:W-:-:S05]  /*26e0*/  FMUL R3, R0, R7 ;  /* 0x0000000700037220 */ /* 0x002fca0000400000 */
[----:B------:R-:W-:Y:S01]  /*26f0*/  STG.E desc[UR4][R4.64], R3 ;  /* 0x0000000304007986 */ /* 0x000fe2000c101904 */
[----:B------:R-:W-:Y:S05]  /*2700*/  EXIT ;  /* 0x000000000000794d */ /* 0x000fea0003800000 */
.L_x_14:
[----:B------:R-:W-:-:S00]  /*2710*/  BRA `(.L_x_14) ;  /* 0xfffffffc00fc7947 */ /* 0x000fc0000383ffff */
[----:B------:R-:W-:-:S00]  /*2720*/  NOP ;  /* 0x0000000000007918 */ /* 0x000fc00000000000 */
        /* <DEDUP_REMOVED lines=13> */
.L_x_187:


//--------------------- .text._ZN3cub18CUB_300001_SM_10006detail9transform16transform_kernelINS2_10policy_hubILb1EN4cuda3std3__45tupleIJN6thrust24THRUST_300001_SM_1000_NS6detail15normal_iteratorINSA_10device_ptrIfEEEEEEEE10policy1000Ei11exponentialSF_JPfEEEvT0_iT1_T2_DpNS2_10kernel_argIT3_EE --------------------------
	.section	.text._ZN3cub18CUB_300001_SM_10006detail9transform16transform_kernelINS2_10policy_hubILb1EN4cuda3std3__45tupleIJN6thrust24THRUST_300001_SM_1000_NS6detail15normal_iteratorINSA_10device_ptrIfEEEEEEEE10policy1000Ei11exponentialSF_JPfEEEvT0_iT1_T2_DpNS2_10kernel_argIT3_EE,"ax",@progbits
	.align	128
        .global         _ZN3cub18CUB_300001_SM_10006detail9transform16transform_kernelINS2_10policy_hubILb1EN4cuda3std3__45tupleIJN6thrust24THRUST_300001_SM_1000_NS6detail15normal_iteratorINSA_10device_ptrIfEEEEEEEE10policy1000Ei11exponentialSF_JPfEEEvT0_iT1_T2_DpNS2_10kernel_argIT3_EE
        .type           _ZN3cub18CUB_300001_SM_10006detail9transform16transform_kernelINS2_10policy_hubILb1EN4cuda3std3__45tupleIJN6thrust24THRUST_300001_SM_1000_NS6detail15normal_iteratorINSA_10device_ptrIfEEEEEEEE10policy1000Ei11exponentialSF_JPfEEEvT0_iT1_T2_DpNS2_10kernel_argIT3_EE,@function
        .size           _ZN3cub18CUB_300001_SM_10006detail9transform16transform_kernelINS2_10policy_hubILb1EN4cuda3std3__45tupleIJN6thrust24THRUST_300001_SM_1000_NS6detail15normal_iteratorINSA_10device_ptrIfEEEEEEEE10policy1000Ei11exponentialSF_JPfEEEvT0_iT1_T2_DpNS2_10kernel_argIT3_EE,(.L_x_188 - _ZN3cub18CUB_300001_SM_10006detail9transform16transform_kernelINS2_10policy_hubILb1EN4cuda3std3__45tupleIJN6thrust24THRUST_300001_SM_1000_NS6detail15normal_iteratorINSA_10device_ptrIfEEEEEEEE10policy1000Ei11exponentialSF_JPfEEEvT0_iT1_T2_DpNS2_10kernel_argIT3_EE)
        .other          _ZN3cub18CUB_300001_SM_10006detail9transform16transform_kernelINS2_10policy_hubILb1EN4cuda3std3__45tupleIJN6thrust24THRUST_300001_SM_1000_NS6detail15normal_iteratorINSA_10device_ptrIfEEEEEEEE10policy1000Ei11exponentialSF_JPfEEEvT0_iT1_T2_DpNS2_10kernel_argIT3_EE,@"STO_CUDA_ENTRY STV_DEFAULT"
_ZN3cub18CUB_300001_SM_10006detail9transform16transform_kernelINS2_10policy_hubILb1EN4cuda3std3__45tupleIJN6thrust24THRUST_300001_SM_1000_NS6detail15normal_iteratorINSA_10device_ptrIfEEEEEEEE10policy1000Ei11exponentialSF_JPfEEEvT0_iT1_T2_DpNS2_10kernel_argIT3_EE:
.text._ZN3cub18CUB_300001_SM_10006detail9transform16transform_kernelINS2_10policy_hubILb1EN4cuda3std3__45tupleIJN6thrust24THRUST_300001_SM_1000_NS6detail15normal_iteratorINSA_10device_ptrIfEEEEEEEE10policy1000Ei11exponentialSF_JPfEEEvT0_iT1_T2_DpNS2_10kernel_argIT3_EE:
[----:B------:R-:W-:Y:S08]  /*0000*/  LDC R1, c[0x0][0x37c] ;  /* 0x0000df00ff017b82 */ /* 0x000ff00000000800 */
[----:B------:R-:W0:Y:S01]  /*0010*/  LDC.64 R8, c[0x0][0x380] ;  /* 0x0000e000ff087b82 */ /* 0x000e220000000a00 */
[----:B------:R-:W1:Y:S01]  /*0020*/  S2R R11, SR_TID.X ;  /* 0x00000000000b7919 */ /* 0x000e620000002100 */
[----:B------:R-:W-:Y:S06]  /*0030*/  BSSY.RECONVERGENT B0, `(.L_x_15) ;  /* 0x0000013000007945 */ /* 0x000fec0003800200 */
[----:B------:R-:W2:Y:S01]  /*0040*/  S2UR UR4, SR_CTAID.X ;  /* 0x00000000000479c3 */ /* 0x000ea20000002500 */
[----:B0-----:R-:W-:-:S05]  /*0050*/  SHF.L.U32 R5, R9, 0x7, RZ ;  /* 0x0000000709057819 */ /* 0x001fca00000006ff */
[----:B--2---:R-:W-:Y:S01]  /*0060*/  IMAD R7, R5, UR4, RZ ;  /* 0x0000000405077c24 */ /* 0x004fe2000f8e02ff */
[----:B-1----:R-:W-:-:S04]  /*0070*/  SHF.L.U32 R13, R11, 0x7, RZ ;  /* 0x000000070b0d7819 */ /* 0x002fc800000006ff */
[----:B------:R-:W-:-:S04]  /*0080*/  IADD3 R8, PT, PT, -R7, R8, RZ ;  /* 0x0000000807087210 */ /* 0x000fc80007ffe1ff */
[----:B------:R-:W-:-:S04]  /*0090*/  VIMNMX R0, PT, PT, R5, R8, PT ;  /* 0x0000000805007248 */ /* 0x000fc80003fe0100 */
[----:B------:R-:W-:-:S04]  /*00a0*/  SHF.L.U32 R4, R0, 0x2, RZ ;  /* 0x0000000200047819 */ /* 0x000fc800000006ff */
[----:B------:R-:W-:-:S13]  /*00b0*/  ISETP.GE.AND P0, PT, R13, R4, PT ;  /* 0x000000040d00720c */ /* 0x000fda0003f06270 */
[----:B------:R-:W-:Y:S05]  /*00c0*/  @P0 BRA `(.L_x_16) ;  /* 0x0000000000240947 */ /* 0x000fea0003800000 */
[----:B------:R-:W0:Y:S02]  /*00d0*/  LDC.64 R2, c[0x0][0x398] ;  /* 0x0000e600ff027b82 */ /* 0x000e240000000a00 */
[----:B0-----:R-:W-:-:S04]  /*00e0*/  IMAD.WIDE.U32 R2, R11, 0x80, R2 ;  /* 0x000000800b027825 */ /* 0x001fc800078e0002 */
[----:B------:R-:W-:-:S07]  /*00f0*/  IMAD.WIDE R2, R7, 0x4, R2 ;  /* 0x0000000407027825 */ /* 0x000fce00078e0202 */
.L_x_17:
[----:B------:R-:W-:Y:S01]  /*0100*/  IADD3 R13, PT, PT, R13, 0x4000, RZ ;  /* 0x000040000d0d7810 */ /* 0x000fe20007ffe0ff */
[----:B------:R0:W-:Y:S03]  /*0110*/  CCTL.E.PF2 [R2] ;  /* 0x000000000200798f */ /* 0x0001e60000800100 */
[----:B------:R-:W-:Y:S02]  /*0120*/  ISETP.GE.AND P0, PT, R13, R4, PT ;  /* 0x000000040d00720c */ /* 0x000fe40003f06270 */
[----:B0-----:R-:W-:-:S04]  /*0130*/  IADD3 R2, P1, PT, R2, 0x4000, RZ ;  /* 0x0000400002027810 */ /* 0x001fc80007f3e0ff */
[----:B------:R-:W-:-:S07]  /*0140*/  IADD3.X R3, PT, PT, RZ, R3, RZ, P1, !PT ;  /* 0x00000003ff037210 */ /* 0x000fce0000ffe4ff */
[----:B------:R-:W-:Y:S05]  /*0150*/  @!P0 BRA `(.L_x_17) ;  /* 0xfffffffc00e88947 */ /* 0x000fea000383ffff */
.L_x_16:
[----:B------:R-:W-:Y:S05]  /*0160*/  BSYNC.RECONVERGENT B0 ;  /* 0x0000000000007941 */ /* 0x000fea0003800200 */
.L_x_15:
[----:B------:R-:W0:Y:S01]  /*0170*/  LDCU.128 UR8, c[0x0][0x390] ;  /* 0x00007200ff0877ac */ /* 0x000e220008000c00 */
[----:B------:R-:W-:Y:S01]  /*0180*/  ISETP.GT.AND P0, PT, R5, R8, PT ;  /* 0x000000080500720c */ /* 0x000fe20003f04270 */
[----:B------:R-:W-:Y:S01]  /*0190*/  IMAD.WIDE R6, R7, 0x4, RZ ;  /* 0x0000000407067825 */ /* 0x000fe200078e02ff */
[----:B------:R-:W1:Y:S02]  /*01a0*/  LDCU.64 UR4, c[0x0][0x358] ;  /* 0x00006b00ff0477ac */ /* 0x000e640008000a00 */
[C---:B0-----:R-:W-:Y:S02]  /*01b0*/  IADD3 R4, P1, PT, R6.reuse, UR10, RZ ;  /* 0x0000000a06047c10 */ /* 0x041fe4000ff3e0ff */
[----:B------:R-:W-:Y:S02]  /*01c0*/  IADD3 R2, P2, PT, R6, UR8, RZ ;  /* 0x0000000806027c10 */ /* 0x000fe4000ff5e0ff */
[C---:B------:R-:W-:Y:S02]  /*01d0*/  IADD3.X R5, PT, PT, R7.reuse, UR11, RZ, P1, !PT ;  /* 0x0000000b07057c10 */ /* 0x040fe40008ffe4ff */
[----:B------:R-:W-:-:S03]  /*01e0*/  IADD3.X R3, PT, PT, R7, UR9, RZ, P2, !PT ;  /* 0x0000000907037c10 */ /* 0x000fc600097fe4ff */
[----:B-1----:R-:W-:Y:S06]  /*01f0*/  @P0 BRA `(.L_x_18) ;  /* 0x0000000c00480947 */ /* 0x002fec0003800000 */
        /* <DEDUP_REMOVED lines=8> */
[----:B------:R-:W-:Y:S01]  /*0280*/  LOP3.LUT R0, R9, 0x7ffffff8, RZ, 0xc0, !PT ;  /* 0x7ffffff809007812 */ /* 0x000fe200078ec0ff */
[----:B------:R-:W0:Y:S01]  /*0290*/  LDCU.128 UR8, c[0x0][0x390] ;  /* 0x00007200ff0877ac */ /* 0x000e220008000c00 */
[----:B------:R-:W-:Y:S02]  /*02a0*/  IADD3 R17, PT, PT, R11, 0x80, RZ ;  /* 0x000000800b117810 */ /* 0x000fe40007ffe0ff */
[----:B------:R-:W-:Y:S02]  /*02b0*/  MOV R10, R18 ;  /* 0x00000012000a7202 */ /* 0x000fe40000000f00 */
[----:B------:R-:W-:-:S07]  /*02c0*/  IADD3 R16, PT, PT, -R0, RZ, RZ ;  /* 0x000000ff00107210 */ /* 0x000fce0007ffe1ff */
.L_x_20:
[----:B0-----:R-:W-:-:S04]  /*02d0*/  IADD3 R8, P1, PT, R10, UR10, RZ ;  /* 0x0000000a0a087c10 */ /* 0x001fc8000ff3e0ff */
[----:B------:R-:W-:-:S06]  /*02e0*/  IADD3.X R9, PT, PT, R19, UR11, RZ, P1, !PT ;  /* 0x0000000b13097c10 */ /* 0x000fcc0008ffe4ff */
[----:B--2---:R-:W2:Y:S01]  /*02f0*/  LDG.E R9, desc[UR4][R8.64] ;  /* 0x0000000408097981 */ /* 0x004ea2000c1e1900 */
[----:B------:R-:W-:Y:S01]  /*0300*/  HFMA2 R20, -RZ, RZ, 3.7421875, 0 ;  /* 0x437c0000ff147431 */ /* 0x000fe200000001ff */
        /* <DEDUP_REMOVED lines=23> */
[----:B------:R-:W-:-:S06]  /*0480*/  FFMA R22, R25, 1.925963033500011079e-08, R22 ;  /* 0x32a5706019167823 */ /* 0x000fcc0000000016 */
[----:B------:R-:W1:Y:S02]  /*0490*/  MUFU.EX2 R22, R22 ;  /* 0x0000001600167308 */ /* 0x000e640000000800 */
[----:B-1----:R-:W-:-:S05]  /*04a0*/  FMUL R27, R27, R22 ;  /* 0x000000161b1b7220 */ /* 0x002fca0000400000 */
[----:B------:R-:W-:Y:S04]  /*04b0*/  STG.E desc[UR4][R12.64], R27 ;  /* 0x0000001b0c007986 */ /* 0x000fe8000c101904 */
[----:B0-----:R-:W2:Y:S02]  /*04c0*/  LDG.E R15, desc[UR4][R8.64+0x200] ;  /* 0x00020004080f7981 */ /* 0x001ea4000c1e1900 */
        /* <DEDUP_REMOVED lines=18> */
[----:B------:R1:W-:Y:S04]  /*05f0*/  STG.E desc[UR4][R12.64+0x400], R25 ;  /* 0x000400190c007986 */ /* 0x0003e8000c101904 */
[----:B------:R-:W0:Y:S02]  /*0600*/  LDG.E R15, desc[UR4][R8.64+0x600] ;  /* 0x00060004080f7981 */ /* 0x000e24000c1e1900 */
[----:B0-----:R-:W-:-:S04]  /*0610*/  FFMA.SAT R23, R15, R18, 0.5 ;  /* 0x3f0000000f177423 */ /* 0x001fc80000002012 */
        /* <DEDUP_REMOVED lines=8> */
[----:B------:R-:W1:Y:S02]  /*06a0*/  LDG.E R15, desc[UR4][R8.64+0x800] ;  /* 0x00080004080f7981 */ /* 0x000e64000c1e1900 */
[----:B-1----:R-:W-:-:S04]  /*06b0*/  FFMA.SAT R25, R15, R18, 0.5 ;  /* 0x3f0000000f197423 */ /* 0x002fc80000002012 */
        /* <DEDUP_REMOVED lines=18> */
[----:B------:R-:W1:Y:S01]  /*07e0*/  LDG.E R15, desc[UR4][R8.64+0xc00] ;  /* 0x000c0004080f7981 */ /* 0x000e62000c1e1900 */
[----:B------:R-:W-:Y:S02]  /*07f0*/  IADD3 R16, PT, PT, R16, 0x8, RZ ;  /* 0x0000000810107810 */ /* 0x000fe40007ffe0ff */
[----:B------:R-:W-:Y:S02]  /*0800*/  IADD3 R10, P2, PT, R10, 0x1000, RZ ;  /* 0x000010000a0a7810 */ /* 0x000fe40007f5e0ff */
[----:B------:R-:W-:Y:S02]  /*0810*/  ISETP.NE.AND P1, PT, R16, RZ, PT ;  /* 0x000000ff1000720c */ /* 0x000fe40003f25270 */
[----:B------:R-:W-:-:S02]  /*0820*/  IADD3 R17, PT, PT, R17, 0x400, RZ ;  /* 0x0000040011117810 */ /* 0x000fc40007ffe0ff */
[----:B------:R-:W-:Y:S01]  /*0830*/  IADD3.X R19, PT, PT, RZ, R19, RZ, P2, !PT ;  /* 0x00000013ff137210 */ /* 0x000fe200017fe4ff */
[----:B-1----:R-:W-:-:S04]  /*0840*/  FFMA.SAT R25, R15, R18, 0.5 ;  /* 0x3f0000000f197423 */ /* 0x002fc80000002012 */
[----:B------:R-:W-:-:S04]  /*0850*/  FFMA.RM R25, R25, R20, 12582913 ;  /* 0x4b40000119197423 */ /* 0x000fc80000004014 */
[C---:B------:R-:W-:Y:S01]  /*0860*/  FADD R18, R25.reuse, -12583039 ;  /* 0xcb40007f19127421 */ /* 0x040fe20000000000 */
[----:B------:R-:W-:-:S03]  /*0870*/  SHF.L.U32 R25, R25, 0x17, RZ ;  /* 0x0000001719197819 */ /* 0x000fc600000006ff */
[----:B------:R-:W-:-:S04]  /*0880*/  FFMA R18, R15, 1.4426950216293334961, -R18 ;  /* 0x3fb8aa3b0f127823 */ /* 0x000fc80000000812 */
[----:B------:R-:W-:-:S06]  /*0890*/  FFMA R18, R15, 1.925963033500011079e-08, R18 ;  /* 0x32a570600f127823 */ /* 0x000fcc0000000012 */
[----:B------:R-:W0:Y:S02]  /*08a0*/  MUFU.EX2 R18, R18 ;  /* 0x0000001200127308 */ /* 0x000e240000000800 */
[----:B0-----:R-:W-:-:S05]  /*08b0*/  FMUL R25, R25, R18 ;  /* 0x0000001219197220 */ /* 0x001fca0000400000 */
[----:B------:R2:W-:Y:S01]  /*08c0*/  STG.E desc[UR4][R12.64+0xc00], R25 ;  /* 0x000c00190c007986 */ /* 0x0005e2000c101904 */
[----:B------:R-:W-:Y:S05]  /*08d0*/  @P1 BRA `(.L_x_20) ;  /* 0xfffffff8007c1947 */ /* 0x000fea000383ffff */
.L_x_19:
[----:B------:R-:W-:Y:S05]  /*08e0*/  @!P0 EXIT ;  /* 0x000000000000894d */ /* 0x000fea0003800000 */
[----:B------:R-:W0:Y:S01]  /*08f0*/  LDC R10, c[0x0][0x384] ;  /* 0x0000e100ff0a7b82 */ /* 0x000e220000000800 */
[----:B------:R-:W-:Y:S02]  /*0900*/  ISETP.GE.U32.AND P0, PT, R21, 0x4, PT ;  /* 0x000000041500780c */ /* 0x000fe40003f06070 */
[----:B0-----:R-:W-:-:S04]  /*0910*/  LOP3.LUT R19, R10, 0x3, RZ, 0xc0, !PT ;  /* 0x000000030a137812 */ /* 0x001fc800078ec0ff */
[----:B------:R-:W-:-:S07]  /*0920*/  ISETP.NE.AND P1, PT, R19, RZ, PT ;  /* 0x000000ff1300720c */ /* 0x000fce0003f25270 */
[----:B------:R-:W-:Y:S06]  /*0930*/  @!P0 BRA `(.L_x_21) ;  /* 0x0000000000b88947 */ /* 0x000fec0003800000 */
[----:B------:R-:W-:-:S05]  /*0940*/  LEA R9, R0, R11, 0x7 ;  /* 0x0000000b00097211 */ /* 0x000fca00078e38ff */
[----:B------:R-:W-:-:S05]  /*0950*/  IMAD.WIDE R6, R9, 0x4, R4 ;  /* 0x0000000409067825 */ /* 0x000fca00078e0204 */
[----:B------:R-:W3:Y:S01]  /*0960*/  LDG.E R15, desc[UR4][R6.64] ;  /* 0x00000004060f7981 */ /* 0x000ee2000c1e1900 */
[----:B--2---:R-:W-:Y:S01]  /*0970*/  HFMA2 R13, -RZ, RZ, 3.7421875, 0 ;  /* 0x437c0000ff0d7431 */ /* 0x004fe200000001ff */
[----:B------:R-:W-:-:S05]  /*0980*/  MOV R12, 0x3bbb989d ;  /* 0x3bbb989d000c7802 */ /* 0x000fca0000000f00 */
[----:B---3--:R-:W-:-:S04]  /*0990*/  FFMA.SAT R8, R15, R12, 0.5 ;  /* 0x3f0000000f087423 */ /* 0x008fc8000000200c */
        /* <DEDUP_REMOVED lines=30> */
[----:B------:R-:W-:Y:S01]  /*0b80*/  IADD3 R0, PT, PT, R0, 0x4, RZ ;  /* 0x0000000400007810 */ /* 0x000fe20007ffe0ff */
        /* <DEDUP_REMOVED lines=8> */
[----:B------:R0:W-:Y:S02]  /*0c10*/  STG.E desc[UR4][R8.64+0x600], R13 ;  /* 0x0006000d08007986 */ /* 0x0001e4000c101904 */
.L_x_21:
[----:B------:R-:W-:Y:S05]  /*0c20*/  @!P1 EXIT ;  /* 0x000000000000994d */ /* 0x000fea0003800000 */
[----:B------:R-:W-:Y:S02]  /*0c30*/  ISETP.NE.AND P0, PT, R19, 0x1, PT ;  /* 0x000000011300780c */ /* 0x000fe40003f05270 */
[----:B------:R-:W-:-:S04]  /*0c40*/  LOP3.LUT R10, R10, 0x1, RZ, 0xc0, !PT ;  /* 0x000000010a0a7812 */ /* 0x000fc800078ec0ff */
[----:B------:R-:W-:-:S07]  /*0c50*/  ISETP.NE.U32.AND P1, PT, R10, 0x1, PT ;  /* 0x000000010a00780c */ /* 0x000fce0003f25070 */
[----:B------:R-:W-:Y:S06]  /*0c60*/  @!P0 BRA `(.L_x_22) ;  /* 0x0000000000688947 */ /* 0x000fec0003800000 */
[----:B0-----:R-:W-:-:S05]  /*0c70*/  LEA R15, R0, R11, 0x7 ;  /* 0x0000000b000f7211 */ /* 0x001fca00078e38ff */
[----:B------:R-:W-:-:S05]  /*0c80*/  IMAD.WIDE R6, R15, 0x4, R4 ;  /* 0x000000040f067825 */ /* 0x000fca00078e0204 */
[----:B------:R-:W3:Y:S01]  /*0c90*/  LDG.E R8, desc[UR4][R6.64] ;  /* 0x0000000406087981 */ /* 0x000ee2000c1e1900 */
[----:B--2---:R-:W-:Y:S01]  /*0ca0*/  HFMA2 R12, -RZ, RZ, 3.7421875, 0 ;  /* 0x437c0000ff0c7431 */ /* 0x004fe200000001ff */
[----:B------:R-:W-:-:S05]  /*0cb0*/  MOV R17, 0x3bbb989d ;  /* 0x3bbb989d00117802 */ /* 0x000fca0000000f00 */
[----:B---3--:R-:W-:-:S04]  /*0cc0*/  FFMA.SAT R9, R8, R17, 0.5 ;  /* 0x3f00000008097423 */ /* 0x008fc80000002011 */
[----:B------:R-:W-:-:S04]  /*0cd0*/  FFMA.RM R9, R9, R12, 12582913 ;  /* 0x4b40000109097423 */ /* 0x000fc8000000400c */
[C---:B------:R-:W-:Y:S01]  /*0ce0*/  FADD R13, R9.reuse, -12583039 ;  /* 0xcb40007f090d7421 */ /* 0x040fe20000000000 */
[----:B------:R-:W-:-:S03]  /*0cf0*/  SHF.L.U32 R10, R9, 0x17, RZ ;  /* 0x00000017090a7819 */ /* 0x000fc600000006ff */
[----:B------:R-:W-:-:S04]  /*0d00*/  FFMA R13, R8, 1.4426950216293334961, -R13 ;  /* 0x3fb8aa3b080d7823 */ /* 0x000fc8000000080d */
[----:B------:R-:W-:Y:S01]  /*0d10*/  FFMA R13, R8, 1.925963033500011079e-08, R13 ;  /* 0x32a57060080d7823 */ /* 0x000fe2000000000d */
[----:B------:R-:W-:-:S05]  /*0d20*/  IMAD.WIDE R8, R15, 0x4, R2 ;  /* 0x000000040f087825 */ /* 0x000fca00078e0202 */
        /* <DEDUP_REMOVED lines=14> */
.L_x_22:
[----:B------:R-:W-:Y:S05]  /*0e10*/  @P1 EXIT ;  /* 0x000000000000194d */ /* 0x000fea0003800000 */
[----:B------:R-:W-:-:S05]  /*0e20*/  LEA R11, R0, R11, 0x7 ;  /* 0x0000000b000b7211 */ /* 0x000fca00078e38ff */
[----:B------:R-:W-:-:S06]  /*0e30*/  IMAD.WIDE R4, R11, 0x4, R4 ;  /* 0x000000040b047825 */ /* 0x000fcc00078e0204 */
[----:B------:R-:W3:Y:S01]  /*0e40*/  LDG.E R4, desc[UR4][R4.64] ;  /* 0x0000000404047981 */ /* 0x000ee2000c1e1900 */
[----:B01----:R-:W-:Y:S01]  /*0e50*/  HFMA2 R9, -RZ, RZ, 3.7421875, 0 ;  /* 0x437c0000ff097431 */ /* 0x003fe200000001ff */
        /* <DEDUP_REMOVED lines=12> */
.L_x_18:
[----:B------:R-:W-:-:S13]  /*0f20*/  ISETP.GE.AND P0, PT, R9, 0x1, PT ;  /* 0x000000010900780c */ /* 0x000fda0003f06270 */
[----:B------:R-:W-:Y:S05]  /*0f30*/  @!P0 EXIT ;  /* 0x000000000000894d */ /* 0x000fea0003800000 */
[C---:B------:R-:W-:Y:S02]  /*0f40*/  ISETP.GE.U32.AND P0, PT, R9.reuse, 0x8, PT ;  /* 0x000000080900780c */ /* 0x040fe40003f06070 */
[----:B------:R-:W-:Y:S02]  /*0f50*/  LOP3.LUT R18, R9, 0x7, RZ, 0xc0, !PT ;  /* 0x0000000709127812 */ /* 0x000fe400078ec0ff */
[----:B------:R-:W-:-:S09]  /*0f60*/  MOV R6, RZ ;  /* 0x000000ff00067202 */ /* 0x000fd20000000f00 */
[----:B------:R-:W-:Y:S05]  /*0f70*/  @!P0 BRA `(.L_x_23) ;  /* 0x0000000400f08947 */ /* 0x000fea0003800000 */
[----:B------:R-:W-:Y:S01]  /*0f80*/  HFMA2 R10, -RZ, RZ, 0, 0 ;  /* 0x00000000ff0a7431 */ /* 0x000fe200000001ff */
[----:B------:R-:W-:-:S07]  /*0f90*/  LOP3.LUT R6, R9, 0x7ffffff8, RZ, 0xc0, !PT ;  /* 0x7ffffff809067812 */ /* 0x000fce00078ec0ff */
.L_x_26:
[----:B0-----:R-:W-:-:S04]  /*0fa0*/  LEA R7, R10, R11, 0x7 ;  /* 0x0000000b0a077211 */ /* 0x001fc800078e38ff */
[----:B------:R-:W-:-:S13]  /*0fb0*/  ISETP.GE.AND P0, PT, R7, R0, PT ;  /* 0x000000000700720c */ /* 0x000fda0003f06270 */
[----:B------:R-:W-:-:S06]  /*0fc0*/  @!P0 IMAD.WIDE.U32 R8, R7, 0x4, R4 ;  /* 0x0000000407088825 */ /* 0x000fcc00078e0004 */
        /* <DEDUP_REMOVED lines=10> */
[----:B------:R-:W-:-:S03]  /*1070*/  IADD3 R13, PT, PT, R7, 0x80, RZ ;  /* 0x00000080070d7810 */ /* 0x000fc60007ffe0ff */
[----:B------:R-:W0:Y:S01]  /*1080*/  @!P0 MUFU.EX2 R17, R16 ;  /* 0x0000001000118308 */ /* 0x000e220000000800 */
[C---:B------:R-:W-:Y:S01]  /*1090*/  ISETP.GE.AND P1, PT, R13.reuse, R0, PT ;  /* 0x000000000d00720c */ /* 0x040fe20003f26270 */
[----:B------:R-:W-:-:S04]  /*10a0*/  IMAD.WIDE R8, R13, 0x4, R4 ;  /* 0x000000040d087825 */ /* 0x000fc800078e0204 */
[----:B0-----:R-:W-:-:S05]  /*10b0*/  @!P0 FMUL R17, R12, R17 ;  /* 0x000000110c118220 */ /* 0x001fca0000400000 */
[----:B------:R0:W-:Y:S04]  /*10c0*/  @!P0 STG.E desc[UR4][R14.64], R17 ;  /* 0x000000110e008986 */ /* 0x0001e8000c101904 */
[----:B------:R-:W2:Y:S01]  /*10d0*/  @!P1 LDG.E R12, desc[UR4][R8.64] ;  /* 0x00000004080c9981 */ /* 0x000ea2000c1e1900 */
[----:B------:R-:W-:Y:S02]  /*10e0*/  @!P1 MOV R19, 0x3bbb989d ;  /* 0x3bbb989d00139802 */ /* 0x000fe40000000f00 */
[----:B------:R-:W-:-:S03]  /*10f0*/  @!P1 MOV R21, 0x437c0000 ;  /* 0x437c000000159802 */ /* 0x000fc60000000f00 */
[----:B--2---:R-:W-:-:S04]  /*1100*/  @!P1 FFMA.SAT R16, R12, R19, 0.5 ;  /* 0x3f0000000c109423 */ /* 0x004fc80000002013 */
[----:B------:R-:W-:Y:S01]  /*1110*/  @!P1 FFMA.RM R16, R16, R21, 12582913 ;  /* 0x4b40000110109423 */ /* 0x000fe20000004015 */
[----:B------:R-:W-:-:S03]  /*1120*/  IADD3 R21, PT, PT, R7, 0x100, RZ ;  /* 0x0000010007157810 */ /* 0x000fc60007ffe0ff */
[C---:B------:R-:W-:Y:S01]  /*1130*/  @!P1 FADD R19, R16.reuse, -12583039 ;  /* 0xcb40007f10139421 */ /* 0x040fe20000000000 */
[----:B------:R-:W-:Y:S02]  /*1140*/  ISETP.GE.AND P0, PT, R21, R0, PT ;  /* 0x000000001500720c */ /* 0x000fe40003f06270 */
[----:B------:R-:W-:Y:S01]  /*1150*/  @!P1 SHF.L.U32 R16, R16, 0x17, RZ ;  /* 0x0000001710109819 */ /* 0x000fe200000006ff */
[----:B------:R-:W-:-:S04]  /*1160*/  @!P1 FFMA R19, R12, 1.4426950216293334961, -R19 ;  /* 0x3fb8aa3b0c139823 */ /* 0x000fc80000000813 */
[----:B------:R-:W-:Y:S01]  /*1170*/  @!P1 FFMA R19, R12, 1.925963033500011079e-08, R19 ;  /* 0x32a570600c139823 */ /* 0x000fe20000000013 */
[----:B------:R-:W-:-:S05]  /*1180*/  IMAD.WIDE R12, R13, 0x4, R2 ;  /* 0x000000040d0c7825 */ /* 0x000fca00078e0202 */
        /* <DEDUP_REMOVED lines=60> */
[----:B------:R-:W-:Y:S01]  /*1550*/  @!P0 MOV R19, 0x3bbb989d ;  /* 0x3bbb989d00138802 */ /* 0x000fe20000000f00 */
[----:B------:R-:W-:Y:S01]  /*1560*/  BSSY.RECONVERGENT B0, `(.L_x_24) ;  /* 0x000001c000007945 */ /* 0x000fe20003800200 */
[----:B------:R-:W-:Y:S02]  /*1570*/  @!P0 MOV R21, 0x437c0000 ;  /* 0x437c000000158802 */ /* 0x000fe40000000f00 */
[----:B------:R-:W-:Y:S02]  /*1580*/  IADD3 R7, PT, PT, R7, 0x380, RZ ;  /* 0x0000038007077810 */ /* 0x000fe40007ffe0ff */
[----:B------:R-:W-:-:S04]  /*1590*/  IADD3 R10, PT, PT, R10, 0x8, RZ ;  /* 0x000000080a0a7810 */ /* 0x000fc80007ffe0ff */
[----:B------:R-:W-:Y:S01]  /*15a0*/  ISETP.NE.AND P1, PT, R10, R6, PT ;  /* 0x000000060a00720c */ /* 0x000fe20003f25270 */
        /* <DEDUP_REMOVED lines=8> */
[----:B------:R0:W-:Y:S01]  /*1630*/  @!P0 STG.E desc[UR4][R12.64+0xa00], R15 ;  /* 0x000a000f0c008986 */ /* 0x0001e2000c101904 */
[----:B------:R-:W-:-:S13]  /*1640*/  ISETP.GE.AND P0, PT, R7, R0, PT ;  /* 0x000000000700720c */ /* 0x000fda0003f06270 */
[----:B0-----:R-:W-:Y:S05]  /*1650*/  @P0 BRA `(.L_x_25) ;  /* 0x0000000000300947 */ /* 0x001fea0003800000 */
        /* <DEDUP_REMOVED lines=12> */
.L_x_25:
[----:B------:R-:W-:Y:S05]  /*1720*/  BSYNC.RECONVERGENT B0 ;  /* 0x0000000000007941 */ /* 0x000fea0003800200 */
.L_x_24:
[----:B------:R-:W-:Y:S05]  /*1730*/  @P1 BRA `(.L_x_26) ;  /* 0xfffffff800181947 */ /* 0x000fea000383ffff */
.L_x_23:
[----:B------:R-:W-:-:S13]  /*1740*/  ISETP.NE.AND P0, PT, R18, RZ, PT ;  /* 0x000000ff1200720c */ /* 0x000fda0003f05270 */
[----:B------:R-:W-:Y:S05]  /*1750*/  @!P0 EXIT ;  /* 0x000000000000894d */ /* 0x000fea0003800000 */
[----:B0-----:R-:W0:Y:S01]  /*1760*/  LDC R7, c[0x0][0x384] ;  /* 0x0000e100ff077b82 */ /* 0x001e220000000800 */
[----:B------:R-:W-:Y:S02]  /*1770*/  ISETP.GE.U32.AND P1, PT, R18, 0x4, PT ;  /* 0x000000041200780c */ /* 0x000fe40003f26070 */
[----:B0-----:R-:W-:-:S04]  /*1780*/  LOP3.LUT R10, R7, 0x3, RZ, 0xc0, !PT ;  /* 0x00000003070a7812 */ /* 0x001fc800078ec0ff */
[----:B------:R-:W-:-:S07]  /*1790*/  ISETP.NE.AND P0, PT, R10, RZ, PT ;  /* 0x000000ff0a00720c */ /* 0x000fce0003f05270 */
[----:B------:R-:W-:Y:S06]  /*17a0*/  @!P1 BRA `(.L_x_27) ;  /* 0x0000000400049947 */ /* 0x000fec0003800000 */
[----:B------:R-:W-:-:S04]  /*17b0*/  LEA R9, R6, R11, 0x7 ;  /* 0x0000000b06097211 */ /* 0x000fc800078e38ff */
        /* <DEDUP_REMOVED lines=19> */
[----:B------:R-:W-:Y:S01]  /*18f0*/  @!P1 MOV R15, 0x3bbb989d ;  /* 0x3bbb989d000f9802 */ /* 0x000fe20000000f00 */
[----:B------:R-:W-:Y:S01]  /*1900*/  @!P1 IMAD.WIDE R12, R13, 0x4, R2 ;  /* 0x000000040d0c9825 */ /* 0x000fe200078e0202 */
[----:B------:R-:W-:-:S03]  /*1910*/  @!P1 MOV R23, 0x437c0000 ;  /* 0x437c000000179802 */ /* 0x000fc60000000f00 */
[----:B--2---:R-:W-:-:S04]  /*1920*/  @!P1 FFMA.SAT R8, R18, R15, 0.5 ;  /* 0x3f00000012089423 */ /* 0x004fc8000000200f */
[----:B------:R-:W-:-:S04]  /*1930*/  @!P1 FFMA.RM R8, R8, R23, 12582913 ;  /* 0x4b40000108089423 */ /* 0x000fc80000004017 */
[C---:B------:R-:W-:Y:S01]  /*1940*/  @!P1 FADD R15, R8.reuse, -12583039 ;  /* 0xcb40007f080f9421 */ /* 0x040fe20000000000 */
[----:B------:R-:W-:-:S03]  /*1950*/  @!P1 SHF.L.U32 R8, R8, 0x17, RZ ;  /* 0x0000001708089819 */ /* 0x000fc600000006ff */
[----:B------:R-:W-:-:S04]  /*1960*/  @!P1 FFMA R15, R18, 1.4426950216293334961, -R15 ;  /* 0x3fb8aa3b120f9823 */ /* 0x000fc8000000080f */
[----:B------:R-:W-:Y:S01]  /*1970*/  @!P1 FFMA R14, R18, 1.925963033500011079e-08, R15 ;  /* 0x32a57060120e9823 */ /* 0x000fe2000000000f */
[----:B------:R-:W-:-:S03]  /*1980*/  IADD3 R15, PT, PT, R9, 0x100, RZ ;  /* 0x00000100090f7810 */ /* 0x000fc60007ffe0ff */
[----:B------:R-:W1:Y:S01]  /*1990*/  @!P1 MUFU.EX2 R23, R14 ;  /* 0x0000000e00179308 */ /* 0x000e620000000800 */
[----:B------:R-:W-:-:S13]  /*19a0*/  ISETP.GE.AND P2, PT, R15, R0, PT ;  /* 0x000000000f00720c */ /* 0x000fda0003f46270 */
[----:B0-----:R-:W-:-:S04]  /*19b0*/  @!P2 IMAD.WIDE R16, R15, 0x4, R4 ;  /* 0x000000040f10a825 */ /* 0x001fc800078e0204 */
[----:B-1----:R-:W-:-:S05]  /*19c0*/  @!P1 FMUL R23, R8, R23 ;  /* 0x0000001708179220 */ /* 0x002fca0000400000 */
        /* <DEDUP_REMOVED lines=9> */
[----:B0-----:R-:W-:Y:S01]  /*1a60*/  @!P2 SHF.L.U32 R12, R8, 0x17, RZ ;  /* 0x00000017080ca819 */ /* 0x001fe200000006ff */
[----:B------:R-:W-:Y:S01]  /*1a70*/  @!P2 FFMA R19, R16, 1.4426950216293334961, -R19 ;  /* 0x3fb8aa3b1013a823 */ /* 0x000fe20000000813 */
[----:B------:R-:W-:-:S04]  /*1a80*/  @!P2 IMAD.WIDE R8, R15, 0x4, R2 ;  /* 0x000000040f08a825 */ /* 0x000fc800078e0202 */
        /* <DEDUP_REMOVED lines=19> */
.L_x_27:
[----:B------:R-:W-:Y:S05]  /*1bc0*/  @!P0 EXIT ;  /* 0x000000000000894d */ /* 0x000fea0003800000 */
[----:B------:R-:W-:Y:S02]  /*1bd0*/  ISETP.NE.AND P1, PT, R10, 0x1, PT ;  /* 0x000000010a00780c */ /* 0x000fe40003f25270 */
[----:B------:R-:W-:-:S04]  /*1be0*/  LOP3.LUT R7, R7, 0x1, RZ, 0xc0, !PT ;  /* 0x0000000107077812 */ /* 0x000fc800078ec0ff */
[----:B------:R-:W-:-:S07]  /*1bf0*/  ISETP.NE.U32.AND P0, PT, R7, 0x1, PT ;  /* 0x000000010700780c */ /* 0x000fce0003f05070 */
[----:B------:R-:W-:Y:S06]  /*1c00*/  @!P1 BRA `(.L_x_28) ;  /* 0x0000000000849947 */ /* 0x000fec0003800000 */
[----:B------:R-:W-:-:S04]  /*1c10*/  LEA R15, R6, R11, 0x7 ;  /* 0x0000000b060f7211 */ /* 0x000fc800078e38ff */
[----:B------:R-:W-:-:S13]  /*1c20*/  ISETP.GE.AND P1, PT, R15, R0, PT ;  /* 0x000000000f00720c */ /* 0x000fda0003f26270 */
[----:B0-----:R-:W-:-:S06]  /*1c30*/  @!P1 IMAD.WIDE R8, R15, 0x4, R4 ;  /* 0x000000040f089825 */ /* 0x001fcc00078e0204 */
        /* <DEDUP_REMOVED lines=30> */
.L_x_28:
[----:B------:R-:W-:Y:S05]  /*1e20*/  @P0 EXIT ;  /* 0x000000000000094d */ /* 0x000fea0003800000 */
[----:B------:R-:W-:-:S04]  /*1e30*/  LEA R11, R6, R11, 0x7 ;  /* 0x0000000b060b7211 */ /* 0x000fc800078e38ff */
[----:B------:R-:W-:-:S13]  /*1e40*/  ISETP.GE.AND P0, PT, R11, R0, PT ;  /* 0x000000000b00720c */ /* 0x000fda0003f06270 */
[----:B------:R-:W-:Y:S05]  /*1e50*/  @P0 EXIT ;  /* 0x000000000000094d */ /* 0x000fea0003800000 */
[----:B------:R-:W-:-:S06]  /*1e60*/  IMAD.WIDE R4, R11, 0x4, R4 ;  /* 0x000000040b047825 */ /* 0x000fcc00078e0204 */
[----:B------:R-:W2:Y:S01]  /*1e70*/  LDG.E R4, desc[UR4][R4.64] ;  /* 0x0000000404047981 */ /* 0x000ea2000c1e1900 */
[----:B-1----:R-:W-:Y:S01]  /*1e80*/  HFMA2 R7, -RZ, RZ, 0.96630859375, -0.0022525787353515625 ;  /* 0x3bbb989dff077431 */ /* 0x002fe200000001ff */
[----:B0-----:R-:W-:Y:S01]  /*1e90*/  MOV R9, 0x437c0000 ;  /* 0x437c000000097802 */ /* 0x001fe20000000f00 */
[----:B------:R-:W-:-:S04]  /*1ea0*/  IMAD.WIDE R2, R11, 0x4, R2 ;  /* 0x000000040b027825 */ /* 0x000fc800078e0202 */
        /* <DEDUP_REMOVED lines=10> */
.L_x_29:
        /* <DEDUP_REMOVED lines=11> */
.L_x_188:


//--------------------- .text._ZN3cub18CUB_300001_SM_10006detail9transform16transform_kernelINS2_10policy_hubILb1EN4cuda3std3__45tupleIJN6thrust24THRUST_300001_SM_1000_NS6detail15normal_iteratorINSA_10device_ptrIfEEEEEEEE10policy1000El9logarithmSF_JPfEEEvT0_iT1_T2_DpNS2_10kernel_argIT3_EE --------------------------
	.section	.text._ZN3cub18CUB_300001_SM_10006detail9transform16transform_kernelINS2_10policy_hubILb1EN4cuda3std3__45tupleIJN6thrust24THRUST_300001_SM_1000_NS6detail15normal_iteratorINSA_10device_ptrIfEEEEEEEE10policy1000El9logarithmSF_JPfEEEvT0_iT1_T2_DpNS2_10kernel_argIT3_EE,"ax",@progbits
	.align	128
        .global         _ZN3cub18CUB_300001_SM_10006detail9transform16transform_kernelINS2_10policy_hubILb1EN4cuda3std3__45tupleIJN6thrust24THRUST_300001_SM_1000_NS6detail15normal_iteratorINSA_10device_ptrIfEEEEEEEE10policy1000El9logarithmSF_JPfEEEvT0_iT1_T2_DpNS2_10kernel_argIT3_EE
        .type           _ZN3cub18CUB_300001_SM_10006detail9transform16transform_kernelINS2_10policy_hubILb1EN4cuda3std3__45tupleIJN6thrust24THRUST_300001_SM_1000_NS6detail15normal_iteratorINSA_10device_ptrIfEEEEEEEE10policy1000El9logarithmSF_JPfEEEvT0_iT1_T2_DpNS2_10kernel_argIT3_EE,@function
        .size           _ZN3cub18CUB_300001_SM_10006detail9transform16transform_kernelINS2_10policy_hubILb1EN4cuda3std3__45tupleIJN6thrust24THRUST_300001_SM_1000_NS6detail15normal_iteratorINSA_10device_ptrIfEEEEEEEE10policy1000El9logarithmSF_JPfEEEvT0_iT1_T2_DpNS2_10kernel_argIT3_EE,(.L_x_189 - _ZN3cub18CUB_300001_SM_10006detail9transform16transform_kernelINS2_10policy_hubILb1EN4cuda3std3__45tupleIJN6thrust24THRUST_300001_SM_1000_NS6detail15normal_iteratorINSA_10device_ptrIfEEEEEEEE10policy1000El9logarithmSF_JPfEEEvT0_iT1_T2_DpNS2_10kernel_argIT3_EE)
        .other          _ZN3cub18CUB_300001_SM_10006detail9transform16transform_kernelINS2_10policy_hubILb1EN4cuda3std3__45tupleIJN6thrust24THRUST_300001_SM_1000_NS6detail15normal_iteratorINSA_10device_ptrIfEEEEEEEE10policy1000El9logarithmSF_JPfEEEvT0_iT1_T2_DpNS2_10kernel_argIT3_EE,@"STO_CUDA_ENTRY STV_DEFAULT"
_ZN3cub18CUB_300001_SM_10006detail9transform16transform_kernelINS2_10policy_hubILb1EN4cuda3std3__45tupleIJN6thrust24THRUST_300001_SM_1000_NS6detail15normal_iteratorINSA_10device_ptrIfEEEEEEEE10policy1000El9logarithmSF_JPfEEEvT0_iT1_T2_DpNS2_10kernel_argIT3_EE:
.text._ZN3cub18CUB_300001_SM_10006detail9transform16transform_kernelINS2_10policy_hubILb1EN4cuda3std3__45tupleIJN6thrust24THRUST_300001_SM_1000_NS6detail15normal_iteratorINSA_10device_ptrIfEEEEEEEE10policy1000El9logarithmSF_JPfEEEvT0_iT1_T2_DpNS2_10kernel_argIT3_EE:
        /* <DEDUP_REMOVED lines=24> */
.L_x_32:
[----:B------:R-:W-:Y:S01]  /*0180*/  IADD3 R11, PT, PT, R11, 0x4000, RZ ;  /* 0x000040000b0b7810 */ /* 0x000fe20007ffe0ff */
[----:B------:R0:W-:Y:S03]  /*0190*/  CCTL.E.PF2 [R8] ;  /* 0x000000000800798f */ /* 0x0001e60000800100 */
[----:B------:R-:W-:Y:S02]  /*01a0*/  ISETP.GE.AND P0, PT, R11, R4, PT ;  /* 0x000000040b00720c */ /* 0x000fe40003f06270 */
[----:B0-----:R-:W-:-:S04]  /*01b0*/  IADD3 R8, P1, PT, R8, 0x4000, RZ ;  /* 0x0000400008087810 */ /* 0x001fc80007f3e0ff */
[----:B------:R-:W-:-:S07]  /*01c0*/  IADD3.X R9, PT, PT, RZ, R9, RZ, P1, !PT ;  /* 0x00000009ff097210 */ /* 0x000fce0000ffe4ff */
[----:B------:R-:W-:Y:S05]  /*01d0*/  @!P0 BRA `(.L_x_32) ;  /* 0xfffffffc00e88947 */ /* 0x000fea000383ffff */
.L_x_31:
[----:B------:R-:W-:Y:S05]  /*01e0*/  BSYNC.RECONVERGENT B0 ;  /* 0x0000000000007941 */ /* 0x000fea0003800200 */
.L_x_30:
        /* <DEDUP_REMOVED lines=16> */
[CC--:B------:R-:W-:Y:S01]  /*02f0*/  ISETP.GE.AND P4, PT, R7.reuse, R6.reuse, PT ;  /* 0x000000060700720c */ /* 0x0c0fe20003f86270 */
[----:B------:R-:W-:Y:S01]  /*0300*/  BSSY.RECONVERGENT B0, `(.L_x_35) ;  /* 0x0000028000007945 */ /* 0x000fe20003800200 */
[----:B------:R-:W-:Y:S02]  /*0310*/  LOP3.LUT R8, R0, 0x7ffffffc, RZ, 0xc0, !PT ;  /* 0x7ffffffc00087812 */ /* 0x000fe400078ec0ff */
[C---:B------:R-:W-:Y:S02]  /*0320*/  IADD3 R13, PT, PT, R7.reuse, 0x80, RZ ;  /* 0x00000080070d7810 */ /* 0x040fe40007ffe0ff */
[C---:B------:R-:W-:Y:S02]  /*0330*/  IADD3 R11, PT, PT, R7.reuse, 0x100, RZ ;  /* 0x00000100070b7810 */ /* 0x040fe40007ffe0ff */
[----:B------:R-:W-:Y:S02]  /*0340*/  IADD3 R9, PT, PT, R7, 0x180, RZ ;  /* 0x0000018007097810 */ /* 0x000fe40007ffe0ff */
[----:B------:R-:W-:-:S02]  /*0350*/  ISETP.GE.AND P3, PT, R13, R6, PT ;  /* 0x000000060d00720c */ /* 0x000fc40003f66270 */
[-C--:B------:R-:W-:Y:S02]  /*0360*/  ISETP.GE.AND P0, PT, R11, R6.reuse, PT ;  /* 0x000000060b00720c */ /* 0x080fe40003f06270 */
[----:B------:R-:W-:Y:S02]  /*0370*/  ISETP.GE.AND P1, PT, R9, R6, PT ;  /* 0x000000060900720c */ /* 0x000fe40003f26270 */
[----:B------:R-:W-:Y:S01]  /*0380*/  ISETP.NE.AND P2, PT, R8, 0x4, PT ;  /* 0x000000040800780c */ /* 0x000fe20003f45270 */
[----:B------:R-:W-:-:S12]  /*0390*/  @P4 BRA `(.L_x_36) ;  /* 0x0000000000784947 */ /* 0x000fd80003800000 */
[----:B------:R-:W-:-:S05]  /*03a0*/  IMAD.WIDE R14, R7, 0x4, R4 ;  /* 0x00000004070e7825 */ /* 0x000fca00078e0204 */
[----:B------:R0:W2:Y:S01]  /*03b0*/  LDG.E R0, desc[UR4][R14.64] ;  /* 0x000000040e007981 */ /* 0x0000a2000c1e1900 */
[----:B------:R-:W-:Y:S02]  /*03c0*/  MOV R19, 0x3e055027 ;  /* 0x3e05502700137802 */ /* 0x000fe40000000f00 */
[----:B0-----:R-:W-:Y:S02]  /*03d0*/  MOV R15, 0x7f800000 ;  /* 0x7f800000000f7802 */ /* 0x001fe40000000f00 */
[----:B--2---:R-:W-:-:S13]  /*03e0*/  FSETP.GEU.AND P4, PT, R0, 1.175494350822287508e-38, PT ;  /* 0x008000000000780b */ /* 0x004fda0003f8e000 */
[----:B------:R-:W-:-:S05]  /*03f0*/  @!P4 FMUL R0, R0, 8388608 ;  /* 0x4b0000000000c820 */ /* 0x000fca0000400000 */
[----:B------:R-:W-:-:S04]  /*0400*/  IADD3 R10, PT, PT, R0, -0x3f2aaaab, RZ ;  /* 0xc0d55555000a7810 */ /* 0x000fc80007ffe0ff */
[----:B------:R-:W-:-:S04]  /*0410*/  LOP3.LUT R17, R10, 0xff800000, RZ, 0xc0, !PT ;  /* 0xff8000000a117812 */ /* 0x000fc800078ec0ff */
[-C--:B------:R-:W-:Y:S02]  /*0420*/  IADD3 R10, PT, PT, R0, -R17.reuse, RZ ;  /* 0x80000011000a7210 */ /* 0x080fe40007ffe0ff */
[----:B------:R-:W-:-:S03]  /*0430*/  I2FP.F32.S32 R17, R17 ;  /* 0x0000001100117245 */ /* 0x000fc60000201400 */
[----:B------:R-:W-:Y:S01]  /*0440*/  FADD R16, R10, -1 ;  /* 0xbf8000000a107421 */ /* 0x000fe20000000000 */
[----:B------:R-:W-:Y:S02]  /*0450*/  FSEL R10, RZ, -23, P4 ;  /* 0xc1b80000ff0a7808 */ /* 0x000fe40002000000 */
[----:B------:R-:W-:Y:S01]  /*0460*/  ISETP.GT.U32.AND P4, PT, R0, 0x7f7fffff, PT ;  /* 0x7f7fffff0000780c */ /* 0x000fe20003f84070 */
[C---:B------:R-:W-:Y:S02]  /*0470*/  FFMA R19, R16.reuse, -R19, 0.14084610342979431152 ;  /* 0x3e1039f610137423 */ /* 0x040fe40000000813 */
[----:B------:R-:W-:Y:S02]  /*0480*/  FFMA R10, R17, 1.1920928955078125e-07, R10 ;  /* 0x34000000110a7823 */ /* 0x000fe4000000000a */
[----:B------:R-:W-:-:S04]  /*0490*/  FFMA R19, R16, R19, -0.12148627638816833496 ;  /* 0xbdf8cdcc10137423 */ /* 0x000fc80000000013 */
[----:B------:R-:W-:-:S04]  /*04a0*/  FFMA R19, R16, R19, 0.13980610668659210205 ;  /* 0x3e0f295510137423 */ /* 0x000fc80000000013 */
[----:B------:R-:W-:-:S04]  /*04b0*/  FFMA R19, R16, R19, -0.16684235632419586182 ;  /* 0xbe2ad8b910137423 */ /* 0x000fc80000000013 */
[----:B------:R-:W-:-:S04]  /*04c0*/  FFMA R19, R16, R19, 0.20012299716472625732 ;  /* 0x3e4ced0b10137423 */ /* 0x000fc80000000013 */
[----:B------:R-:W-:-:S04]  /*04d0*/  FFMA R19, R16, R19, -0.24999669194221496582 ;  /* 0xbe7fff2210137423 */ /* 0x000fc80000000013 */
[----:B------:R-:W-:-:S04]  /*04e0*/  FFMA R19, R16, R19, 0.33333182334899902344 ;  /* 0x3eaaaa7810137423 */ /* 0x000fc80000000013 */
[----:B------:R-:W-:-:S04]  /*04f0*/  FFMA R19, R16, R19, -0.5 ;  /* 0xbf00000010137423 */ /* 0x000fc80000000013 */
[----:B------:R-:W-:-:S04]  /*0500*/  FMUL R19, R16, R19 ;  /* 0x0000001310137220 */ /* 0x000fc80000400000 */
[----:B------:R-:W-:-:S04]  /*0510*/  FFMA R19, R16, R19, R16 ;  /* 0x0000001310137223 */ /* 0x000fc80000000010 */
[----:B------:R-:W-:Y:S01]  /*0520*/  FFMA R10, R10, 0.69314718246459960938, R19 ;  /* 0x3f3172180a0a7823 */ /* 0x000fe20000000013 */
[C---:B------:R-:W-:Y:S01]  /*0530*/  @P4 FFMA R10, R0.reuse, R15, +INF ;  /* 0x7f800000000a4423 */ /* 0x040fe2000000000f */
[----:B------:R-:W-:Y:S01]  /*0540*/  FSETP.NEU.AND P4, PT, R0, RZ, PT ;  /* 0x000000ff0000720b */ /* 0x000fe20003f8d000 */
[----:B------:R-:W-:-:S03]  /*0550*/  IMAD.WIDE R14, R7, 0x4, R2 ;  /* 0x00000004070e7825 */ /* 0x000fc600078e0202 */
[----:B------:R-:W-:-:S05]  /*0560*/  FSEL R17, R10, -INF , P4 ;  /* 0xff8000000a117808 */ /* 0x000fca0002000000 */
[----:B------:R0:W-:Y:S04]  /*0570*/  STG.E desc[UR4][R14.64], R17 ;  /* 0x000000110e007986 */ /* 0x0001e8000c101904 */
.L_x_36:
[----:B------:R-:W-:Y:S05]  /*0580*/  BSYNC.RECONVERGENT B0 ;  /* 0x0000000000007941 */ /* 0x000fea0003800200 */
.L_x_35:
[----:B------:R-:W-:Y:S04]  /*0590*/  BSSY.RECONVERGENT B0, `(.L_x_37) ;  /* 0x0000020000007945 */ /* 0x000fe80003800200 */
[----:B------:R-:W-:Y:S05]  /*05a0*/  @P3 BRA `(.L_x_38) ;  /* 0x0000000000783947 */ /* 0x000fea0003800000 */
[----:B0-----:R-:W-:-:S05]  /*05b0*/  IMAD.WIDE R14, R13, 0x4, R4 ;  /* 0x000000040d0e7825 */ /* 0x001fca00078e0204 */
[----:B------:R0:W2:Y:S01]  /*05c0*/  LDG.E R0, desc[UR4][R14.64] ;  /* 0x000000040e007981 */ /* 0x0000a2000c1e1900 */
[----:B------:R-:W-:Y:S01]  /*05d0*/  HFMA2 R19, -RZ, RZ, 1.5048828125, 33.21875 ;  /* 0x3e055027ff137431 */ /* 0x000fe200000001ff */
        /* <DEDUP_REMOVED lines=27> */
.L_x_38:
[----:B------:R-:W-:Y:S05]  /*0790*/  BSYNC.RECONVERGENT B0 ;  /* 0x0000000000007941 */ /* 0x000fea0003800200 */
.L_x_37:
[----:B------:R-:W-:Y:S04]  /*07a0*/  BSSY.RECONVERGENT B0, `(.L_x_39) ;  /* 0x0000020000007945 */ /* 0x000fe80003800200 */
[----:B------:R-:W-:Y:S05]  /*07b0*/  @P0 BRA `(.L_x_40) ;  /* 0x0000000000780947 */ /* 0x000fea0003800000 */
[----:B01----:R-:W-:-:S05]  /*07c0*/  IMAD.WIDE R14, R11, 0x4, R4 ;  /* 0x000000040b0e7825 */ /* 0x003fca00078e0204 */
[----:B------:R-:W2:Y:S01]  /*07d0*/  LDG.E R0, desc[UR4][R14.64] ;  /* 0x000000040e007981 */ /* 0x000ea2000c1e1900 */
[----:B------:R-:W-:Y:S01]  /*07e0*/  HFMA2 R17, -RZ, RZ, 1.5048828125, 33.21875 ;  /* 0x3e055027ff117431 */ /* 0x000fe200000001ff */
        /* <DEDUP_REMOVED lines=10> */
[----:B------:R-:W-:Y:S01]  /*0890*/  FFMA R10, R13, 1.1920928955078125e-07, R10 ;  /* 0x340000000d0a7823 */ /* 0x000fe2000000000a */
[----:B------:R-:W-:Y:S01]  /*08a0*/  MOV R13, 0x7f800000 ;  /* 0x7f800000000d7802 */ /* 0x000fe20000000f00 */
        /* <DEDUP_REMOVED lines=15> */
.L_x_40:
[----:B------:R-:W-:Y:S05]  /*09a0*/  BSYNC.RECONVERGENT B0 ;  /* 0x0000000000007941 */ /* 0x000fea0003800200 */
.L_x_39:
[----:B------:R-:W-:Y:S04]  /*09b0*/  BSSY.RECONVERGENT B0, `(.L_x_41) ;  /* 0x0000020000007945 */ /* 0x000fe80003800200 */
[----:B------:R-:W-:Y:S05]  /*09c0*/  @P1 BRA `(.L_x_42) ;  /* 0x0000000000781947 */ /* 0x000fea0003800000 */
[----:B--2---:R-:W-:-:S05]  /*09d0*/  IMAD.WIDE R10, R9, 0x4, R4 ;  /* 0x00000004090a7825 */ /* 0x004fca00078e0204 */
[----:B------:R2:W3:Y:S01]  /*09e0*/  LDG.E R0, desc[UR4][R10.64] ;  /* 0x000000040a007981 */ /* 0x0004e2000c1e1900 */
[----:B01----:R-:W-:Y:S01]  /*09f0*/  HFMA2 R15, -RZ, RZ, 1.5048828125, 33.21875 ;  /* 0x3e055027ff0f7431 */ /* 0x003fe200000001ff */
[----:B--2---:R-:W-:Y:S02]  /*0a00*/  MOV R11, 0x7f800000 ;  /* 0x7f800000000b7802 */ /* 0x004fe40000000f00 */
[----:B---3--:R-:W-:-:S04]  /*0a10*/  FSETP.GEU.AND P0, PT, R0, 1.175494350822287508e-38, PT ;  /* 0x008000000000780b */ /* 0x008fc80003f0e000 */
[----:B------:R-:W-:-:S09]  /*0a20*/  FSEL R10, RZ, -23, P0 ;  /* 0xc1b80000ff0a7808 */ /* 0x000fd20000000000 */
[----:B------:R-:W-:-:S05]  /*0a30*/  @!P0 FMUL R0, R0, 8388608 ;  /* 0x4b00000000008820 */ /* 0x000fca0000400000 */
[C---:B------:R-:W-:Y:S02]  /*0a40*/  IADD3 R13, PT, PT, R0.reuse, -0x3f2aaaab, RZ ;  /* 0xc0d55555000d7810 */ /* 0x040fe40007ffe0ff */
[----:B------:R-:W-:Y:S02]  /*0a50*/  ISETP.GT.U32.AND P0, PT, R0, 0x7f7fffff, PT ;  /* 0x7f7fffff0000780c */ /* 0x000fe40003f04070 */
[----:B------:R-:W-:-:S04]  /*0a60*/  LOP3.LUT R13, R13, 0xff800000, RZ, 0xc0, !PT ;  /* 0xff8000000d0d7812 */ /* 0x000fc800078ec0ff */
[-C--:B------:R-:W-:Y:S02]  /*0a70*/  IADD3 R14, PT, PT, R0, -R13.reuse, RZ ;  /* 0x8000000d000e7210 */ /* 0x080fe40007ffe0ff */
[----:B------:R-:W-:-:S03]  /*0a80*/  I2FP.F32.S32 R13, R13 ;  /* 0x0000000d000d7245 */ /* 0x000fc60000201400 */
[----:B------:R-:W-:Y:S02]  /*0a90*/  FADD R14, R14, -1 ;  /* 0xbf8000000e0e7421 */ /* 0x000fe40000000000 */
[----:B------:R-:W-:Y:S02]  /*0aa0*/  FFMA R10, R13, 1.1920928955078125e-07, R10 ;  /* 0x340000000d0a7823 */ /* 0x000fe4000000000a */
[----:B------:R-:W-:-:S04]  /*0ab0*/  FFMA R15, R14, -R15, 0.14084610342979431152 ;  /* 0x3e1039f60e0f7423 */ /* 0x000fc8000000080f */
        /* <DEDUP_REMOVED lines=15> */
.L_x_42:
[----:B------:R-:W-:Y:S05]  /*0bb0*/  BSYNC.RECONVERGENT B0 ;  /* 0x0000000000007941 */ /* 0x000fea0003800200 */
.L_x_41:
[----:B------:R-:W-:Y:S05]  /*0bc0*/  @!P2 BRA `(.L_x_34) ;  /* 0x000000080040a947 */ /* 0x000fea0003800000 */
[----:B------:R-:W-:-:S07]  /*0bd0*/  HFMA2 R0, -RZ, RZ, 0, 2.384185791015625e-07 ;  /* 0x00000004ff007431 */ /* 0x000fce00000001ff */
.L_x_51:
[C---:B01-3--:R-:W-:Y:S01]  /*0be0*/  LEA R15, R0.reuse, R7, 0x7 ;  /* 0x00000007000f7211 */ /* 0x04bfe200078e38ff */
[----:B------:R-:W-:Y:S01]  /*0bf0*/  BSSY.RECONVERGENT B0, `(.L_x_43) ;  /* 0x0000029000007945 */ /* 0x000fe20003800200 */
[----:B------:R-:W-:Y:S02]  /*0c00*/  IADD3 R0, PT, PT, R0, 0x4, RZ ;  /* 0x0000000400007810 */ /* 0x000fe40007ffe0ff */
[C---:B------:R-:W-:Y:S02]  /*0c10*/  ISETP.GE.AND P4, PT, R15.reuse, R6, PT ;  /* 0x000000060f00720c */ /* 0x040fe40003f86270 */
[C---:B--2---:R-:W-:Y:S02]  /*0c20*/  IADD3 R13, PT, PT, R15.reuse, 0x80, RZ ;  /* 0x000000800f0d7810 */ /* 0x044fe40007ffe0ff */
[C---:B--2---:R-:W-:Y:S02]  /*0c30*/  IADD3 R11, PT, PT, R15.reuse, 0x100, RZ ;  /* 0x000001000f0b7810 */ /* 0x044fe40007ffe0ff */
[----:B------:R-:W-:-:S02]  /*0c40*/  IADD3 R9, PT, PT, R15, 0x180, RZ ;  /* 0x000001800f097810 */ /* 0x000fc40007ffe0ff */
[----:B------:R-:W-:Y:S02]  /*0c50*/  ISETP.NE.AND P0, PT, R0, R8, PT ;  /* 0x000000080000720c */ /* 0x000fe40003f05270 */
[-C--:B------:R-:W-:Y:S02]  /*0c60*/  ISETP.GE.AND P3, PT, R13, R6.reuse, PT ;  /* 0x000000060d00720c */ /* 0x080fe40003f66270 */
[-C--:B------:R-:W-:Y:S02]  /*0c70*/  ISETP.GE.AND P2, PT, R11, R6.reuse, PT ;  /* 0x000000060b00720c */ /* 0x080fe40003f46270 */
[----:B------:R-:W-:Y:S01]  /*0c80*/  ISETP.GE.AND P1, PT, R9, R6, PT ;  /* 0x000000060900720c */ /* 0x000fe20003f26270 */
        /* <DEDUP_REMOVED lines=31> */
.L_x_44:
[----:B------:R-:W-:Y:S05]  /*0e80*/  BSYNC.RECONVERGENT B0 ;  /* 0x0000000000007941 */ /* 0x000fea0003800200 */
.L_x_43:
[----:B------:R-:W-:Y:S04]  /*0e90*/  BSSY.RECONVERGENT B0, `(.L_x_45) ;  /* 0x0000020000007945 */ /* 0x000fe80003800200 */
[----:B------:R-:W-:Y:S05]  /*0ea0*/  @P3 BRA `(.L_x_46) ;  /* 0x0000000000783947 */ /* 0x000fea0003800000 */
[----:B0-----:R-:W-:-:S05]  /*0eb0*/  IMAD.WIDE R14, R13, 0x4, R4 ;  /* 0x000000040d0e7825 */ /* 0x001fca00078e0204 */
[----:B------:R0:W2:Y:S01]  /*0ec0*/  LDG.E R10, desc[UR4][R14.64] ;  /* 0x000000040e0a7981 */ /* 0x0000a2000c1e1900 */
[----:B------:R-:W-:Y:S01]  /*0ed0*/  HFMA2 R19, -RZ, RZ, 1.5048828125, 33.21875 ;  /* 0x3e055027ff137431 */ /* 0x000fe200000001ff */
[----:B0-----:R-:W-:Y:S02]  /*0ee0*/  MOV R15, 0x7f800000 ;  /* 0x7f800000000f7802 */ /* 0x001fe40000000f00 */
[----:B--2---:R-:W-:-:S04]  /*0ef0*/  FSETP.GEU.AND P3, PT, R10, 1.175494350822287508e-38, PT ;  /* 0x008000000a00780b */ /* 0x004fc80003f6e000 */
        /* <DEDUP_REMOVED lines=25> */
.L_x_46:
[----:B------:R-:W-:Y:S05]  /*1090*/  BSYNC.RECONVERGENT B0 ;  /* 0x0000000000007941 */ /* 0x000fea0003800200 */
.L_x_45:
        /* <DEDUP_REMOVED lines=11> */
[----:B------:R-:W-:-:S04]  /*1150*/  FADD R16, R13, -1 ;  /* 0xbf8000000d107421 */ /* 0x000fc80000000000 */
[----:B------:R-:W-:-:S04]  /*1160*/  FFMA R13, R16, -R19, 0.14084610342979431152 ;  /* 0x3e1039f6100d7423 */ /* 0x000fc80000000813 */
[----:B------:R-:W-:-:S04]  /*1170*/  FFMA R13, R16, R13, -0.12148627638816833496 ;  /* 0xbdf8cdcc100d7423 */ /* 0x000fc8000000000d */
[----:B------:R-:W-:-:S04]  /*1180*/  FFMA R13, R16, R13, 0.13980610668659210205 ;  /* 0x3e0f2955100d7423 */ /* 0x000fc8000000000d */
[----:B------:R-:W-:-:S04]  /*1190*/  FFMA R13, R16, R13, -0.16684235632419586182 ;  /* 0xbe2ad8b9100d7423 */ /* 0x000fc8000000000d */
[----:B------:R-:W-:-:S04]  /*11a0*/  FFMA R13, R16, R13, 0.20012299716472625732 ;  /* 0x3e4ced0b100d7423 */ /* 0x000fc8000000000d */
[----:B------:R-:W-:-:S04]  /*11b0*/  FFMA R13, R16, R13, -0.24999669194221496582 ;  /* 0xbe7fff22100d7423 */ /* 0x000fc8000000000d */
[----:B------:R-:W-:-:S04]  /*11c0*/  FFMA R13, R16, R13, 0.33333182334899902344 ;  /* 0x3eaaaa78100d7423 */ /* 0x000fc8000000000d */
[----:B------:R-:W-:Y:S01]  /*11d0*/  FFMA R15, R16, R13, -0.5 ;  /* 0xbf000000100f7423 */ /* 0x000fe2000000000d */
[----:B------:R-:W-:Y:S02]  /*11e0*/  FSEL R13, RZ, -23, P2 ;  /* 0xc1b80000ff0d7808 */ /* 0x000fe40001000000 */
[----:B------:R-:W-:Y:S01]  /*11f0*/  ISETP.GT.U32.AND P2, PT, R10, 0x7f7fffff, PT ;  /* 0x7f7fffff0a00780c */ /* 0x000fe20003f44070 */
[----:B------:R-:W-:Y:S02]  /*1200*/  FMUL R15, R16, R15 ;  /* 0x0000000f100f7220 */ /* 0x000fe40000400000 */
[----:B------:R-:W-:Y:S02]  /*1210*/  FFMA R13, R14, 1.1920928955078125e-07, R13 ;  /* 0x340000000e0d7823 */ /* 0x000fe4000000000d */
[----:B------:R-:W-:Y:S01]  /*1220*/  FFMA R16, R16, R15, R16 ;  /* 0x0000000f10107223 */ /* 0x000fe20000000010 */
[----:B------:R-:W-:-:S03]  /*1230*/  MOV R15, 0x7f800000 ;  /* 0x7f800000000f7802 */ /* 0x000fc60000000f00 */
[----:B------:R-:W-:-:S04]  /*1240*/  FFMA R13, R13, 0.69314718246459960938, R16 ;  /* 0x3f3172180d0d7823 */ /* 0x000fc80000000010 */
[C---:B------:R-:W-:Y:S01]  /*1250*/  @P2 FFMA R13, R10.reuse, R15, +INF ;  /* 0x7f8000000a0d2423 */ /* 0x040fe2000000000f */
[----:B------:R-:W-:Y:S01]  /*1260*/  FSETP.NEU.AND P2, PT, R10, RZ, PT ;  /* 0x000000ff0a00720b */ /* 0x000fe20003f4d000 */
[----:B------:R-:W-:-:S03]  /*1270*/  IMAD.WIDE R10, R11, 0x4, R2 ;  /* 0x000000040b0a7825 */ /* 0x000fc600078e0202 */
[----:B------:R-:W-:-:S05]  /*1280*/  FSEL R13, R13, -INF , P2 ;  /* 0xff8000000d0d7808 */ /* 0x000fca0001000000 */
[----:B------:R2:W-:Y:S04]  /*1290*/  STG.E desc[UR4][R10.64], R13 ;  /* 0x0000000d0a007986 */ /* 0x0005e8000c101904 */
.L_x_48:
[----:B------:R-:W-:Y:S05]  /*12a0*/  BSYNC.RECONVERGENT B0 ;  /* 0x0000000000007941 */ /* 0x000fea0003800200 */
.L_x_47:
[----:B------:R-:W-:Y:S04]  /*12b0*/  BSSY.RECONVERGENT B0, `(.L_x_49) ;  /* 0x0000020000007945 */ /* 0x000fe80003800200 */
[----:B------:R-:W-:Y:S05]  /*12c0*/  @P1 BRA `(.L_x_50) ;  /* 0x0000000000781947 */ /* 0x000fea0003800000 */
[----:B01----:R-:W-:-:S05]  /*12d0*/  IMAD.WIDE R14, R9, 0x4, R4 ;  /* 0x00000004090e7825 */ /* 0x003fca00078e0204 */
[----:B--2---:R-:W2:Y:S01]  /*12e0*/  LDG.E R10, desc[UR4][R14.64] ;  /* 0x000000040e0a7981 */ /* 0x004ea2000c1e1900 */
[----:B------:R-:W-:Y:S01]  /*12f0*/  HFMA2 R17, -RZ, RZ, 1.5048828125, 33.21875 ;  /* 0x3e055027ff117431 */ /* 0x000fe200000001ff */
[----:B--2---:R-:W-:-:S13]  /*1300*/  FSETP.GEU.AND P1, PT, R10, 1.175494350822287508e-38, PT ;  /* 0x008000000a00780b */ /* 0x004fda0003f2e000 */
[----:B------:R-:W-:-:S05]  /*1310*/  @!P1 FMUL R10, R10, 8388608 ;  /* 0x4b0000000a0a9820 */ /* 0x000fca0000400000 */
[----:B------:R-:W-:-:S04]  /*1320*/  IADD3 R11, PT, PT, R10, -0x3f2aaaab, RZ ;  /* 0xc0d555550a0b7810 */ /* 0x000fc80007ffe0ff */
[----:B------:R-:W-:-:S04]  /*1330*/  LOP3.LUT R13, R11, 0xff800000, RZ, 0xc0, !PT ;  /* 0xff8000000b0d7812 */ /* 0x000fc800078ec0ff */
[-C--:B------:R-:W-:Y:S02]  /*1340*/  IADD3 R11, PT, PT, R10, -R13.reuse, RZ ;  /* 0x8000000d0a0b7210 */ /* 0x080fe40007ffe0ff */
[----:B------:R-:W-:Y:S02]  /*1350*/  I2FP.F32.S32 R14, R13 ;  /* 0x0000000d000e7245 */ /* 0x000fe40000201400 */
[----:B------:R-:W-:Y:S01]  /*1360*/  MOV R13, 0x7f800000 ;  /* 0x7f800000000d7802 */ /* 0x000fe20000000f00 */
        /* <DEDUP_REMOVED lines=13> */
[----:B------:R-:W-:-:S04]  /*1440*/  FFMA R16, R16, R15, R16 ;  /* 0x0000000f10107223 */ /* 0x000fc80000000010 */
[----:B------:R-:W-:-:S04]  /*1450*/  FFMA R16, R11, 0.69314718246459960938, R16 ;  /* 0x3f3172180b107823 */ /* 0x000fc80000000010 */
[C---:B------:R-:W-:Y:S01]  /*1460*/  @P1 FFMA R16, R10.reuse, R13, +INF ;  /* 0x7f8000000a101423 */ /* 0x040fe2000000000d */
[----:B------:R-:W-:Y:S01]  /*1470*/  FSETP.NEU.AND P1, PT, R10, RZ, PT ;  /* 0x000000ff0a00720b */ /* 0x000fe20003f2d000 */
[----:B------:R-:W-:-:S03]  /*1480*/  IMAD.WIDE R10, R9, 0x4, R2 ;  /* 0x00000004090a7825 */ /* 0x000fc600078e0202 */
[----:B------:R-:W-:-:S05]  /*1490*/  FSEL R9, R16, -INF , P1 ;  /* 0xff80000010097808 */ /* 0x000fca0000800000 */
[----:B------:R3:W-:Y:S04]  /*14a0*/  STG.E desc[UR4][R10.64], R9 ;  /* 0x000000090a007986 */ /* 0x0007e8000c101904 */
.L_x_50:
[----:B------:R-:W-:Y:S05]  /*14b0*/  BSYNC.RECONVERGENT B0 ;  /* 0x0000000000007941 */ /* 0x000fea0003800200 */
.L_x_49:
[----:B------:R-:W-:Y:S05]  /*14c0*/  @P0 BRA `(.L_x_51) ;  /* 0xfffffff400c40947 */ /* 0x000fea000383ffff */
.L_x_34:
[----:B------:R-:W-:-:S13]  /*14d0*/  ISETP.NE.AND P0, PT, R12, RZ, PT ;  /* 0x000000ff0c00720c */ /* 0x000fda0003f05270 */
[----:B------:R-:W-:Y:S05]  /*14e0*/  @!P0 EXIT ;  /* 0x000000000000894d */ /* 0x000fea0003800000 */
[----:B------:R-:W-:-:S13]  /*14f0*/  ISETP.NE.AND P0, PT, R12, 0x1, PT ;  /* 0x000000010c00780c */ /* 0x000fda0003f05270 */
[----:B------:R-:W-:Y:S05]  /*1500*/  @!P0 BRA `(.L_x_52) ;  /* 0x00000004001c8947 */ /* 0x000fea0003800000 */
[----:B--23--:R-:W-:Y:S01]  /*1510*/  LEA R11, R8, R7, 0x7 ;  /* 0x00000007080b7211 */ /* 0x00cfe200078e38ff */
[----:B------:R-:W-:Y:S03]  /*1520*/  BSSY.RECONVERGENT B0, `(.L_x_53) ;  /* 0x0000023000007945 */ /* 0x000fe60003800200 */
[C---:B------:R-:W-:Y:S02]  /*1530*/  ISETP.GE.AND P0, PT, R11.reuse, R6, PT ;  /* 0x000000060b00720c */ /* 0x040fe40003f06270 */
[----:B------:R-:W-:-:S04]  /*1540*/  IADD3 R9, PT, PT, R11, 0x80, RZ ;  /* 0x000000800b097810 */ /* 0x000fc80007ffe0ff */
[----:B------:R-:W-:-:S07]  /*1550*/  ISETP.GE.AND P1, PT, R9, R6, PT ;  /* 0x000000060900720c */ /* 0x000fce0003f26270 */
[----:B------:R-:W-:Y:S06]  /*1560*/  @P0 BRA `(.L_x_54) ;  /* 0x0000000000780947 */ /* 0x000fec0003800000 */
[----:B-1----:R-:W-:-:S05]  /*1570*/  IMAD.WIDE R12, R11, 0x4, R4 ;  /* 0x000000040b0c7825 */ /* 0x002fca00078e0204 */
[----:B------:R1:W2:Y:S01]  /*1580*/  LDG.E R0, desc[UR4][R12.64] ;  /* 0x000000040c007981 */ /* 0x0002a2000c1e1900 */
[----:B0-----:R-:W-:Y:S01]  /*1590*/  HFMA2 R17, -RZ, RZ, 1.5048828125, 33.21875 ;  /* 0x3e055027ff117431 */ /* 0x001fe200000001ff */
[----:B-1----:R-:W-:Y:S02]  /*15a0*/  MOV R13, 0x7f800000 ;  /* 0x7f800000000d7802 */ /* 0x002fe40000000f00 */
        /* <DEDUP_REMOVED lines=26> */
.L_x_54:
[----:B------:R-:W-:Y:S05]  /*1750*/  BSYNC.RECONVERGENT B0 ;  /* 0x0000000000007941 */ /* 0x000fea0003800200 */
.L_x_53:
        /* <DEDUP_REMOVED lines=32> */
.L_x_56:
[----:B------:R-:W-:Y:S05]  /*1960*/  BSYNC.RECONVERGENT B0 ;  /* 0x0000000000007941 */ /* 0x000fea0003800200 */
.L_x_55:
[----:B------:R-:W-:-:S07]  /*1970*/  IADD3 R8, PT, PT, R8, 0x2, RZ ;  /* 0x0000000208087810 */ /* 0x000fce0007ffe0ff */
.L_x_52:
[----:B------:R-:W4:Y:S02]  /*1980*/  LDC R0, c[0x0][0x388] ;  /* 0x0000e200ff007b82 */ /* 0x000f240000000800 */
[----:B----4-:R-:W-:-:S04]  /*1990*/  LOP3.LUT R0, R0, 0x1, RZ, 0xc0, !PT ;  /* 0x0000000100007812 */ /* 0x010fc800078ec0ff */
[----:B------:R-:W-:-:S13]  /*19a0*/  ISETP.NE.U32.AND P0, PT, R0, 0x1, PT ;  /* 0x000000010000780c */ /* 0x000fda0003f05070 */
[----:B------:R-:W-:Y:S05]  /*19b0*/  @P0 EXIT ;  /* 0x000000000000094d */ /* 0x000fea0003800000 */
[----:B--23--:R-:W-:-:S04]  /*19c0*/  LEA R11, R8, R7, 0x7 ;  /* 0x00000007080b7211 */ /* 0x00cfc800078e38ff */
[----:B------:R-:W-:-:S13]  /*19d0*/  ISETP.GE.AND P0, PT, R11, R6, PT ;  /* 0x000000060b00720c */ /* 0x000fda0003f06270 */
[----:B------:R-:W-:Y:S05]  /*19e0*/  @P0 EXIT ;  /* 0x000000000000094d */ /* 0x000fea0003800000 */
[----:B------:R-:W-:-:S05]  /*19f0*/  IMAD.WIDE R4, R11, 0x4, R4 ;  /* 0x000000040b047825 */ /* 0x000fca00078e0204 */
[----:B------:R2:W3:Y:S01]  /*1a00*/  LDG.E R0, desc[UR4][R4.64] ;  /* 0x0000000404007981 */ /* 0x0004e2000c1e1900 */
[----:B------:R-:W-:Y:S02]  /*1a10*/  HFMA2 R9, -RZ, RZ, 1.5048828125, 33.21875 ;  /* 0x3e055027ff097431 */ /* 0x000fe400000001ff */
[----:B------:R-:W-:Y:S01]  /*1a20*/  IMAD.WIDE R2, R11, 0x4, R2 ;  /* 0x000000040b027825 */ /* 0x000fe200078e0202 */
        /* <DEDUP_REMOVED lines=23> */
[----:B------:R-:W-:-:S04]  /*1ba0*/  FSETP.NEU.AND P0, PT, R0, RZ, PT ;  /* 0x000000ff0000720b */ /* 0x000fc80003f0d000 */
[----:B------:R-:W-:-:S05]  /*1bb0*/  FSEL R5, R4, -INF , P0 ;  /* 0xff80000004057808 */ /* 0x000fca0000000000 */
[----:B------:R-:W-:Y:S01]  /*1bc0*/  STG.E desc[UR4][R2.64], R5 ;  /* 0x0000000502007986 */ /* 0x000fe2000c101904 */
[----:B------:R-:W-:Y:S05]  /*1bd0*/  EXIT ;  /* 0x000000000000794d */ /* 0x000fea0003800000 */
.L_x_33:
[----:B------:R-:W-:-:S13]  /*1be0*/  ISETP.GE.AND P0, PT, R0, 0x1, PT ;  /* 0x000000010000780c */ /* 0x000fda0003f06270 */
[----:B------:R-:W-:Y:S05]  /*1bf0*/  @!P0 EXIT ;  /* 0x000000000000894d */ /* 0x000fea0003800000 */
[C---:B------:R-:W-:Y:S01]  /*1c00*/  ISETP.GE.U32.AND P1, PT, R0.reuse, 0x4, PT ;  /* 0x000000040000780c */ /* 0x040fe20003f26070 */
[----:B------:R-:W-:Y:S01]  /*1c10*/  HFMA2 R6, -RZ, RZ, 0, 0 ;  /* 0x00000000ff067431 */ /* 0x000fe200000001ff */
[----:B------:R-:W-:-:S04]  /*1c20*/  LOP3.LUT R22, R0, 0x3, RZ, 0xc0, !PT ;  /* 0x0000000300167812 */ /* 0x000fc800078ec0ff */
[----:B------:R-:W-:-:S07]  /*1c30*/  ISETP.NE.AND P0, PT, R22, RZ, PT ;  /* 0x000000ff1600720c */ /* 0x000fce0003f05270 */
[----:B------:R-:W-:Y:S06]  /*1c40*/  @!P1 BRA `(.L_x_57) ;  /* 0x0000000400e49947 */ /* 0x000fec0003800000 */
[----:B------:R-:W-:Y:S02]  /*1c50*/  IADD3 R10, P1, PT, R10, 0x400, RZ ;  /* 0x000004000a0a7810 */ /* 0x000fe40007f3e0ff */
[----:B------:R-:W-:Y:S02]  /*1c60*/  LOP3.LUT R6, R0, 0x7ffffffc, RZ, 0xc0, !PT ;  /* 0x7ffffffc00067812 */ /* 0x000fe400078ec0ff */
[C---:B------:R-:W-:Y:S02]  /*1c70*/  IADD3 R8, P2, PT, R10.reuse, UR10, RZ ;  /* 0x0000000a0a087c10 */ /* 0x040fe4000ff5e0ff */
[----:B------:R-:W-:Y:S02]  /*1c80*/  IADD3.X R11, PT, PT, RZ, R11, RZ, P1, !PT ;  /* 0x0000000bff0b7210 */ /* 0x000fe40000ffe4ff */
[----:B------:R-:W-:Y:S02]  /*1c90*/  IADD3 R10, P1, PT, R10, UR8, RZ ;  /* 0x000000080a0a7c10 */ /* 0x000fe4000ff3e0ff */
[----:B------:R-:W-:-:S02]  /*1ca0*/  IADD3.X R9, PT, PT, R11, UR11, RZ, P2, !PT ;  /* 0x0000000b0b097c10 */ /* 0x000fc400097fe4ff */
[----:B------:R-:W-:Y:S02]  /*1cb0*/  IADD3.X R11, PT, PT, R11, UR9, RZ, P1, !PT ;  /* 0x000000090b0b7c10 */ /* 0x000fe40008ffe4ff */
[----:B------:R-:W-:Y:S02]  /*1cc0*/  MOV R17, R7 ;  /* 0x0000000700117202 */ /* 0x000fe40000000f00 */
[----:B------:R-:W-:-:S07]  /*1cd0*/  IADD3 R16, PT, PT, -R6, RZ, RZ ;  /* 0x000000ff06107210 */ /* 0x000fce0007ffe1ff */
.L_x_58:
[----:B0-----:R-:W-:-:S05]  /*1ce0*/  IMAD.WIDE R12, R17, 0x4, R8 ;  /* 0x00000004110c7825 */ /* 0x001fca00078e0208 */
[----:B------:R-:W2:Y:S01]  /*1cf0*/  LDG.E R14, desc[UR4][R12.64+-0x400] ;  /* 0xfffc00040c0e7981 */ /* 0x000ea2000c1e1900 */
[----:B------:R-:W-:Y:S02]  /*1d00*/  MOV R18, 0x3e055027 ;  /* 0x3e05502700127802 */ /* 0x000fe40000000f00 */
        /* <DEDUP_REMOVED lines=14> */
[C---:B------:R-:W-:Y:S01]  /*1df0*/  FFMA R24, R15.reuse, R20, -0.5 ;  /* 0xbf0000000f187423 */ /* 0x040fe20000000014 */
[----:B------:R-:W-:Y:S02]  /*1e00*/  FSEL R20, RZ, -23, P1 ;  /* 0xc1b80000ff147808 */ /* 0x000fe40000800000 */
[----:B------:R-:W-:Y:S01]  /*1e10*/  ISETP.GT.U32.AND P1, PT, R14, 0x7f7fffff, PT ;  /* 0x7f7fffff0e00780c */ /* 0x000fe20003f24070 */
[----:B------:R-:W-:Y:S02]  /*1e20*/  FMUL R24, R15, R24 ;  /* 0x000000180f187220 */ /* 0x000fe40000400000 */
[----:B------:R-:W-:Y:S01]  /*1e30*/  FFMA R20, R19, 1.1920928955078125e-07, R20 ;  /* 0x3400000013147823 */ /* 0x000fe20000000014 */
[----:B------:R-:W-:Y:S01]  /*1e40*/  MOV R19, 0x7f800000 ;  /* 0x7f80000000137802 */ /* 0x000fe20000000f00 */
[----:B------:R-:W-:-:S04]  /*1e50*/  FFMA R15, R15, R24, R15 ;  /* 0x000000180f0f7223 */ /* 0x000fc8000000000f */
[----:B------:R-:W-:-:S04]  /*1e60*/  FFMA R20, R20, 0.69314718246459960938, R15 ;  /* 0x3f31721814147823 */ /* 0x000fc8000000000f */
[C---:B------:R-:W-:Y:S01]  /*1e70*/  @P1 FFMA R20, R14.reuse, R19, +INF ;  /* 0x7f8000000e141423 */ /* 0x040fe20000000013 */
[----:B------:R-:W-:Y:S01]  /*1e80*/  FSETP.NEU.AND P1, PT, R14, RZ, PT ;  /* 0x000000ff0e00720b */ /* 0x000fe20003f2d000 */
[----:B------:R-:W-:-:S03]  /*1e90*/  IMAD.WIDE R14, R17, 0x4, R10 ;  /* 0x00000004110e7825 */ /* 0x000fc600078e020a */
[----:B------:R-:W-:-:S05]  /*1ea0*/  FSEL R25, R20, -INF , P1 ;  /* 0xff80000014197808 */ /* 0x000fca0000800000 */
[----:B------:R0:W-:Y:S04]  /*1eb0*/  STG.E desc[UR4][R14.64+-0x400], R25 ;  /* 0xfffc00190e007986 */ /* 0x0001e8000c101904 */
[----:B------:R-:W2:Y:S02]  /*1ec0*/  LDG.E R20, desc[UR4][R12.64+-0x200] ;  /* 0xfffe00040c147981 */ /* 0x000ea4000c1e1900 */
[----:B--2---:R-:W-:-:S13]  /*1ed0*/  FSETP.GEU.AND P1, PT, R20, 1.175494350822287508e-38, PT ;  /* 0x008000001400780b */ /* 0x004fda0003f2e000 */
[----:B------:R-:W-:-:S05]  /*1ee0*/  @!P1 FMUL R20, R20, 8388608 ;  /* 0x4b00000014149820 */ /* 0x000fca0000400000 */
[----:B------:R-:W-:-:S04]  /*1ef0*/  IADD3 R23, PT, PT, R20, -0x3f2aaaab, RZ ;  /* 0xc0d5555514177810 */ /* 0x000fc80007ffe0ff */
[----:B------:R-:W-:-:S04]  /*1f00*/  LOP3.LUT R23, R23, 0xff800000, RZ, 0xc0, !PT ;  /* 0xff80000017177812 */ /* 0x000fc800078ec0ff */
[----:B------:R-:W-:-:S05]  /*1f10*/  IADD3 R21, PT, PT, R20, -R23, RZ ;  /* 0x8000001714157210 */ /* 0x000fca0007ffe0ff */
        /* <DEDUP_REMOVED lines=9> */
[----:B------:R-:W-:Y:S02]  /*1fb0*/  I2FP.F32.S32 R24, R23 ;  /* 0x0000001700187245 */ /* 0x000fe40000201400 */
[----:B------:R-:W-:Y:S01]  /*1fc0*/  FSEL R23, RZ, -23, P1 ;  /* 0xc1b80000ff177808 */ /* 0x000fe20000800000 */
[----:B------:R-:W-:Y:S01]  /*1fd0*/  FMUL R26, R21, R26 ;  /* 0x0000001a151a7220 */ /* 0x000fe20000400000 */
[----:B------:R-:W-:-:S03]  /*1fe0*/  ISETP.GT.U32.AND P1, PT, R20, 0x7f7fffff, PT ;  /* 0x7f7fffff1400780c */ /* 0x000fc60003f24070 */
[----:B------:R-:W-:Y:S01]  /*1ff0*/  FFMA R23, R24, 1.1920928955078125e-07, R23 ;  /* 0x3400000018177823 */ /* 0x000fe20000000017 */
[----:B------:R-:W-:-:S04]  /*2000*/  FFMA R26, R21, R26, R21 ;  /* 0x0000001a151a7223 */ /* 0x000fc80000000015 */
[----:B------:R-:W-:-:S05]  /*2010*/  FFMA R23, R23, 0.69314718246459960938, R26 ;  /* 0x3f31721817177823 */ /* 0x000fca000000001a */
[C---:B------:R-:W-:Y:S01]  /*2020*/  @P1 FFMA R23, R20.reuse, R19, +INF ;  /* 0x7f80000014171423 */ /* 0x040fe20000000013 */
[----:B------:R-:W-:-:S04]  /*2030*/  FSETP.NEU.AND P1, PT, R20, RZ, PT ;  /* 0x000000ff1400720b */ /* 0x000fc80003f2d000 */
[----:B0-----:R-:W-:-:S05]  /*2040*/  FSEL R25, R23, -INF , P1 ;  /* 0xff80000017197808 */ /* 0x001fca0000800000 */
        /* <DEDUP_REMOVED lines=27> */
[----:B------:R-:W2:Y:S01]  /*2200*/  LDG.E R20, desc[UR4][R12.64+0x200] ;  /* 0x000200040c147981 */ /* 0x000ea2000c1e1900 */
[----:B------:R-:W-:Y:S02]  /*2210*/  IADD3 R16, PT, PT, R16, 0x4, RZ ;  /* 0x0000000410107810 */ /* 0x000fe40007ffe0ff */
[----:B------:R-:W-:Y:S02]  /*2220*/  IADD3 R17, PT, PT, R17, 0x200, RZ ;  /* 0x0000020011117810 */ /* 0x000fe40007ffe0ff */
        /* <DEDUP_REMOVED lines=23> */
[----:B------:R-:W-:Y:S02]  /*23a0*/  FSEL R13, R12, -INF , P1 ;  /* 0xff8000000c0d7808 */ /* 0x000fe40000800000 */
[----:B------:R-:W-:-:S03]  /*23b0*/  ISETP.NE.AND P1, PT, R16, RZ, PT ;  /* 0x000000ff1000720c */ /* 0x000fc60003f25270 */
[----:B------:R0:W-:Y:S10]  /*23c0*/  STG.E desc[UR4][R14.64+0x200], R13 ;  /* 0x0002000d0e007986 */ /* 0x0001f4000c101904 */
[----:B------:R-:W-:Y:S05]  /*23d0*/  @P1 BRA `(.L_x_58) ;  /* 0xfffffff800401947 */ /* 0x000fea000383ffff */
.L_x_57:
[----:B------:R-:W-:Y:S05]  /*23e0*/  @!P0 EXIT ;  /* 0x000000000000894d */ /* 0x000fea0003800000 */
[----:B------:R-:W-:Y:S02]  /*23f0*/  ISETP.NE.AND P1, PT, R22, 0x1, PT ;  /* 0x000000011600780c */ /* 0x000fe40003f25270 */
[----:B------:R-:W-:-:S04]  /*2400*/  LOP3.LUT R0, R0, 0x1, RZ, 0xc0, !PT ;  /* 0x0000000100007812 */ /* 0x000fc800078ec0ff */
[----:B------:R-:W-:-:S07]  /*2410*/  ISETP.NE.U32.AND P0, PT, R0, 0x1, PT ;  /* 0x000000010000780c */ /* 0x000fce0003f05070 */
[----:B------:R-:W-:Y:S06]  /*2420*/  @!P1 BRA `(.L_x_59) ;  /* 0x0000000000e89947 */ /* 0x000fec0003800000 */
[----:B------:R-:W-:-:S05]  /*2430*/  LEA R11, R6, R7, 0x7 ;  /* 0x00000007060b7211 */ /* 0x000fca00078e38ff */
[----:B------:R-:W-:-:S05]  /*2440*/  IMAD.WIDE R8, R11, 0x4, R4 ;  /* 0x000000040b087825 */ /* 0x000fca00078e0204 */
[----:B------:R-:W2:Y:S02]  /*2450*/  LDG.E R10, desc[UR4][R8.64] ;  /* 0x00000004080a7981 */ /* 0x000ea4000c1e1900 */
[----:B--2---:R-:W-:-:S13]  /*2460*/  FSETP.GEU.AND P1, PT, R10, 1.175494350822287508e-38, PT ;  /* 0x008000000a00780b */ /* 0x004fda0003f2e000 */
[----:B------:R-:W-:-:S05]  /*2470*/  @!P1 FMUL R10, R10, 8388608 ;  /* 0x4b0000000a0a9820 */ /* 0x000fca0000400000 */
[----:B------:R-:W-:-:S04]  /*2480*/  IADD3 R0, PT, PT, R10, -0x3f2aaaab, RZ ;  /* 0xc0d555550a007810 */ /* 0x000fc80007ffe0ff */
[----:B0-----:R-:W-:Y:S01]  /*2490*/  LOP3.LUT R13, R0, 0xff800000, RZ, 0xc0, !PT ;  /* 0xff800000000d7812 */ /* 0x001fe200078ec0ff */
[----:B------:R-:W-:-:S03]  /*24a0*/  HFMA2 R0, -RZ, RZ, 1.5048828125, 33.21875 ;  /* 0x3e055027ff007431 */ /* 0x000fc600000001ff */
        /* <DEDUP_REMOVED lines=23> */
[----:B------:R-:W2:Y:S01]  /*2620*/  LDG.E R12, desc[UR4][R8.64+0x200] ;  /* 0x00020004080c7981 */ /* 0x000ea2000c1e1900 */
[----:B------:R-:W-:Y:S02]  /*2630*/  IADD3 R6, PT, PT, R6, 0x2, RZ ;  /* 0x0000000206067810 */ /* 0x000fe40007ffe0ff */
        /* <DEDUP_REMOVED lines=18> */
[----:B------:R-:W-:Y:S02]  /*2760*/  FFMA R0, R17, 1.1920928955078125e-07, R0 ;  /* 0x3400000011007823 */ /* 0x000fe40000000000 */
[----:B------:R-:W-:-:S04]  /*2770*/  FFMA R19, R19, R8, R19 ;  /* 0x0000000813137223 */ /* 0x000fc80000000013 */
[----:B------:R-:W-:-:S04]  /*2780*/  FFMA R0, R0, 0.69314718246459960938, R19 ;  /* 0x3f31721800007823 */ /* 0x000fc80000000013 */
[C---:B------:R-:W-:Y:S01]  /*2790*/  @P1 FFMA R0, R12.reuse, R13, +INF ;  /* 0x7f8000000c001423 */ /* 0x040fe2000000000d */
[----:B------:R-:W-:-:S04]  /*27a0*/  FSETP.NEU.AND P1, PT, R12, RZ, PT ;  /* 0x000000ff0c00720b */ /* 0x000fc80003f2d000 */
[----:B------:R-:W-:-:S05]  /*27b0*/  FSEL R9, R0, -INF , P1 ;  /* 0xff80000000097808 */ /* 0x000fca0000800000 */
[----:B------:R1:W-:Y:S04]  /*27c0*/  STG.E desc[UR4][R10.64+0x200], R9 ;  /* 0x000200090a007986 */ /* 0x0003e8000c101904 */
.L_x_59:
[----:B------:R-:W-:Y:S05]  /*27d0*/  @P0 EXIT ;  /* 0x000000000000094d */ /* 0x000fea0003800000 */
[----:B------:R-:W-:-:S05]  /*27e0*/  LEA R7, R6, R7, 0x7 ;  /* 0x0000000706077211 */ /* 0x000fca00078e38ff */
[----:B------:R-:W-:-:S05]  /*27f0*/  IMAD.WIDE R4, R7, 0x4, R4 ;  /* 0x0000000407047825 */ /* 0x000fca00078e0204 */
[----:B------:R2:W3:Y:S01]  /*2800*/  LDG.E R0, desc[UR4][R4.64] ;  /* 0x0000000404007981 */ /* 0x0004e2000c1e1900 */
[----:B-1----:R-:W-:Y:S02]  /*2810*/  HFMA2 R11, -RZ, RZ, 1.5048828125, 33.21875 ;  /* 0x3e055027ff0b7431 */ /* 0x002fe400000001ff */
        /* <DEDUP_REMOVED lines=28> */
.L_x_60:
        /* <DEDUP_REMOVED lines=10> */
.L_x_189:


//--------------------- .text._ZN3cub18CUB_300001_SM_10006detail9transform16transform_kernelINS2_10policy_hubILb1EN4cuda3std3__45tupleIJN6thrust24THRUST_300001_SM_1000_NS6detail15normal_iteratorINSA_10device_ptrIfEEEEEEEE10policy1000Ei9logarithmSF_JPfEEEvT0_iT1_T2_DpNS2_10kernel_argIT3_EE --------------------------
	.section	.text._ZN3cub18CUB_300001_SM_10006detail9transform16transform_kernelINS2_10policy_hubILb1EN4cuda3std3__45tupleIJN6thrust24THRUST_300001_SM_1000_NS6detail15normal_iteratorINSA_10device_ptrIfEEEEEEEE10policy1000Ei9logarithmSF_JPfEEEvT0_iT1_T2_DpNS2_10kernel_argIT3_EE,"ax",@progbits
	.align	128
        .global         _ZN3cub18CUB_300001_SM_10006detail9transform16transform_kernelINS2_10policy_hubILb1EN4cuda3std3__45tupleIJN6thrust24THRUST_300001_SM_1000_NS6detail15normal_iteratorINSA_10device_ptrIfEEEEEEEE10policy1000Ei9logarithmSF_JPfEEEvT0_iT1_T2_DpNS2_10kernel_argIT3_EE
        .type           _ZN3cub18CUB_300001_SM_10006detail9transform16transform_kernelINS2_10policy_hubILb1EN4cuda3std3__45tupleIJN6thrust24THRUST_300001_SM_1000_NS6detail15normal_iteratorINSA_10device_ptrIfEEEEEEEE10policy1000Ei9logarithmSF_JPfEEEvT0_iT1_T2_DpNS2_10kernel_argIT3_EE,@function
        .size           _ZN3cub18CUB_300001_SM_10006detail9transform16transform_kernelINS2_10policy_hubILb1EN4cuda3std3__45tupleIJN6thrust24THRUST_300001_SM_1000_NS6detail15normal_iteratorINSA_10device_ptrIfEEEEEEEE10policy1000Ei9logarithmSF_JPfEEEvT0_iT1_T2_DpNS2_10kernel_argIT3_EE,(.L_x_190 - _ZN3cub18CUB_300001_SM_10006detail9transform16transform_kernelINS2_10policy_hubILb1EN4cuda3std3__45tupleIJN6thrust24THRUST_300001_SM_1000_NS6detail15normal_iteratorINSA_10device_ptrIfEEEEEEEE10policy1000Ei9logarithmSF_JPfEEEvT0_iT1_T2_DpNS2_10kernel_argIT3_EE)
        .other          _ZN3cub18CUB_300001_SM_10006detail9transform16transform_kernelINS2_10policy_hubILb1EN4cuda3std3__45tupleIJN6thrust24THRUST_300001_SM_1000_NS6detail15normal_iteratorINSA_10device_ptrIfEEEEEEEE10policy1000Ei9logarithmSF_JPfEEEvT0_iT1_T2_DpNS2_10kernel_argIT3_EE,@"STO_CUDA_ENTRY STV_DEFAULT"
_ZN3cub18CUB_300001_SM_10006detail9transform16transform_kernelINS2_10policy_hubILb1EN4cuda3std3__45tupleIJN6thrust24THRUST_300001_SM_1000_NS6detail15normal_iteratorINSA_10device_ptrIfEEEEEEEE10policy1000Ei9logarithmSF_JPfEEEvT0_iT1_T2_DpNS2_10kernel_argIT3_EE:
.text._ZN3cub18CUB_300001_SM_10006detail9transform16transform_kernelINS2_10policy_hubILb1EN4cuda3std3__45tupleIJN6thrust24THRUST_300001_SM_1000_NS6detail15normal_iteratorINSA_10device_ptrIfEEEEEEEE10policy1000Ei9logarithmSF_JPfEEEvT0_iT1_T2_DpNS2_10kernel_argIT3_EE:
[----:B------:R-:W-:Y:S08]  /*0000*/  LDC R1, c[0x0][0x37c] ;  /* 0x0000df00ff017b82 */ /* 0x000ff00000000800 */
[----:B------:R-:W0:Y:S01]  /*0010*/  LDC.64 R6, c[0x0][0x380] ;  /* 0x0000e000ff067b82 */ /* 0x000e220000000a00 */
[----:B------:R-:W1:Y:S01]  /*0020*/  S2R R0, SR_TID.X ;  /* 0x0000000000007919 */ /* 0x000e620000002100 */
[----:B------:R-:W-:Y:S06]  /*0030*/  BSSY.RECONVERGENT B0, `(.L_x_61) ;  /* 0x0000017000007945 */ /* 0x000fec0003800200 */
[----:B------:R-:W2:Y:S08]  /*0040*/  S2UR UR4, SR_CTAID.X ;  /* 0x00000000000479c3 */ /* 0x000eb00000002500 */
[----:B------:R-:W3:Y:S01]  /*0050*/  LDC.64 R4, c[0x0][0x398] ;  /* 0x0000e600ff047b82 */ /* 0x000ee20000000a00 */
[----:B0-----:R-:W-:-:S07]  /*0060*/  SHF.L.U32 R8, R7, 0x7, RZ ;  /* 0x0000000707087819 */ /* 0x001fce00000006ff */
[----:B------:R-:W0:Y:S01]  /*0070*/  LDC.64 R2, c[0x0][0x390] ;  /* 0x0000e400ff027b82 */ /* 0x000e220000000a00 */
[----:B--2---:R-:W-:Y:S01]  /*0080*/  IMAD R9, R8, UR4, RZ ;  /* 0x0000000408097c24 */ /* 0x004fe2000f8e02ff */
[----:B-1----:R-:W-:Y:S01]  /*0090*/  SHF.L.U32 R13, R0, 0x7, RZ ;  /* 0x00000007000d7819 */ /* 0x002fe200000006ff */
[----:B------:R-:W1:Y:S03]  /*00a0*/  LDCU.64 UR4, c[0x0][0x358] ;  /* 0x00006b00ff0477ac */ /* 0x000e660008000a00 */
[----:B------:R-:W-:-:S04]  /*00b0*/  IADD3 R11, PT, PT, -R9, R6, RZ ;  /* 0x00000006090b7210 */ /* 0x000fc80007ffe1ff */
[CC--:B------:R-:W-:Y:S02]  /*00c0*/  VIMNMX R6, PT, PT, R8.reuse, R11.reuse, PT ;  /* 0x0000000b08067248 */ /* 0x0c0fe40003fe0100 */
[----:B------:R-:W-:Y:S02]  /*00d0*/  ISETP.GT.AND P1, PT, R8, R11, PT ;  /* 0x0000000b0800720c */ /* 0x000fe40003f24270 */
[----:B------:R-:W-:-:S04]  /*00e0*/  SHF.L.U32 R12, R6, 0x2, RZ ;  /* 0x00000002060c7819 */ /* 0x000fc800000006ff */
[----:B------:R-:W-:-:S13]  /*00f0*/  ISETP.GE.AND P0, PT, R13, R12, PT ;  /* 0x0000000c0d00720c */ /* 0x000fda0003f06270 */
[----:B-1-3--:R-:W-:Y:S05]  /*0100*/  @P0 BRA `(.L_x_62) ;  /* 0x0000000000240947 */ /* 0x00afea0003800000 */
[----:B------:R-:W1:Y:S02]  /*0110*/  LDC.64 R10, c[0x0][0x398] ;  /* 0x0000e600ff0a7b82 */ /* 0x000e640000000a00 */
[----:B-1----:R-:W-:-:S04]  /*0120*/  IMAD.WIDE.U32 R10, R0, 0x80, R10 ;  /* 0x00000080000a7825 */ /* 0x002fc800078e000a */
[----:B------:R-:W-:-:S07]  /*0130*/  IMAD.WIDE R10, R9, 0x4, R10 ;  /* 0x00000004090a7825 */ /* 0x000fce00078e020a */
.L_x_63:
[----:B------:R-:W-:Y:S01]  /*0140*/  IADD3 R13, PT, PT, R13, 0x4000, RZ ;  /* 0x000040000d0d7810 */ /* 0x000fe20007ffe0ff */
[----:B------:R1:W-:Y:S03]  /*0150*/  CCTL.E.PF2 [R10] ;  /* 0x000000000a00798f */ /* 0x0003e60000800100 */
[----:B------:R-:W-:Y:S02]  /*0160*/  ISETP.GE.AND P0, PT, R13, R12, PT ;  /* 0x0000000c0d00720c */ /* 0x000fe40003f06270 */
[----:B-1----:R-:W-:-:S04]  /*0170*/  IADD3 R10, P2, PT, R10, 0x4000, RZ ;  /* 0x000040000a0a7810 */ /* 0x002fc80007f5e0ff */
[----:B------:R-:W-:-:S07]  /*0180*/  IADD3.X R11, PT, PT, RZ, R11, RZ, P2, !PT ;  /* 0x0000000bff0b7210 */ /* 0x000fce00017fe4ff */
[----:B------:R-:W-:Y:S05]  /*0190*/  @!P0 BRA `(.L_x_63) ;  /* 0xfffffffc00e88947 */ /* 0x000fea000383ffff */
.L_x_62:
[----:B------:R-:W-:Y:S05]  /*01a0*/  BSYNC.RECONVERGENT B0 ;  /* 0x0000000000007941 */ /* 0x000fea0003800200 */
.L_x_61:
[----:B------:R-:W-:-:S04]  /*01b0*/  IMAD.WIDE R4, R9, 0x4, R4 ;  /* 0x0000000409047825 */ /* 0x000fc800078e0204 */
[----:B0-----:R-:W-:Y:S01]  /*01c0*/  IMAD.WIDE R2, R9, 0x4, R2 ;  /* 0x0000000409027825 */ /* 0x001fe200078e0202 */
[----:B------:R-:W-:Y:S06]  /*01d0*/  @P1 BRA `(.L_x_64) ;  /* 0x0000000c008c1947 */ /* 0x000fec0003800000 */
[----:B------:R-:W-:-:S13]  /*01e0*/  ISETP.GE.AND P0, PT, R7, 0x1, PT ;  /* 0x000000010700780c */ /* 0x000fda0003f06270 */
[----:B------:R-:W-:Y:S05]  /*01f0*/  @!P0 EXIT ;  /* 0x000000000000894d */ /* 0x000fea0003800000 */
[C---:B------:R-:W-:Y:S01]  /*0200*/  ISETP.GE.U32.AND P1, PT, R7.reuse, 0x4, PT ;  /* 0x000000040700780c */ /* 0x040fe20003f26070 */
[----:B------:R-:W-:Y:S01]  /*0210*/  HFMA2 R15, -RZ, RZ, 0, 0 ;  /* 0x00000000ff0f7431 */ /* 0x000fe200000001ff */
[----:B------:R-:W-:-:S04]  /*0220*/  LOP3.LUT R22, R7, 0x3, RZ, 0xc0, !PT ;  /* 0x0000000307167812 */ /* 0x000fc800078ec0ff */
[----:B------:R-:W-:-:S07]  /*0230*/  ISETP.NE.AND P0, PT, R22, RZ, PT ;  /* 0x000000ff1600720c */ /* 0x000fce0003f05270 */
[----:B------:R-:W-:Y:S06]  /*0240*/  @!P1 BRA `(.L_x_65) ;  /* 0x0000000400ec9947 */ /* 0x000fec0003800000 */
[----:B------:R-:W0:Y:S01]  /*0250*/  LDCU.128 UR8, c[0x0][0x390] ;  /* 0x00007200ff0877ac */ /* 0x000e220008000c00 */
[----:B------:R-:W-:Y:S02]  /*0260*/  MOV R10, 0x400 ;  /* 0x00000400000a7802 */ /* 0x000fe40000000f00 */
[----:B------:R-:W-:Y:S02]  /*0270*/  MOV R11, 0x0 ;  /* 0x00000000000b7802 */ /* 0x000fe40000000f00 */
[----:B------:R-:W-:Y:S02]  /*0280*/  LOP3.LUT R15, R7, 0x7ffffffc, RZ, 0xc0, !PT ;  /* 0x7ffffffc070f7812 */ /* 0x000fe400078ec0ff */
[----:B------:R-:W-:Y:S01]  /*0290*/  MOV R17, R0 ;  /* 0x0000000000117202 */ /* 0x000fe20000000f00 */
[----:B------:R-:W-:Y:S01]  /*02a0*/  IMAD.WIDE R8, R9, 0x4, R10 ;  /* 0x0000000409087825 */ /* 0x000fe200078e020a */
[----:B------:R-:W-:Y:S02]  /*02b0*/  IADD3 R14, PT, PT, -R15, RZ, RZ ;  /* 0x000000ff0f0e7210 */ /* 0x000fe40007ffe1ff */
[----:B0-----:R-:W-:-:S02]  /*02c0*/  IADD3 R6, P1, PT, R8, UR10, RZ ;  /* 0x0000000a08067c10 */ /* 0x001fc4000ff3e0ff */
[----:B------:R-:W-:Y:S02]  /*02d0*/  IADD3 R8, P2, PT, R8, UR8, RZ ;  /* 0x0000000808087c10 */ /* 0x000fe4000ff5e0ff */
[C---:B------:R-:W-:Y:S02]  /*02e0*/  IADD3.X R7, PT, PT, R9.reuse, UR11, RZ, P1, !PT ;  /* 0x0000000b09077c10 */ /* 0x040fe40008ffe4ff */
[----:B------:R-:W-:-:S09]  /*02f0*/  IADD3.X R9, PT, PT, R9, UR9, RZ, P2, !PT ;  /* 0x0000000909097c10 */ /* 0x000fd200097fe4ff */
.L_x_66:
        /* <DEDUP_REMOVED lines=31> */
[----:B--2---:R-:W-:-:S04]  /*04f0*/  FSETP.GEU.AND P1, PT, R19, 1.175494350822287508e-38, PT ;  /* 0x008000001300780b */ /* 0x004fc80003f2e000 */
[----:B0-----:R-:W-:-:S09]  /*0500*/  FSEL R23, RZ, -23, P1 ;  /* 0xc1b80000ff177808 */ /* 0x001fd20000800000 */
        /* <DEDUP_REMOVED lines=79> */
.L_x_65:
[----:B------:R-:W-:Y:S05]  /*0a00*/  @!P0 EXIT ;  /* 0x000000000000894d */ /* 0x000fea0003800000 */
[----:B------:R-:W1:Y:S01]  /*0a10*/  LDC R6, c[0x0][0x384] ;  /* 0x0000e100ff067b82 */ /* 0x000e620000000800 */
[----:B------:R-:W-:Y:S02]  /*0a20*/  ISETP.NE.AND P1, PT, R22, 0x1, PT ;  /* 0x000000011600780c */ /* 0x000fe40003f25270 */
[----:B-1----:R-:W-:-:S04]  /*0a30*/  LOP3.LUT R6, R6, 0x1, RZ, 0xc0, !PT ;  /* 0x0000000106067812 */ /* 0x002fc800078ec0ff */
        /* <DEDUP_REMOVED lines=10> */
[----:B------:R-:W-:-:S05]  /*0ae0*/  IADD3 R11, PT, PT, R10, -R13, RZ ;  /* 0x8000000d0a0b7210 */ /* 0x000fca0007ffe0ff */
[----:B------:R-:W-:Y:S01]  /*0af0*/  FADD R17, R11, -1 ;  /* 0xbf8000000b117421 */ /* 0x000fe20000000000 */
[----:B------:R-:W-:Y:S02]  /*0b00*/  FSEL R11, RZ, -23, P1 ;  /* 0xc1b80000ff0b7808 */ /* 0x000fe40000800000 */
[----:B------:R-:W-:Y:S01]  /*0b10*/  ISETP.GT.U32.AND P1, PT, R10, 0x7f7fffff, PT ;  /* 0x7f7fffff0a00780c */ /* 0x000fe20003f24070 */
        /* <DEDUP_REMOVED lines=9> */
[----:B------:R-:W-:Y:S01]  /*0bb0*/  MOV R13, 0x7f800000 ;  /* 0x7f800000000d7802 */ /* 0x000fe20000000f00 */
[C---:B------:R-:W-:Y:S02]  /*0bc0*/  FMUL R14, R17.reuse, R14 ;  /* 0x0000000e110e7220 */ /* 0x040fe40000400000 */
[----:B------:R-:W-:Y:S02]  /*0bd0*/  FFMA R11, R12, 1.1920928955078125e-07, R11 ;  /* 0x340000000c0b7823 */ /* 0x000fe4000000000b */
[----:B------:R-:W-:-:S04]  /*0be0*/  FFMA R14, R17, R14, R17 ;  /* 0x0000000e110e7223 */ /* 0x000fc80000000011 */
[----:B------:R-:W-:Y:S01]  /*0bf0*/  FFMA R14, R11, 0.69314718246459960938, R14 ;  /* 0x3f3172180b0e7823 */ /* 0x000fe2000000000e */
[C---:B------:R-:W-:Y:S01]  /*0c00*/  @P1 FFMA R14, R10.reuse, R13, +INF ;  /* 0x7f8000000a0e1423 */ /* 0x040fe2000000000d */
[----:B------:R-:W-:Y:S01]  /*0c10*/  FSETP.NEU.AND P1, PT, R10, RZ, PT ;  /* 0x000000ff0a00720b */ /* 0x000fe20003f2d000 */
[----:B------:R-:W-:-:S03]  /*0c20*/  IMAD.WIDE R10, R9, 0x4, R2 ;  /* 0x00000004090a7825 */ /* 0x000fc600078e0202 */
[----:B------:R-:W-:-:S05]  /*0c30*/  FSEL R9, R14, -INF , P1 ;  /* 0xff8000000e097808 */ /* 0x000fca0000800000 */
[----:B------:R1:W-:Y:S04]  /*0c40*/  STG.E desc[UR4][R10.64], R9 ;  /* 0x000000090a007986 */ /* 0x0003e8000c101904 */
[----:B------:R-:W2:Y:S01]  /*0c50*/  LDG.E R12, desc[UR4][R6.64+0x200] ;  /* 0x00020004060c7981 */ /* 0x000ea2000c1e1900 */
        /* <DEDUP_REMOVED lines=26> */
.L_x_67:
        /* <DEDUP_REMOVED lines=33> */
.L_x_64:
[----:B------:R-:W-:-:S13]  /*1010*/  ISETP.GE.AND P0, PT, R7, 0x1, PT ;  /* 0x000000010700780c */ /* 0x000fda0003f06270 */
[----:B------:R-:W-:Y:S05]  /*1020*/  @!P0 EXIT ;  /* 0x000000000000894d */ /* 0x000fea0003800000 */
[C---:B------:R-:W-:Y:S01]  /*1030*/  ISETP.GE.U32.AND P0, PT, R7.reuse, 0x4, PT ;  /* 0x000000040700780c */ /* 0x040fe20003f06070 */
[----:B------:R-:W-:Y:S01]  /*1040*/  HFMA2 R9, -RZ, RZ, 0, 0 ;  /* 0x00000000ff097431 */ /* 0x000fe200000001ff */
[----:B------:R-:W-:-:S11]  /*1050*/  LOP3.LUT R10, R7, 0x3, RZ, 0xc0, !PT ;  /* 0x00000003070a7812 */ /* 0x000fd600078ec0ff */
[----:B------:R-:W-:Y:S05]  /*1060*/  @!P0 BRA `(.L_x_68) ;  /* 0x0000000800448947 */ /* 0x000fea0003800000 */
[----:B------:R-:W-:Y:S02]  /*1070*/  LOP3.LUT R9, R7, 0x7ffffffc, RZ, 0xc0, !PT ;  /* 0x7ffffffc07097812 */ /* 0x000fe400078ec0ff */
[----:B------:R-:W-:-:S07]  /*1080*/  MOV R7, RZ ;  /* 0x000000ff00077202 */ /* 0x000fce0000000f00 */
.L_x_77:
[C---:B01-3--:R-:W-:Y:S01]  /*1090*/  LEA R17, R7.reuse, R0, 0x7 ;  /* 0x0000000007117211 */ /* 0x04bfe200078e38ff */
[----:B------:R-:W-:Y:S01]  /*10a0*/  BSSY.RECONVERGENT B0, `(.L_x_69) ;  /* 0x0000029000007945 */ /* 0x000fe20003800200 */
[----:B------:R-:W-:Y:S02]  /*10b0*/  IADD3 R7, PT, PT, R7, 0x4, RZ ;  /* 0x0000000407077810 */ /* 0x000fe40007ffe0ff */
[C---:B------:R-:W-:Y:S02]  /*10c0*/  ISETP.GE.AND P4, PT, R17.reuse, R6, PT ;  /* 0x000000061100720c */ /* 0x040fe40003f86270 */
[C---:B------:R-:W-:Y:S02]  /*10d0*/  IADD3 R15, PT, PT, R17.reuse, 0x80, RZ ;  /* 0x00000080110f7810 */ /* 0x040fe40007ffe0ff */
        /* <DEDUP_REMOVED lines=9> */
[----:B------:R-:W-:Y:S01]  /*1170*/  MOV R23, 0x3e055027 ;  /* 0x3e05502700177802 */ /* 0x000fe20000000f00 */
[----:B------:R-:W-:Y:S01]  /*1180*/  IMAD.WIDE R16, R17, 0x4, R2 ;  /* 0x0000000411107825 */ /* 0x000fe200078e0202 */
        /* <DEDUP_REMOVED lines=26> */
.L_x_70:
[----:B------:R-:W-:Y:S05]  /*1330*/  BSYNC.RECONVERGENT B0 ;  /* 0x0000000000007941 */ /* 0x000fea0003800200 */
.L_x_69:
        /* <DEDUP_REMOVED lines=25> */
[----:B------:R-:W-:Y:S01]  /*14d0*/  FFMA R21, R14, R21, R14 ;  /* 0x000000150e157223 */ /* 0x000fe2000000000e */
[----:B------:R-:W-:-:S04]  /*14e0*/  IMAD.WIDE R14, R15, 0x4, R2 ;  /* 0x000000040f0e7825 */ /* 0x000fc800078e0202 */
[----:B------:R-:W-:Y:S01]  /*14f0*/  FFMA R12, R12, 0.69314718246459960938, R21 ;  /* 0x3f3172180c0c7823 */ /* 0x000fe20000000015 */
[C---:B------:R-:W-:Y:S01]  /*1500*/  @P3 FFMA R12, R8.reuse, R17, +INF ;  /* 0x7f800000080c3423 */ /* 0x040fe20000000011 */
[----:B------:R-:W-:-:S04]  /*1510*/  FSETP.NEU.AND P3, PT, R8, RZ, PT ;  /* 0x000000ff0800720b */ /* 0x000fc80003f6d000 */
[----:B------:R-:W-:-:S05]  /*1520*/  FSEL R17, R12, -INF , P3 ;  /* 0xff8000000c117808 */ /* 0x000fca0001800000 */
[----:B------:R1:W-:Y:S04]  /*1530*/  STG.E desc[UR4][R14.64], R17 ;  /* 0x000000110e007986 */ /* 0x0003e8000c101904 */
.L_x_72:
[----:B------:R-:W-:Y:S05]  /*1540*/  BSYNC.RECONVERGENT B0 ;  /* 0x0000000000007941 */ /* 0x000fea0003800200 */
.L_x_71:
[----:B------:R-:W-:Y:S04]  /*1550*/  BSSY.RECONVERGENT B0, `(.L_x_73) ;  /* 0x0000020000007945 */ /* 0x000fe80003800200 */
[----:B------:R-:W-:Y:S05]  /*1560*/  @P1 BRA `(.L_x_74) ;  /* 0x0000000000781947 */ /* 0x000fea0003800000 */
        /* <DEDUP_REMOVED lines=30> */
.L_x_74:
[----:B------:R-:W-:Y:S05]  /*1750*/  BSYNC.RECONVERGENT B0 ;  /* 0x0000000000007941 */ /* 0x000fea0003800200 */
.L_x_73:
        /* <DEDUP_REMOVED lines=32> */
.L_x_76:
[----:B------:R-:W-:Y:S05]  /*1960*/  BSYNC.RECONVERGENT B0 ;  /* 0x0000000000007941 */ /* 0x000fea0003800200 */
.L_x_75:
[----:B------:R-:W-:Y:S05]  /*1970*/  @P0 BRA `(.L_x_77) ;  /* 0xfffffff400c40947 */ /* 0x000fea000383ffff */
.L_x_68:
[----:B------:R-:W-:-:S13]  /*1980*/  ISETP.NE.AND P0, PT, R10, RZ, PT ;  /* 0x000000ff0a00720c */ /* 0x000fda0003f05270 */
[----:B------:R-:W-:Y:S05]  /*1990*/  @!P0 EXIT ;  /* 0x000000000000894d */ /* 0x000fea0003800000 */
[----:B------:R-:W-:-:S13]  /*19a0*/  ISETP.NE.AND P0, PT, R10, 0x1, PT ;  /* 0x000000010a00780c */ /* 0x000fda0003f05270 */
[----:B------:R-:W-:Y:S05]  /*19b0*/  @!P0 BRA `(.L_x_78) ;  /* 0x00000004001c8947 */ /* 0x000fea0003800000 */
[----:B------:R-:W-:Y:S01]  /*19c0*/  LEA R11, R9, R0, 0x7 ;  /* 0x00000000090b7211 */ /* 0x000fe200078e38ff */
[----:B------:R-:W-:Y:S03]  /*19d0*/  BSSY.RECONVERGENT B0, `(.L_x_79) ;  /* 0x0000023000007945 */ /* 0x000fe60003800200 */
[C---:B------:R-:W-:Y:S02]  /*19e0*/  ISETP.GE.AND P0, PT, R11.reuse, R6, PT ;  /* 0x000000060b00720c */ /* 0x040fe40003f06270 */
[----:B------:R-:W-:-:S04]  /*19f0*/  IADD3 R7, PT, PT, R11, 0x80, RZ ;  /* 0x000000800b077810 */ /* 0x000fc80007ffe0ff */
[----:B------:R-:W-:-:S07]  /*1a00*/  ISETP.GE.AND P1, PT, R7, R6, PT ;  /* 0x000000060700720c */ /* 0x000fce0003f26270 */
[----:B------:R-:W-:Y:S06]  /*1a10*/  @P0 BRA `(.L_x_80) ;  /* 0x0000000000780947 */ /* 0x000fec0003800000 */
[----:B--23--:R-:W-:-:S05]  /*1a20*/  IMAD.WIDE R12, R11, 0x4, R4 ;  /* 0x000000040b0c7825 */ /* 0x00cfca00078e0204 */
[----:B------:R2:W3:Y:S01]  /*1a30*/  LDG.E R8, desc[UR4][R12.64] ;  /* 0x000000040c087981 */ /* 0x0004e2000c1e1900 */
[----:B01----:R-:W-:Y:S01]  /*1a40*/  HFMA2 R17, -RZ, RZ, 1.5048828125, 33.21875 ;  /* 0x3e055027ff117431 */ /* 0x003fe200000001ff */
[----:B--2---:R-:W-:Y:S02]  /*1a50*/  MOV R13, 0x7f800000 ;  /* 0x7f800000000d7802 */ /* 0x004fe40000000f00 */
[----:B---3--:R-:W-:-:S13]  /*1a60*/  FSETP.GEU.AND P0, PT, R8, 1.175494350822287508e-38, PT ;  /* 0x008000000800780b */ /* 0x008fda0003f0e000 */
        /* <DEDUP_REMOVED lines=25> */
.L_x_80:
[----:B------:R-:W-:Y:S05]  /*1c00*/  BSYNC.RECONVERGENT B0 ;  /* 0x0000000000007941 */ /* 0x000fea0003800200 */
.L_x_79:
[----:B------:R-:W-:Y:S04]  /*1c10*/  BSSY.RECONVERGENT B0, `(.L_x_81) ;  /* 0x0000020000007945 */ /* 0x000fe80003800200 */
[----:B------:R-:W-:Y:S05]  /*1c20*/  @P1 BRA `(.L_x_82) ;  /* 0x0000000000781947 */ /* 0x000fea0003800000 */
[----:B----4-:R-:W-:-:S05]  /*1c30*/  IMAD.WIDE R10, R7, 0x4, R4 ;  /* 0x00000004070a7825 */ /* 0x010fca00078e0204 */
[----:B------:R4:W5:Y:S01]  /*1c40*/  LDG.E R8, desc[UR4][R10.64] ;  /* 0x000000040a087981 */ /* 0x000962000c1e1900 */
[----:B-1----:R-:W-:Y:S01]  /*1c50*/  HFMA2 R15, -RZ, RZ, 1.5048828125, 33.21875 ;  /* 0x3e055027ff0f7431 */ /* 0x002fe200000001ff */
[----:B----4-:R-:W-:Y:S02]  /*1c60*/  MOV R11, 0x7f800000 ;  /* 0x7f800000000b7802 */ /* 0x010fe40000000f00 */
[----:B-----5:R-:W-:-:S04]  /*1c70*/  FSETP.GEU.AND P0, PT, R8, 1.175494350822287508e-38, PT ;  /* 0x008000000800780b */ /* 0x020fc80003f0e000 */
[----:B------:R-:W-:-:S09]  /*1c80*/  FSEL R10, RZ, -23, P0 ;  /* 0xc1b80000ff0a7808 */ /* 0x000fd20000000000 */
[----:B------:R-:W-:-:S05]  /*1c90*/  @!P0 FMUL R8, R8, 8388608 ;  /* 0x4b00000008088820 */ /* 0x000fca0000400000 */
[C---:B--23--:R-:W-:Y:S02]  /*1ca0*/  IADD3 R12, PT, PT, R8.reuse, -0x3f2aaaab, RZ ;  /* 0xc0d55555080c7810 */ /* 0x04cfe40007ffe0ff */
        /* <DEDUP_REMOVED lines=22> */
.L_x_82:
[----:B------:R-:W-:Y:S05]  /*1e10*/  BSYNC.RECONVERGENT B0 ;  /* 0x0000000000007941 */ /* 0x000fea0003800200 */
.L_x_81:
[----:B------:R-:W-:-:S07]  /*1e20*/  IADD3 R9, PT, PT, R9, 0x2, RZ ;  /* 0x0000000209097810 */ /* 0x000fce0007ffe0ff */
.L_x_78:
[----:B------:R-:W5:Y:S02]  /*1e30*/  LDC R7, c[0x0][0x384] ;  /* 0x0000e100ff077b82 */ /* 0x000f640000000800 */
[----:B-----5:R-:W-:-:S04]  /*1e40*/  LOP3.LUT R7, R7, 0x1, RZ, 0xc0, !PT ;  /* 0x0000000107077812 */ /* 0x020fc800078ec0ff */
[----:B------:R-:W-:-:S13]  /*1e50*/  ISETP.NE.U32.AND P0, PT, R7, 0x1, PT ;  /* 0x000000010700780c */ /* 0x000fda0003f05070 */
[----:B------:R-:W-:Y:S05]  /*1e60*/  @P0 EXIT ;  /* 0x000000000000094d */ /* 0x000fea0003800000 */
[----:B-1--4-:R-:W-:-:S04]  /*1e70*/  LEA R11, R9, R0, 0x7 ;  /* 0x00000000090b7211 */ /* 0x012fc800078e38ff */
[----:B------:R-:W-:-:S13]  /*1e80*/  ISETP.GE.AND P0, PT, R11, R6, PT ;  /* 0x000000060b00720c */ /* 0x000fda0003f06270 */
[----:B------:R-:W-:Y:S05]  /*1e90*/  @P0 EXIT ;  /* 0x000000000000094d */ /* 0x000fea0003800000 */
[----:B------:R-:W-:-:S05]  /*1ea0*/  IMAD.WIDE R4, R11, 0x4, R4 ;  /* 0x000000040b047825 */ /* 0x000fca00078e0204 */
[----:B------:R1:W4:Y:S01]  /*1eb0*/  LDG.E R0, desc[UR4][R4.64] ;  /* 0x0000000404007981 */ /* 0x000322000c1e1900 */
[----:B------:R-:W-:Y:S02]  /*1ec0*/  HFMA2 R9, -RZ, RZ, 1.5048828125, 33.21875 ;  /* 0x3e055027ff097431 */ /* 0x000fe400000001ff */
[----:B------:R-:W-:Y:S01]  /*1ed0*/  IMAD.WIDE R2, R11, 0x4, R2 ;  /* 0x000000040b027825 */ /* 0x000fe200078e0202 */
[----:B-1----:R-:W-:Y:S02]  /*1ee0*/  MOV R5, 0x7f800000 ;  /* 0x7f80000000057802 */ /* 0x002fe40000000f00 */
[----:B----4-:R-:W-:-:S04]  /*1ef0*/  FSETP.GEU.AND P0, PT, R0, 1.175494350822287508e-38, PT ;  /* 0x008000000000780b */ /* 0x010fc80003f0e000 */
        /* <DEDUP_REMOVED lines=25> */
.L_x_83:
        /* <DEDUP_REMOVED lines=15> */
.L_x_190:


//--------------------- .text._ZN3cub18CUB_300001_SM_10006detail9transform16transform_kernelINS2_10policy_hubILb0EN4cuda3std3__45tupleIJN6thrust24THRUST_300001_SM_1000_NS6detail15normal_iteratorINSA_10device_ptrIfEEEESF_EEEE10policy1000ElNS7_4plusIfEESF_JPfSL_EEEvT0_iT1_T2_DpNS2_10kernel_argIT3_EE --------------------------
	.section	.text._ZN3cub18CUB_300001_SM_10006detail9transform16transform_kernelINS2_10policy_hubILb0EN4cuda3std3__45tupleIJN6thrust24THRUST_300001_SM_1000_NS6detail15normal_iteratorINSA_10device_ptrIfEEEESF_EEEE10policy1000ElNS7_4plusIfEESF_JPfSL_EEEvT0_iT1_T2_DpNS2_10kernel_argIT3_EE,"ax",@progbits
	.align	128
        .global         _ZN3cub18CUB_300001_SM_10006detail9transform16transform_kernelINS2_10policy_hubILb0EN4cuda3std3__45tupleIJN6thrust24THRUST_300001_SM_1000_NS6detail15normal_iteratorINSA_10device_ptrIfEEEESF_EEEE10policy1000ElNS7_4plusIfEESF_JPfSL_EEEvT0_iT1_T2_DpNS2_10kernel_argIT3_EE
        .type           _ZN3cub18CUB_300001_SM_10006detail9transform16transform_kernelINS2_10policy_hubILb0EN4cuda3std3__45tupleIJN6thrust24THRUST_300001_SM_1000_NS6detail15normal_iteratorINSA_10device_ptrIfEEEESF_EEEE10policy1000ElNS7_4plusIfEESF_JPfSL_EEEvT0_iT1_T2_DpNS2_10kernel_argIT3_EE,@function
        .size           _ZN3cub18CUB_300001_SM_10006detail9transform16transform_kernelINS2_10policy_hubILb0EN4cuda3std3__45tupleIJN6thrust24THRUST_300001_SM_1000_NS6detail15normal_iteratorINSA_10device_ptrIfEEEESF_EEEE10policy1000ElNS7_4plusIfEESF_JPfSL_EEEvT0_iT1_T2_DpNS2_10kernel_argIT3_EE,(.L_x_185 - _ZN3cub18CUB_300001_SM_10006detail9transform16transform_kernelINS2_10policy_hubILb0EN4cuda3std3__45tupleIJN6thrust24THRUST_300001_SM_1000_NS6detail15normal_iteratorINSA_10device_ptrIfEEEESF_EEEE10policy1000ElNS7_4plusIfEESF_JPfSL_EEEvT0_iT1_T2_DpNS2_10kernel_argIT3_EE)
        .other          _ZN3cub18CUB_300001_SM_10006detail9transform16transform_kernelINS2_10policy_hubILb0EN4cuda3std3__45tupleIJN6thrust24THRUST_300001_SM_1000_NS6detail15normal_iteratorINSA_10device_ptrIfEEEESF_EEEE10policy1000ElNS7_4plusIfEESF_JPfSL_EEEvT0_iT1_T2_DpNS2_10kernel_argIT3_EE,@"STO_CUDA_ENTRY STV_DEFAULT"
_ZN3cub18CUB_300001_SM_10006detail9transform16transform_kernelINS2_10policy_hubILb0EN4cuda3std3__45tupleIJN6thrust24THRUST_300001_SM_1000_NS6detail15normal_iteratorINSA_10device_ptrIfEEEESF_EEEE10policy1000ElNS7_4plusIfEESF_JPfSL_EEEvT0_iT1_T2_DpNS2_10kernel_argIT3_EE:
.text._ZN3cub18CUB_300001_SM_10006detail9transform16transform_kernelINS2_10policy_hubILb0EN4cuda3std3__45tupleIJN6thrust24THRUST_300001_SM_1000_NS6detail15normal_iteratorINSA_10device_ptrIfEEEESF_EEEE10policy1000ElNS7_4plusIfEESF_JPfSL_EEEvT0_iT1_T2_DpNS2_10kernel_argIT3_EE:
[----:B------:R-:W-:Y:S01]  /*0000*/  LDC R1, c[0x0][0x37c] ;  /* 0x0000df00ff017b82 */ /* 0x000fe20000000800 */
[----:B------:R-:W1:Y:S07]  /*0010*/  LDCU UR24, c[0x0][0x388] ;  /* 0x00007100ff1877ac */ /* 0x000e6e0008000800 */
[----:B------:R-:W2:Y:S01]  /*0020*/  S2UR UR5, SR_CTAID.X ;  /* 0x00000000000579c3 */ /* 0x000ea20000002500 */
[----:B------:R-:W3:Y:S01]  /*0030*/  LDCU UR7, c[0x0][0x370] ;  /* 0x00006e00ff0777ac */ /* 0x000ee20008000800 */
[----:B------:R-:W4:Y:S06]  /*0040*/  LDCU.64 UR22, c[0x0][0x358] ;  /* 0x00006b00ff1677ac */ /* 0x000f2c0008000a00 */
[----:B------:R-:W5:Y:S01]  /*0050*/  LDC.64 R2, c[0x0][0x380] ;  /* 0x0000e000ff027b82 */ /* 0x000f620000000a00 */
[----:B-1----:R-:W-:-:S04]  /*0060*/  USHF.L.U32 UR19, UR24, 0x7, URZ ;  /* 0x0000000718137899 */ /* 0x002fc800080006ff */
[----:B------:R-:W-:Y:S02]  /*0070*/  USHF.R.S32.HI UR8, URZ, 0x1f, UR19 ;  /* 0x0000001fff087899 */ /* 0x000fe40008011413 */
[----:B--2---:R-:W-:Y:S02]  /*0080*/  UIMAD.WIDE.U32 UR20, UR19, UR5, URZ ;  /* 0x00000005131472a5 */ /* 0x004fe4000f8e00ff */
[----:B------:R-:W-:Y:S02]  /*0090*/  UIMAD UR6, UR8, UR5, URZ ;  /* 0x00000005080672a4 */ /* 0x000fe4000f8e02ff */
[----:B------:R-:W-:Y:S02]  /*00a0*/  UIADD3 UR4, UPT, UPT, UR5, 0x2, URZ ;  /* 0x0000000205047890 */ /* 0x000fe4000fffe0ff */
[----:B------:R-:W-:Y:S02]  /*00b0*/  UIADD3 UR6, UPT, UPT, UR21, UR6, URZ ;  /* 0x0000000615067290 */ /* 0x000fe4000fffe0ff */
[----:B---3--:R-:W-:Y:S01]  /*00c0*/  UISETP.GE.U32.AND UP0, UPT, UR4, UR7, UPT ;  /* 0x000000070400728c */ /* 0x008fe2000bf06070 */
[----:B-----5:R-:W-:-:S03]  /*00d0*/  IADD3 R0, P0, PT, R2, -UR20, RZ ;  /* 0x8000001402007c10 */ /* 0x020fc6000ff1e0ff */
[----:B------:R-:W-:Y:S01]  /*00e0*/  UISETP.EQ.OR UP0, UPT, UR5, URZ, UP0 ;  /* 0x000000ff0500728c */ /* 0x000fe20008702670 */
[----:B------:R-:W-:Y:S02]  /*00f0*/  IADD3.X R2, PT, PT, R3, ~UR6, RZ, P0, !PT ;  /* 0x8000000603027c10 */ /* 0x000fe400087fe4ff */
[----:B------:R-:W-:-:S04]  /*0100*/  ISETP.LT.U32.AND P0, PT, R0, UR19, PT ;  /* 0x0000001300007c0c */ /* 0x000fc8000bf01070 */
[----:B------:R-:W-:-:S04]  /*0110*/  ISETP.LT.AND.EX P0, PT, R2, UR8, PT, P0 ;  /* 0x0000000802007c0c */ /* 0x000fc8000bf01300 */
[----:B------:R-:W-:Y:S01]  /*0120*/  SEL R0, R0, UR19, P0 ;  /* 0x0000001300007c07 */ /* 0x000fe20008000000 */
[----:B----4-:R-:W-:Y:S08]  /*0130*/  BRA.U UP0, `(.L_x_84) ;  /* 0x0000000100e47547 */ /* 0x010ff0000b800000 */
[----:B------:R-:W1:Y:S01]  /*0140*/  S2R R2, SR_TID.X ;  /* 0x0000000000027919 */ /* 0x000e620000002100 */
[----:B------:R-:W-:Y:S01]  /*0150*/  ELECT P0, URZ, PT ;  /* 0x0000000000ff782f */ /* 0x000fe20003800000 */
[----:B------:R-:W-:Y:S03]  /*0160*/  BSSY.RECONVERGENT B0, `(.L_x_85) ;  /* 0x000002e000007945 */ /* 0x000fe60003800200 */
[----:B-1----:R-:W-:-:S13]  /*0170*/  ISETP.GT.U32.OR P0, PT, R2, 0x1f, !P0 ;  /* 0x0000001f0200780c */ /* 0x002fda0004704470 */
[----:B------:R-:W-:Y:S05]  /*0180*/  @P0 BRA `(.L_x_86) ;  /* 0x0000000000ac0947 */ /* 0x000fea0003800000 */
[----:B------:R-:W1:Y:S01]  /*0190*/  S2UR UR18, SR_CgaCtaId ;  /* 0x00000000001279c3 */ /* 0x000e620000008800 */
[----:B------:R-:W2:Y:S01]  /*01a0*/  LDCU UR15, c[0x0][0x3a0] ;  /* 0x00007400ff0f77ac */ /* 0x000ea20008000800 */
[----:B------:R-:W3:Y:S01]  /*01b0*/  LDCU UR17, c[0x0][0x3b0] ;  /* 0x00007600ff1177ac */ /* 0x000ee20008000800 */
[----:B------:R-:W-:Y:S01]  /*01c0*/  ULEA UR14, UR24, 0xf, 0x9 ;  /* 0x0000000f180e7891 */ /* 0x000fe2000f8e48ff */
[----:B------:R-:W-:Y:S01]  /*01d0*/  UMOV UR7, 0x400 ;  /* 0x0000040000077882 */ /* 0x000fe20000000000 */
[----:B------:R-:W-:Y:S01]  /*01e0*/  UMOV UR10, 0x1 ;  /* 0x00000001000a7882 */ /* 0x000fe20000000000 */
[----:B------:R-:W4:Y:S01]  /*01f0*/  LDCU.64 UR4, c[0x0][0x398] ;  /* 0x00007300ff0477ac */ /* 0x000f220008000a00 */
[----:B------:R-:W-:-:S04]  /*0200*/  UIADD3 UR10, UPT, UPT, -UR10, 0x100000, URZ ;  /* 0x001000000a0a7890 */ /* 0x000fc8000fffe1ff */
[----:B------:R-:W-:Y:S02]  /*0210*/  USHF.L.U32 UR11, UR10, 0xb, URZ ;  /* 0x0000000b0a0b7899 */ /* 0x000fe400080006ff */
[----:B------:R-:W-:Y:S02]  /*0220*/  USHF.L.U32 UR10, UR10, 0x1, URZ ;  /* 0x000000010a0a7899 */ /* 0x000fe400080006ff */
[----:B--2---:R-:W-:Y:S01]  /*0230*/  UIADD3 UR15, UPT, UPT, UR14, UR15, URZ ;  /* 0x0000000f0e0f7290 */ /* 0x004fe2000fffe0ff */
[----:B------:R-:W2:Y:S01]  /*0240*/  LDCU.64 UR12, c[0x0][0x3a8] ;  /* 0x00007500ff0c77ac */ /* 0x000ea20008000a00 */
[----:B---3--:R-:W-:Y:S02]  /*0250*/  UIADD3 UR14, UPT, UPT, UR14, UR17, URZ ;  /* 0x000000110e0e7290 */ /* 0x008fe4000fffe0ff */
[----:B-1----:R-:W-:Y:S02]  /*0260*/  ULEA UR17, UR18, UR7, 0x18 ;  /* 0x0000000712117291 */ /* 0x002fe4000f8ec0ff */
[----:B------:R-:W-:-:S02]  /*0270*/  UIADD3 UR16, UPT, UPT, UR7, 0x80, URZ ;  /* 0x0000008007107890 */ /* 0x000fc4000fffe0ff */
[----:B------:R-:W-:Y:S02]  /*0280*/  USHF.L.U64.HI UR9, UR20, 0x2, UR6 ;  /* 0x0000000214097899 */ /* 0x000fe40008010206 */
[----:B------:R-:W-:Y:S02]  /*0290*/  USHF.L.U32 UR8, UR20, 0x2, URZ ;  /* 0x0000000214087899 */ /* 0x000fe400080006ff */
[----:B------:R-:W-:Y:S02]  /*02a0*/  ULOP3.LUT UR15, UR15, 0xfffffff0, URZ, 0xc0, !UPT ;  /* 0xfffffff00f0f7892 */ /* 0x000fe4000f8ec0ff */
[----:B------:R-:W-:Y:S01]  /*02b0*/  ULOP3.LUT UR14, UR14, 0xfffffff0, URZ, 0xc0, !UPT ;  /* 0xfffffff00e0e7892 */ /* 0x000fe2000f8ec0ff */
[----:B------:R-:W1:Y:S02]  /*02c0*/  FENCE.VIEW.ASYNC.S ;  /* 0x00000000000073c6 */ /* 0x000e640000000000 */
[----:B-1----:R1:W3:Y:S02]  /*02d0*/  SYNCS.EXCH.64 URZ, [UR17], UR10 ;  /* 0x0000000a11ff75b2 */ /* 0x0022e40008000100 */
[----:B------:R-:W-:Y:S01]  /*02e0*/  @!PT LDS RZ, [RZ] ;  /* 0x00000000fffff984 */ /* 0x000fe20000000800 */
[----:B------:R-:W-:Y:S01]  /*02f0*/  @!PT LDS RZ, [RZ] ;  /* 0x00000000fffff984 */ /* 0x000fe20000000800 */
[----:B------:R-:W-:Y:S01]  /*0300*/  @!PT LDS RZ, [RZ] ;  /* 0x00000000fffff984 */ /* 0x000fe20000000800 */
[----:B------:R-:W-:Y:S01]  /*0310*/  @!PT LDS RZ, [RZ] ;  /* 0x00000000fffff984 */ /* 0x000fe20000000800 */
[----:B---3--:R3:W-:Y:S06]  /*0320*/  MEMBAR.ALL.CTA ;  /* 0x0000000000007992 */ /* 0x0087ec0000008000 */
[----:B---3--:R-:W3:Y:S01]  /*0330*/  FENCE.VIEW.ASYNC.S ;  /* 0x00000000000073c6 */ /* 0x008ee20000000000 */
[----:B------:R-:W-:-:S02]  /*0340*/  ULEA UR16, UR18, UR16, 0x18 ;  /* 0x0000001012107291 */ /* 0x000fc4000f8ec0ff */
[----:B----4-:R-:W-:Y:S02]  /*0350*/  UIADD3.64 UR4, UPT, UPT, UR8, UR4, URZ ;  /* 0x0000000408047297 */ /* 0x010fe4000fffe0ff */
[----:B------:R-:W-:Y:S02]  /*0360*/  USHF.R.U32.HI UR7, URZ, 0x4, UR15 ;  /* 0x00000004ff077899 */ /* 0x000fe4000801160f */
[----:B--2---:R-:W-:Y:S02]  /*0370*/  UIADD3.64 UR8, UPT, UPT, UR8, UR12, URZ ;  /* 0x0000000c08087297 */ /* 0x004fe4000fffe0ff */
[----:B------:R-:W-:Y:S02]  /*0380*/  UIADD3 UR15, UPT, UPT, UR15, UR14, URZ ;  /* 0x0000000e0f0f7290 */ /* 0x000fe4000fffe0ff */
[----:B------:R-:W-:Y:S02]  /*0390*/  ULEA UR12, UR24, UR16, 0x9 ;  /* 0x00000010180c7291 */ /* 0x000fe4000f8e48ff */
[----:B------:R-:W-:-:S02]  /*03a0*/  USHF.R.U32.HI UR14, URZ, 0x4, UR14 ;  /* 0x00000004ff0e7899 */ /* 0x000fc4000801160e */
[----:B------:R-:W-:Y:S01]  /*03b0*/  UPRMT UR7, UR7, 0x5410, URZ ;  /* 0x0000541007077896 */ /* 0x000fe200080000ff */
[----:B------:R-:W-:Y:S01]  /*03c0*/  IMAD.U32 R2, RZ, RZ, UR15 ;  /* 0x0000000fff027e24 */ /* 0x000fe2000f8e00ff */
[----:B------:R-:W-:Y:S02]  /*03d0*/  UIADD3 UR12, UPT, UPT, UR12, 0x80, URZ ;  /* 0x000000800c0c7890 */ /* 0x000fe4000fffe0ff */
[----:B------:R-:W-:Y:S01]  /*03e0*/  UPRMT UR14, UR14, 0x5410, URZ ;  /* 0x000054100e0e7896 */ /* 0x000fe200080000ff */
[----:B------:R-:W-:-:S04]  /*03f0*/  UMOV UR13, UR17 ;  /* 0x00000011000d7c82 */ /* 0x000fc80008000000 */
[----:B---3--:R1:W-:Y:S04]  /*0400*/  UBLKCP.S.G [UR16], [UR4], UR7 ;  /* 0x00000010040073ba */ /* 0x0083e80008000207 */
[----:B------:R1:W-:Y:S01]  /*0410*/  UBLKCP.S.G [UR12], [UR8], UR14 ;  /* 0x0000000c080073ba */ /* 0x0003e2000800020e */
[----:B------:R1:W-:Y:S01]  /*0420*/  SYNCS.ARRIVE.TRANS64 RZ, [UR17], R2 ;  /* 0x00000002ffff79a7 */ /* 0x0003e20008000011 */
[----:B------:R-:W-:Y:S01]  /*0430*/  NOP ;  /* 0x0000000000007918 */ /* 0x000fe20000000000 */
.L_x_86:
[----:B-1----:R-:W-:Y:S05]  /*0440*/  BSYNC.RECONVERGENT B0 ;  /* 0x0000000000007941 */ /* 0x002fea0003800200 */
.L_x_85:
[----:B------:R-:W1:Y:S08]  /*0450*/  S2UR UR5, SR_CgaCtaId ;  /* 0x00000000000579c3 */ /* 0x000e700000008800 */
[----:B------:R-:W-:Y:S01]  /*0460*/  BAR.SYNC.DEFER_BLOCKING 0x0 ;  /* 0x0000000000007b1d */ /* 0x000fe20000010000 */
[----:B------:R-:W-:-:S05]  /*0470*/  SHF.L.U32 R2, RZ, 0x1f, RZ ;  /* 0x0000001fff027819 */ /* 0x000fca00000006ff */
[----:B------:R-:W-:Y:S02]  /*0480*/  UMOV UR4, 0x400 ;  /* 0x0000040000047882 */ /* 0x000fe40000000000 */
[----:B-1----:R-:W-:-:S12]  /*0490*/  ULEA UR4, UR5, UR4, 0x18 ;  /* 0x0000000405047291 */ /* 0x002fd8000f8ec0ff */
.L_x_87:
[----:B------:R-:W1:Y:S02]  /*04a0*/  SYNCS.PHASECHK.TRANS64.TRYWAIT P0, [UR4], R2 ;  /* 0x00000002ff0075a7 */ /* 0x000e640008001104 */
[----:B-1----:R-:W-:Y:S05]  /*04b0*/  @!P0 BRA `(.L_x_87) ;  /* 0xfffffffc00f88947 */ /* 0x002fea000383ffff */
[----:B------:R-:W-:Y:S05]  /*04c0*/  BRA `(.L_x_88) ;  /* 0x0000001400407947 */ /* 0x000fea0003800000 */
.L_x_84:
[----:B------:R-:W1:Y:S01]  /*04d0*/  S2R R3, SR_TID.Y ;  /* 0x0000000000037919 */ /* 0x000e620000002200 */
[----:B------:R-:W2:Y:S01]  /*04e0*/  LDCU UR9, c[0x0][0x360] ;  /* 0x00006c00ff0977ac */ /* 0x000ea20008000800 */
[----:B------:R-:W-:Y:S01]  /*04f0*/  IMAD.SHL.U32 R4, R0, 0x4, RZ ;  /* 0x0000000400047824 */ /* 0x000fe200078e00ff */
[----:B------:R-:W-:Y:S01]  /*0500*/  BSSY.RECONVERGENT B0, `(.L_x_89) ;  /* 0x00000aa000007945 */ /* 0x000fe20003800200 */
[----:B------:R-:W1:Y:S01]  /*0510*/  S2R R6, SR_TID.Z ;  /* 0x0000000000067919 */ /* 0x000e620000002300 */
[----:B------:R-:W2:Y:S01]  /*0520*/  LDCU UR10, c[0x0][0x364] ;  /* 0x00006c80ff0a77ac */ /* 0x000ea20008000800 */
[----:B------:R-:W3:Y:S01]  /*0530*/  LDC R2, c[0x0][0x368] ;  /* 0x0000da00ff027b82 */ /* 0x000ee20000000800 */
[----:B------:R-:W-:Y:S01]  /*0540*/  SHF.R.S32.HI R5, RZ, 0x1f, R4 ;  /* 0x0000001fff057819 */ /* 0x000fe20000011404 */
[----:B------:R-:W4:Y:S03]  /*0550*/  S2R R8, SR_TID.X ;  /* 0x0000000000087919 */ /* 0x000f260000002100 */
[----:B------:R-:W-:-:S02]  /*0560*/  SHF.R.U64 R4, R4, 0x2, R5 ;  /* 0x0000000204047819 */ /* 0x000fc40000001205 */
[----:B------:R-:W-:Y:S01]  /*0570*/  SHF.R.U32.HI R5, RZ, 0x2, R5 ;  /* 0x00000002ff057819 */ /* 0x000fe20000011605 */
[----:B--2---:R-:W-:Y:S02]  /*0580*/  UIMAD UR4, UR9, UR10, URZ ;  /* 0x0000000a090472a4 */ /* 0x004fe4000f8e02ff */
[----:B-1----:R-:W-:Y:S02]  /*0590*/  IMAD R3, R6, UR10, R3 ;  /* 0x0000000a06037c24 */ /* 0x002fe4000f8e0203 */
[----:B------:R-:W-:Y:S02]  /*05a0*/  IMAD.MOV.U32 R6, RZ, RZ, RZ ;  /* 0x000000ffff067224 */ /* 0x000fe400078e00ff */
[----:B----4-:R-:W-:Y:S02]  /*05b0*/  IMAD R3, R3, UR9, R8 ;  /* 0x0000000903037c24 */ /* 0x010fe4000f8e0208 */
[----:B---3--:R-:W-:Y:S01]  /*05c0*/  IMAD R8, R2, UR4, RZ ;  /* 0x0000000402087c24 */ /* 0x008fe2000f8e02ff */
[----:B------:R-:W-:-:S02]  /*05d0*/  UMOV UR4, URZ ;  /* 0x000000ff00047c82 */ /* 0x000fc40008000000 */
[----:B------:R-:W-:-:S04]  /*05e0*/  ISETP.GT.U32.AND P0, PT, R4, R3, PT ;  /* 0x000000030400720c */ /* 0x000fc80003f04070 */
[----:B------:R-:W-:-:S13]  /*05f0*/  ISETP.GT.U32.AND.EX P0, PT, R5, RZ, PT, P0 ;  /* 0x000000ff0500720c */ /* 0x000fda0003f04100 */
[----:B------:R-:W-:Y:S05]  /*0600*/  @!P0 BRA `(.L_x_90) ;  /* 0x0000000800648947 */ /* 0x000fea0003800000 */
[----:B------:R-:W-:Y:S01]  /*0610*/  IMAD.IADD R9, R8, 0x1, R3 ;  /* 0x0000000108097824 */ /* 0x000fe200078e0203 */
[----:B------:R-:W-:Y:S01]  /*0620*/  BSSY.RECONVERGENT B1, `(.L_x_91) ;  /* 0x0000024000017945 */ /* 0x000fe20003800200 */
[----:B------:R-:W-:-:S03]  /*0630*/  IMAD.MOV.U32 R12, RZ, RZ, -0x1 ;  /* 0xffffffffff0c7424 */ /* 0x000fc600078e00ff */
[CC--:B------:R-:W-:Y:S02]  /*0640*/  ISETP.GT.U32.AND P1, PT, R4.reuse, R9.reuse, PT ;  /* 0x000000090400720c */ /* 0x0c0fe40003f24070 */
[CC--:B------:R-:W-:Y:S02]  /*0650*/  ISETP.GT.U32.AND P0, PT, R4.reuse, R9.reuse, PT ;  /* 0x000000090400720c */ /* 0x0c0fe40003f04070 */
[C---:B------:R-:W-:Y:S02]  /*0660*/  ISETP.GT.U32.AND.EX P1, PT, R5.reuse, RZ, PT, P1 ;  /* 0x000000ff0500720c */ /* 0x040fe40003f24110 */
[----:B------:R-:W-:Y:S02]  /*0670*/  ISETP.GT.U32.AND.EX P0, PT, R5, RZ, PT, P0 ;  /* 0x000000ff0500720c */ /* 0x000fe40003f04100 */
[----:B------:R-:W-:Y:S02]  /*0680*/  SEL R10, R4, R9, P1 ;  /* 0x00000009040a7207 */ /* 0x000fe40000800000 */
[----:B------:R-:W-:-:S02]  /*0690*/  SEL R7, RZ, 0x1, !P0 ;  /* 0x00000001ff077807 */ /* 0x000fc40004000000 */
[----:B------:R-:W-:Y:S02]  /*06a0*/  SEL R11, R5, RZ, P1 ;  /* 0x000000ff050b7207 */ /* 0x000fe40000800000 */
[----:B------:R-:W-:-:S04]  /*06b0*/  IADD3 R14, P0, P1, R10, -R7, -R9 ;  /* 0x800000070a0e7210 */ /* 0x000fc8000791e809 */
[----:B------:R-:W-:-:S04]  /*06c0*/  IADD3.X R15, PT, PT, R11, -0x1, R12, P0, P1 ;  /* 0xffffffff0b0f7810 */ /* 0x000fc800007e240c */
[----:B------:R-:W-:-:S13]  /*06d0*/  ISETP.NE.U32.AND P0, PT, R15, RZ, PT ;  /* 0x000000ff0f00720c */ /* 0x000fda0003f05070 */
[----:B------:R-:W-:Y:S05]  /*06e0*/  @P0 BRA `(.L_x_92) ;  /* 0x0000000000500947 */ /* 0x000fea0003800000 */
[----:B------:R-:W1:Y:S01]  /*06f0*/  I2F.U32.RP R9, R8 ;  /* 0x0000000800097306 */ /* 0x000e620000209000 */
[----:B------:R-:W-:Y:S01]  /*0700*/  IMAD.MOV R13, RZ, RZ, -R8 ;  /* 0x000000ffff0d7224 */ /* 0x000fe200078e0a08 */
[----:B------:R-:W-:-:S06]  /*0710*/  ISETP.NE.U32.AND P2, PT, R8, RZ, PT ;  /* 0x000000ff0800720c */ /* 0x000fcc0003f45070 */
[----:B-1----:R-:W1:Y:S02]  /*0720*/  MUFU.RCP R9, R9 ;  /* 0x0000000900097308 */ /* 0x002e640000001000 */
[----:B-1----:R-:W-:-:S06]  /*0730*/  VIADD R10, R9, 0xffffffe ;  /* 0x0ffffffe090a7836 */ /* 0x002fcc0000000000 */
[----:B------:R1:W2:Y:S02]  /*0740*/  F2I.FTZ.U32.TRUNC.NTZ R11, R10 ;  /* 0x0000000a000b7305 */ /* 0x0002a4000021f000 */
[----:B-1----:R-:W-:Y:S02]  /*0750*/  IMAD.MOV.U32 R10, RZ, RZ, RZ ;  /* 0x000000ffff0a7224 */ /* 0x002fe400078e00ff */
[----:B--2---:R-:W-:-:S04]  /*0760*/  IMAD R13, R13, R11, RZ ;  /* 0x0000000b0d0d7224 */ /* 0x004fc800078e02ff */
[----:B------:R-:W-:-:S06]  /*0770*/  IMAD.HI.U32 R11, R11, R13, R10 ;  /* 0x0000000d0b0b7227 */ /* 0x000fcc00078e000a */
[----:B------:R-:W-:-:S04]  /*0780*/  IMAD.HI.U32 R10, R11, R14, RZ ;  /* 0x0000000e0b0a7227 */ /* 0x000fc800078e00ff */
[----:B------:R-:W-:-:S04]  /*0790*/  IMAD.MOV R11, RZ, RZ, -R10 ;  /* 0x000000ffff0b7224 */ /* 0x000fc800078e0a0a */
[----:B------:R-:W-:-:S05]  /*07a0*/  IMAD R11, R8, R11, R14 ;  /* 0x0000000b080b7224 */ /* 0x000fca00078e020e */
[----:B------:R-:W-:-:S13]  /*07b0*/  ISETP.GE.U32.AND P0, PT, R11, R8, PT ;  /* 0x000000080b00720c */ /* 0x000fda0003f06070 */
[----:B------:R-:W-:Y:S02]  /*07c0*/  @P0 IMAD.IADD R11, R11, 0x1, -R8 ;  /* 0x000000010b0b0824 */ /* 0x000fe400078e0a08 */
[----:B------:R-:W-:-:S03]  /*07d0*/  @P0 VIADD R10, R10, 0x1 ;  /* 0x000000010a0a0836 */ /* 0x000fc60000000000 */
[----:B------:R-:W-:Y:S01]  /*07e0*/  ISETP.GE.U32.AND P1, PT, R11, R8, PT ;  /* 0x000000080b00720c */ /* 0x000fe20003f26070 */
[----:B------:R-:W-:-:S12]  /*07f0*/  IMAD.MOV.U32 R11, RZ, RZ, RZ ;  /* 0x000000ffff0b7224 */ /* 0x000fd800078e00ff */
[----:B------:R-:W-:Y:S02]  /*0800*/  @P1 IADD3 R10, PT, PT, R10, 0x1, RZ ;  /* 0x000000010a0a1810 */ /* 0x000fe40007ffe0ff */
[----:B------:R-:W-:Y:S01]  /*0810*/  @!P2 LOP3.LUT R10, RZ, R8, RZ, 0x33, !PT ;  /* 0x00000008ff0aa212 */ /* 0x000fe200078e33ff */
[----:B------:R-:W-:Y:S06]  /*0820*/  BRA `(.L_x_93) ;  /* 0x00000000000c7947 */ /* 0x000fec0003800000 */
.L_x_92:
[----:B------:R-:W-:Y:S01]  /*0830*/  IMAD.MOV.U32 R9, RZ, RZ, R14 ;  /* 0x000000ffff097224 */ /* 0x000fe200078e000e */
[----:B------:R-:W-:-:S07]  /*0840*/  MOV R14, 0x860 ;  /* 0x00000860000e7802 */ /* 0x000fce0000000f00 */
[----:B------:R-:W-:Y:S05]  /*0850*/  CALL.REL.NOINC `($__internal_0_$__cuda_sm20_div_u64) ;  /* 0x0000001400707944 */ /* 0x000fea0003c00000 */
.L_x_93:
[----:B------:R-:W-:Y:S05]  /*0860*/  BSYNC.RECONVERGENT B1 ;  /* 0x0000000000017941 */ /* 0x000fea0003800200 */
.L_x_91:
[----:B------:R-:W-:Y:S01]  /*0870*/  IADD3 R9, P0, PT, R10, R7, RZ ;  /* 0x000000070a097210 */ /* 0x000fe20007f1e0ff */
[----:B------:R-:W1:Y:S01]  /*0880*/  LDC R13, c[0x0][0x3a0] ;  /* 0x0000e800ff0d7b82 */ /* 0x000e620000000800 */
[----:B------:R-:W-:Y:S01]  /*0890*/  BSSY.RECONVERGENT B1, `(.L_x_94) ;  /* 0x0000033000017945 */ /* 0x000fe20003800200 */
[----:B------:R-:W-:Y:S01]  /*08a0*/  IMAD.MOV.U32 R29, RZ, RZ, R3 ;  /* 0x000000ffff1d7224 */ /* 0x000fe200078e0003 */
[C---:B------:R-:W-:Y:S01]  /*08b0*/  LOP3.LUT R7, R9.reuse, 0x3, RZ, 0xc0, !PT ;  /* 0x0000000309077812 */ /* 0x040fe200078ec0ff */
[----:B------:R-:W-:Y:S01]  /*08c0*/  IMAD.X R10, RZ, RZ, R11, P0 ;  /* 0x000000ffff0a7224 */ /* 0x000fe200000e060b */
[----:B------:R-:W-:Y:S02]  /*08d0*/  ISETP.GE.U32.AND P0, PT, R9, 0x3, PT ;  /* 0x000000030900780c */ /* 0x000fe40003f06070 */
[----:B------:R-:W-:Y:S02]  /*08e0*/  ISETP.NE.U32.AND P1, PT, R7, 0x3, PT ;  /* 0x000000030700780c */ /* 0x000fe40003f25070 */
[----:B------:R-:W-:Y:S01]  /*08f0*/  ISETP.GE.U32.AND.EX P0, PT, R10, RZ, PT, P0 ;  /* 0x000000ff0a00720c */ /* 0x000fe20003f06100 */
[----:B------:R-:W-:Y:S01]  /*0900*/  IMAD.MOV.U32 R10, RZ, RZ, R6 ;  /* 0x000000ffff0a7224 */ /* 0x000fe200078e0006 */
[----:B------:R-:W-:-:S02]  /*0910*/  ISETP.NE.AND.EX P1, PT, RZ, RZ, PT, P1 ;  /* 0x000000ffff00720c */ /* 0x000fc40003f25310 */
[----:B-1----:R-:W-:-:S11]  /*0920*/  SHF.R.S32.HI R11, RZ, 0x1f, R13 ;  /* 0x0000001fff0b7819 */ /* 0x002fd6000001140d */
[----:B------:R-:W-:Y:S05]  /*0930*/  @!P1 BRA `(.L_x_95) ;  /* 0x0000000000a09947 */ /* 0x000fea0003800000 */
[----:B------:R-:W1:Y:S01]  /*0940*/  S2UR UR7, SR_CgaCtaId ;  /* 0x00000000000779c3 */ /* 0x000e620000008800 */
[----:B------:R-:W2:Y:S01]  /*0950*/  LDCU.64 UR12, c[0x0][0x398] ;  /* 0x00007300ff0c77ac */ /* 0x000ea20008000a00 */
[C---:B------:R-:W-:Y:S01]  /*0960*/  IMAD.SHL.U32 R7, R3.reuse, 0x4, RZ ;  /* 0x0000000403077824 */ /* 0x040fe200078e00ff */
[----:B------:R-:W-:Y:S01]  /*0970*/  MOV R29, R3 ;  /* 0x00000003001d7202 */ /* 0x000fe20000000f00 */
[----:B------:R-:W-:Y:S01]  /*0980*/  IMAD.U32 R14, RZ, RZ, UR20 ;  /* 0x00000014ff0e7e24 */ /* 0x000fe2000f8e00ff */
[----:B------:R-:W-:Y:S01]  /*0990*/  UMOV UR5, 0x400 ;  /* 0x0000040000057882 */ /* 0x000fe20000000000 */
[----:B------:R-:W-:Y:S01]  /*09a0*/  IMAD.U32 R15, RZ, RZ, UR21 ;  /* 0x00000015ff0f7e24 */ /* 0x000fe2000f8e00ff */
[----:B------:R-:W-:Y:S01]  /*09b0*/  SHF.L.U64.HI R15, R3, 0x2, R6 ;  /* 0x00000002030f7819 */ /* 0x000fe20000010206 */
[----:B------:R-:W-:Y:S01]  /*09c0*/  IMAD.U32 R12, RZ, RZ, UR6 ;  /* 0x00000006ff0c7e24 */ /* 0x000fe2000f8e00ff */
[----:B------:R-:W-:Y:S01]  /*09d0*/  LEA R10, P1, R14, R7, 0x2 ;  /* 0x000000070e0a7211 */ /* 0x000fe200078210ff */
[----:B------:R-:W-:Y:S01]  /*09e0*/  VIADD R9, R9, 0x1 ;  /* 0x0000000109097836 */ /* 0x000fe20000000000 */
[----:B------:R-:W-:Y:S01]  /*09f0*/  UIADD3 UR5, UPT, UPT, UR5, 0x80, URZ ;  /* 0x0000008005057890 */ /* 0x000fe2000fffe0ff */
[----:B------:R-:W-:Y:S01]  /*0a00*/  IMAD R7, R2, UR10, RZ ;  /* 0x0000000a02077c24 */ /* 0x000fe2000f8e02ff */
[----:B------:R-:W-:-:S02]  /*0a10*/  LEA.HI.X R14, R14, R15, R12, 0x2, P1 ;  /* 0x0000000f0e0e7211 */ /* 0x000fc400008f140c */
[----:B------:R-:W-:Y:S01]  /*0a20*/  LOP3.LUT R9, R9, 0x3, RZ, 0xc0, !PT ;  /* 0x0000000309097812 */ /* 0x000fe200078ec0ff */
[----:B------:R-:W-:Y:S01]  /*0a30*/  IMAD R7, R7, UR9, RZ ;  /* 0x0000000907077c24 */ /* 0x000fe2000f8e02ff */
[----:B--2---:R-:W-:Y:S01]  /*0a40*/  IADD3 R17, P1, P2, R10, UR12, R13 ;  /* 0x0000000c0a117c10 */ /* 0x004fe2000fa3e00d */
[----:B------:R-:W-:-:S03]  /*0a50*/  IMAD.MOV.U32 R10, RZ, RZ, R6 ;  /* 0x000000ffff0a7224 */ /* 0x000fc600078e0006 */
[----:B------:R-:W-:Y:S01]  /*0a60*/  IADD3.X R18, PT, PT, R14, UR13, R11, P1, P2 ;  /* 0x0000000d0e127c10 */ /* 0x000fe20008fe440b */
[----:B-1----:R-:W-:Y:S01]  /*0a70*/  ULEA UR5, UR7, UR5, 0x18 ;  /* 0x0000000507057291 */ /* 0x002fe2000f8ec0ff */
[----:B------:R-:W-:-:S05]  /*0a80*/  IADD3 R9, P1, PT, RZ, -R9, RZ ;  /* 0x80000009ff097210 */ /* 0x000fca0007f3e0ff */
[----:B------:R-:W-:Y:S02]  /*0a90*/  VIADD R12, R13, UR5 ;  /* 0x000000050d0c7c36 */ /* 0x000fe40008000000 */
[----:B------:R-:W-:Y:S02]  /*0aa0*/  IMAD.X R16, RZ, RZ, -0x1, P1 ;  /* 0xffffffffff107424 */ /* 0x000fe400008e06ff */
[----:B------:R-:W-:-:S07]  /*0ab0*/  IMAD R12, R3, 0x4, R12 ;  /* 0x00000004030c7824 */ /* 0x000fce00078e020c */
.L_x_96:
[----:B------:R-:W-:Y:S01]  /*0ac0*/  IADD3 R9, P1, PT, R9, 0x1, RZ ;  /* 0x0000000109097810 */ /* 0x000fe20007f3e0ff */
[----:B------:R-:W-:Y:S01]  /*0ad0*/  IMAD.MOV.U32 R14, RZ, RZ, R17 ;  /* 0x000000ffff0e7224 */ /* 0x000fe200078e0011 */
[C---:B------:R-:W-:Y:S01]  /*0ae0*/  IADD3 R29, P2, PT, R8.reuse, R29, RZ ;  /* 0x0000001d081d7210 */ /* 0x040fe20007f5e0ff */
[----:B------:R-:W-:Y:S01]  /*0af0*/  IMAD.MOV.U32 R15, RZ, RZ, R18 ;  /* 0x000000ffff0f7224 */ /* 0x000fe200078e0012 */
[C---:B------:R-:W-:Y:S01]  /*0b00*/  LEA R17, P3, R8.reuse, R17, 0x2 ;  /* 0x0000001108117211 */ /* 0x040fe200078610ff */
[----:B------:R-:W-:Y:S01]  /*0b10*/  IMAD.X R16, RZ, RZ, R16, P1 ;  /* 0x000000ffff107224 */ /* 0x000fe200008e0610 */
[----:B------:R-:W-:Y:S01]  /*0b20*/  ISETP.NE.U32.AND P1, PT, R9, RZ, PT ;  /* 0x000000ff0900720c */ /* 0x000fe20003f25070 */
[----:B------:R-:W-:Y:S01]  /*0b30*/  IMAD.X R10, RZ, RZ, R10, P2 ;  /* 0x000000ffff0a7224 */ /* 0x000fe200010e060a */
[----:B------:R-:W-:Y:S01]  /*0b40*/  @!PT LDS RZ, [RZ] ;  /* 0x00000000fffff984 */ /* 0x000fe20000000800 */
[----:B------:R-:W-:Y:S01]  /*0b50*/  @!PT LDS RZ, [RZ] ;  /* 0x00000000fffff984 */ /* 0x000fe20000000800 */
[----:B------:R-:W-:Y:S01]  /*0b60*/  @!PT LDS RZ, [RZ] ;  /* 0x00000000fffff984 */ /* 0x000fe20000000800 */
[----:B------:R1:W-:Y:S01]  /*0b70*/  LDGSTS.E [R12], desc[UR22][R14.64] ;  /* 0x000000000e0c7fae */ /* 0x0003e2000b9a1016 */
[----:B------:R-:W-:Y:S02]  /*0b80*/  LEA.HI.X R18, R8, R18, RZ, 0x2, P3 ;  /* 0x0000001208127211 */ /* 0x000fe400018f14ff */
[----:B------:R-:W-:Y:S01]  /*0b90*/  ISETP.NE.AND.EX P1, PT, R16, RZ, PT, P1 ;  /* 0x000000ff1000720c */ /* 0x000fe20003f25310 */
[----:B-1----:R-:W-:-:S12]  /*0ba0*/  IMAD R12, R7, 0x4, R12 ;  /* 0x00000004070c7824 */ /* 0x002fd800078e020c */
[----:B------:R-:W-:Y:S05]  /*0bb0*/  @P1 BRA `(.L_x_96) ;  /* 0xfffffffc00c01947 */ /* 0x000fea000383ffff */
.L_x_95:
[----:B------:R-:W-:Y:S05]  /*0bc0*/  BSYNC.RECONVERGENT B1 ;  /* 0x0000000000017941 */ /* 0x000fea0003800200 */
.L_x_94:
[----:B------:R-:W-:Y:S05]  /*0bd0*/  @!P0 BRA `(.L_x_90) ;  /* 0x0000000000f08947 */ /* 0x000fea0003800000 */
[----:B------:R-:W1:Y:S01]  /*0be0*/  S2UR UR8, SR_CgaCtaId ;  /* 0x00000000000879c3 */ /* 0x000e620000008800 */
[----:B------:R-:W2:Y:S01]  /*0bf0*/  LDCU.64 UR12, c[0x0][0x398] ;  /* 0x00007300ff0c77ac */ /* 0x000ea20008000a00 */
[C---:B------:R-:W-:Y:S01]  /*0c00*/  IMAD.SHL.U32 R9, R29.reuse, 0x4, RZ ;  /* 0x000000041d097824 */ /* 0x040fe200078e00ff */
[----:B------:R-:W-:Y:S01]  /*0c10*/  MOV R14, UR20 ;  /* 0x00000014000e7c02 */ /* 0x000fe20008000f00 */
[----:B------:R-:W-:Y:S01]  /*0c20*/  IMAD.U32 R15, RZ, RZ, UR21 ;  /* 0x00000015ff0f7e24 */ /* 0x000fe2000f8e00ff */
[C---:B------:R-:W-:Y:S01]  /*0c30*/  SHF.L.U64.HI R15, R29.reuse, 0x2, R10 ;  /* 0x000000021d0f7819 */ /* 0x040fe2000001020a */
[----:B------:R-:W-:Y:S01]  /*0c40*/  IMAD.U32 R12, RZ, RZ, UR6 ;  /* 0x00000006ff0c7e24 */ /* 0x000fe2000f8e00ff */
[----:B------:R-:W-:Y:S01]  /*0c50*/  LEA R9, P0, R14, R9, 0x2 ;  /* 0x000000090e097211 */ /* 0x000fe200078010ff */
[----:B------:R-:W-:Y:S01]  /*0c60*/  UMOV UR7, 0x400 ;  /* 0x0000040000077882 */ /* 0x000fe20000000000 */
[----:B------:R-:W-:Y:S01]  /*0c70*/  IMAD.SHL.U32 R18, R8, 0x4, RZ ;  /* 0x0000000408127824 */ /* 0x000fe200078e00ff */
[----:B------:R-:W-:Y:S01]  /*0c80*/  UIADD3 UR7, UPT, UPT, UR7, 0x80, URZ ;  /* 0x0000008007077890 */ /* 0x000fe2000fffe0ff */
[----:B------:R-:W-:Y:S01]  /*0c90*/  LEA.HI.X R12, R14, R15, R12, 0x2, P0 ;  /* 0x0000000f0e0c7211 */ /* 0x000fe200000f140c */
[----:B------:R-:W-:Y:S01]  /*0ca0*/  IMAD R24, R2, UR10, RZ ;  /* 0x0000000a02187c24 */ /* 0x000fe2000f8e02ff */
[----:B------:R-:W-:Y:S01]  /*0cb0*/  IADD3 R14, P0, PT, R29, UR20, RZ ;  /* 0x000000141d0e7c10 */ /* 0x000fe2000ff1e0ff */
[----:B------:R-:W-:Y:S01]  /*0cc0*/  UMOV UR5, URZ ;  /* 0x000000ff00057c82 */ /* 0x000fe20008000000 */
[----:B------:R-:W-:Y:S01]  /*0cd0*/  SHF.R.U32.HI R19, RZ, 0x1e, R8 ;  /* 0x0000001eff137819 */ /* 0x000fe20000011608 */
[----:B------:R-:W-:Y:S01]  /*0ce0*/  IMAD R24, R24, UR9, RZ ;  /* 0x0000000918187c24 */ /* 0x000fe2000f8e02ff */
[----:B------:R-:W-:-:S02]  /*0cf0*/  IADD3.X R15, PT, PT, R10, UR6, RZ, P0, !PT ;  /* 0x000000060a0f7c10 */ /* 0x000fc400087fe4ff */
[----:B--2---:R-:W-:Y:S02]  /*0d00*/  IADD3 R7, P1, PT, R13, UR12, RZ ;  /* 0x0000000c0d077c10 */ /* 0x004fe4000ff3e0ff */
[C---:B------:R-:W-:Y:S01]  /*0d10*/  SHF.L.U64.HI R15, R14.reuse, 0x2, R15 ;  /* 0x000000020e0f7819 */ /* 0x040fe2000001020f */
[----:B------:R-:W-:Y:S01]  /*0d20*/  IMAD.SHL.U32 R14, R14, 0x4, RZ ;  /* 0x000000040e0e7824 */ /* 0x000fe200078e00ff */
[----:B------:R-:W-:Y:S01]  /*0d30*/  IADD3.X R11, PT, PT, R11, UR13, RZ, P1, !PT ;  /* 0x0000000d0b0b7c10 */ /* 0x000fe20008ffe4ff */
[----:B-1----:R-:W-:Y:S01]  /*0d40*/  ULEA UR7, UR8, UR7, 0x18 ;  /* 0x0000000708077291 */ /* 0x002fe2000f8ec0ff */
[-C--:B------:R-:W-:Y:S01]  /*0d50*/  IADD3 R22, P1, PT, R18, R9.reuse, RZ ;  /* 0x0000000912167210 */ /* 0x080fe20007f3e0ff */
[C---:B------:R-:W-:Y:S01]  /*0d60*/  IMAD.WIDE.U32 R14, R8.reuse, 0xc, R14 ;  /* 0x0000000c080e7825 */ /* 0x040fe200078e000e */
[----:B------:R-:W-:-:S03]  /*0d70*/  LEA R20, P0, R8, R9, 0x3 ;  /* 0x0000000908147211 */ /* 0x000fc600078018ff */
[----:B------:R-:W-:Y:S01]  /*0d80*/  VIADD R16, R13, UR7 ;  /* 0x000000070d107c36 */ /* 0x000fe20008000000 */
[----:B------:R-:W-:Y:S01]  /*0d90*/  LEA.HI.X R26, R8, R12, RZ, 0x3, P0 ;  /* 0x0000000c081a7211 */ /* 0x000fe200000f1cff */
[----:B------:R-:W-:Y:S02]  /*0da0*/  IMAD.X R28, R19, 0x1, R12, P1 ;  /* 0x00000001131c7824 */ /* 0x000fe400008e060c */
[----:B------:R-:W-:Y:S02]  /*0db0*/  IMAD R13, R29, 0x4, R16 ;  /* 0x000000041d0d7824 */ /* 0x000fe400078e0210 */
[----:B------:R-:W-:Y:S02]  /*0dc0*/  VIADD R23, R15, UR5 ;  /* 0x000000050f177c36 */ /* 0x000fe40008000000 */
[C-C-:B------:R-:W-:Y:S02]  /*0dd0*/  IMAD R21, R24.reuse, 0x4, R13.reuse ;  /* 0x0000000418157824 */ /* 0x140fe400078e020d */
[----:B------:R-:W-:-:S02]  /*0de0*/  IMAD R25, R24, 0x8, R13 ;  /* 0x0000000818197824 */ /* 0x000fc400078e020d */
[----:B------:R-:W-:-:S07]  /*0df0*/  IMAD R27, R24, 0xc, R13 ;  /* 0x0000000c181b7824 */ /* 0x000fce00078e020d */
.L_x_97:
[----:B------:R-:W-:-:S04]  /*0e00*/  IADD3 R16, P0, PT, R7, R9, RZ ;  /* 0x0000000907107210 */ /* 0x000fc80007f1e0ff */
[----:B------:R-:W-:-:S05]  /*0e10*/  IADD3.X R17, PT, PT, R11, R12, RZ, P0, !PT ;  /* 0x0000000c0b117210 */ /* 0x000fca00007fe4ff */
[----:B------:R-:W-:Y:S01]  /*0e20*/  @!PT LDS RZ, [RZ] ;  /* 0x00000000fffff984 */ /* 0x000fe20000000800 */
[----:B------:R-:W-:Y:S01]  /*0e30*/  @!PT LDS RZ, [RZ] ;  /* 0x00000000fffff984 */ /* 0x000fe20000000800 */
[----:B------:R-:W-:Y:S01]  /*0e40*/  @!PT LDS RZ, [RZ] ;  /* 0x00000000fffff984 */ /* 0x000fe20000000800 */
[----:B------:R1:W-:Y:S02]  /*0e50*/  LDGSTS.E [R13], desc[UR22][R16.64] ;  /* 0x00000000100d7fae */ /* 0x0003e4000b9a1016 */
[----:B-1----:R-:W-:Y:S01]  /*0e60*/  IADD3 R16, P0, PT, R7, R22, RZ ;  /* 0x0000001607107210 */ /* 0x002fe20007f1e0ff */
[----:B------:R-:W-:-:S04]  /*0e70*/  IMAD R13, R24, 0x10, R13 ;  /* 0x00000010180d7824 */ /* 0x000fc800078e020d */
[----:B------:R-:W-:-:S05]  /*0e80*/  IMAD.X R17, R11, 0x1, R28, P0 ;  /* 0x000000010b117824 */ /* 0x000fca00000e061c */
[----:B------:R1:W-:Y:S02]  /*0e90*/  LDGSTS.E [R21], desc[UR22][R16.64] ;  /* 0x0000000010157fae */ /* 0x0003e4000b9a1016 */
[----:B-1----:R-:W-:Y:S01]  /*0ea0*/  IADD3 R16, P0, PT, R7, R20, RZ ;  /* 0x0000001407107210 */ /* 0x002fe20007f1e0ff */
[----:B------:R-:W-:-:S04]  /*0eb0*/  IMAD R21, R24, 0x10, R21 ;  /* 0x0000001018157824 */ /* 0x000fc800078e0215 */
[----:B------:R-:W-:-:S05]  /*0ec0*/  IMAD.X R17, R11, 0x1, R26, P0 ;  /* 0x000000010b117824 */ /* 0x000fca00000e061a */
[----:B------:R1:W-:Y:S02]  /*0ed0*/  LDGSTS.E [R25], desc[UR22][R16.64] ;  /* 0x0000000010197fae */ /* 0x0003e4000b9a1016 */
[----:B-1----:R-:W-:Y:S01]  /*0ee0*/  IADD3 R16, P0, PT, R7, R14, RZ ;  /* 0x0000000e07107210 */ /* 0x002fe20007f1e0ff */
[----:B------:R-:W-:Y:S01]  /*0ef0*/  IMAD R25, R24, 0x10, R25 ;  /* 0x0000001018197824 */ /* 0x000fe200078e0219 */
[----:B------:R-:W-:-:S03]  /*0f00*/  LEA R7, P1, R8, R7, 0x4 ;  /* 0x0000000708077211 */ /* 0x000fc600078220ff */
[----:B------:R-:W-:Y:S01]  /*0f10*/  IMAD.X R17, R11, 0x1, R23, P0 ;  /* 0x000000010b117824 */ /* 0x000fe200000e0617 */
[----:B------:R-:W-:Y:S02]  /*0f20*/  IADD3 R29, P0, PT, R18, R29, RZ ;  /* 0x0000001d121d7210 */ /* 0x000fe40007f1e0ff */
[----:B------:R-:W-:Y:S02]  /*0f30*/  LEA.HI.X R11, R8, R11, RZ, 0x4, P1 ;  /* 0x0000000b080b7211 */ /* 0x000fe400008f24ff */
[----:B------:R1:W-:Y:S01]  /*0f40*/  LDGSTS.E [R27], desc[UR22][R16.64] ;  /* 0x00000000101b7fae */ /* 0x0003e2000b9a1016 */
[----:B------:R-:W-:Y:S01]  /*0f50*/  IMAD.X R10, R19, 0x1, R10, P0 ;  /* 0x00000001130a7824 */ /* 0x000fe200000e060a */
[----:B------:R-:W-:-:S04]  /*0f60*/  ISETP.GE.U32.AND P0, PT, R29, R4, PT ;  /* 0x000000041d00720c */ /* 0x000fc80003f06070 */
[----:B------:R-:W-:Y:S01]  /*0f70*/  ISETP.GE.U32.AND.EX P0, PT, R10, R5, PT, P0 ;  /* 0x000000050a00720c */ /* 0x000fe20003f06100 */
[----:B-1----:R-:W-:-:S12]  /*0f80*/  IMAD R27, R24, 0x10, R27 ;  /* 0x00000010181b7824 */ /* 0x002fd800078e021b */
[----:B------:R-:W-:Y:S05]  /*0f90*/  @!P0 BRA `(.L_x_97) ;  /* 0xfffffffc00988947 */ /* 0x000fea000383ffff */
.L_x_90:
[----:B------:R-:W-:Y:S05]  /*0fa0*/  BSYNC.RECONVERGENT B0 ;  /* 0x0000000000007941 */ /* 0x000fea0003800200 */
.L_x_89:
[----:B------:R-:W-:Y:S01]  /*0fb0*/  ISETP.GT.U32.AND P0, PT, R4, R3, PT ;  /* 0x000000030400720c */ /* 0x000fe20003f04070 */
[----:B------:R-:W0:Y:S01]  /*0fc0*/  LDGDEPBAR ;  /* 0x00000000000079af */ /* 0x000e220000000000 */
[----:B------:R-:W-:Y:S02]  /*0fd0*/  BSSY.RECONVERGENT B0, `(.L_x_98) ;  /* 0x000009c000007945 */ /* 0x000fe40003800200 */
[----:B------:R-:W-:-:S13]  /*0fe0*/  ISETP.GT.U32.AND.EX P0, PT, R5, R6, PT, P0 ;  /* 0x000000060500720c */ /* 0x000fda0003f04100 */
        /* <DEDUP_REMOVED lines=17> */
[----:B------:R-:W-:Y:S01]  /*1100*/  ISETP.NE.U32.AND P2, PT, R8, RZ, PT ;  /* 0x000000ff0800720c */ /* 0x000fe20003f45070 */
[----:B------:R-:W-:-:S05]  /*1110*/  IMAD.MOV.U32 R10, RZ, RZ, RZ ;  /* 0x000000ffff0a7224 */ /* 0x000fca00078e00ff */
[----:B-1----:R-:W1:Y:S02]  /*1120*/  MUFU.RCP R13, R13 ;  /* 0x0000000d000d7308 */ /* 0x002e640000001000 */
[----:B-1----:R-:W-:-:S06]  /*1130*/  IADD3 R11, PT, PT, R13, 0xffffffe, RZ ;  /* 0x0ffffffe0d0b7810 */ /* 0x002fcc0007ffe0ff */
[----:B------:R-:W1:Y:S02]  /*1140*/  F2I.FTZ.U32.TRUNC.NTZ R11, R11 ;  /* 0x0000000b000b7305 */ /* 0x000e64000021f000 */
[----:B-1----:R-:W-:-:S04]  /*1150*/  IMAD R9, R9, R11, RZ ;  /* 0x0000000b09097224 */ /* 0x002fc800078e02ff */
[----:B------:R-:W-:-:S04]  /*1160*/  IMAD.HI.U32 R9, R11, R9, R10 ;  /* 0x000000090b097227 */ /* 0x000fc800078e000a */
[----:B------:R-:W-:Y:S02]  /*1170*/  IMAD.MOV.U32 R11, RZ, RZ, RZ ;  /* 0x000000ffff0b7224 */ /* 0x000fe400078e00ff */
[----:B------:R-:W-:-:S04]  /*1180*/  IMAD.HI.U32 R10, R9, R12, RZ ;  /* 0x0000000c090a7227 */ /* 0x000fc800078e00ff */
[----:B------:R-:W-:-:S04]  /*1190*/  IMAD.MOV R9, RZ, RZ, -R10 ;  /* 0x000000ffff097224 */ /* 0x000fc800078e0a0a */
[----:B------:R-:W-:-:S05]  /*11a0*/  IMAD R9, R8, R9, R12 ;  /* 0x0000000908097224 */ /* 0x000fca00078e020c */
[----:B------:R-:W-:-:S13]  /*11b0*/  ISETP.GE.U32.AND P0, PT, R9, R8, PT ;  /* 0x000000080900720c */ /* 0x000fda0003f06070 */
[----:B------:R-:W-:Y:S02]  /*11c0*/  @P0 IMAD.IADD R9, R9, 0x1, -R8 ;  /* 0x0000000109090824 */ /* 0x000fe400078e0a08 */
[----:B------:R-:W-:-:S03]  /*11d0*/  @P0 VIADD R10, R10, 0x1 ;  /* 0x000000010a0a0836 */ /* 0x000fc60000000000 */
[----:B------:R-:W-:-:S13]  /*11e0*/  ISETP.GE.U32.AND P1, PT, R9, R8, PT ;  /* 0x000000080900720c */ /* 0x000fda0003f26070 */
[----:B------:R-:W-:Y:S01]  /*11f0*/  @P1 VIADD R10, R10, 0x1 ;  /* 0x000000010a0a1836 */ /* 0x000fe20000000000 */
[----:B------:R-:W-:Y:S01]  /*1200*/  @!P2 LOP3.LUT R10, RZ, R8, RZ, 0x33, !PT ;  /* 0x00000008ff0aa212 */ /* 0x000fe200078e33ff */
[----:B------:R-:W-:Y:S06]  /*1210*/  BRA `(.L_x_102) ;  /* 0x00000000000c7947 */ /* 0x000fec0003800000 */
.L_x_101:
[----:B------:R-:W-:Y:S01]  /*1220*/  IMAD.MOV.U32 R9, RZ, RZ, R12 ;  /* 0x000000ffff097224 */ /* 0x000fe200078e000c */
[----:B------:R-:W-:-:S07]  /*1230*/  MOV R14, 0x1250 ;  /* 0x00001250000e7802 */ /* 0x000fce0000000f00 */
[----:B------:R-:W-:Y:S05]  /*1240*/  CALL.REL.NOINC `($__internal_0_$__cuda_sm20_div_u64) ;  /* 0x0000000800f47944 */ /* 0x000fea0003c00000 */
.L_x_102:
[----:B------:R-:W-:Y:S05]  /*1250*/  BSYNC.RECONVERGENT B1 ;  /* 0x0000000000017941 */ /* 0x000fea0003800200 */
.L_x_100:
[----:B------:R-:W-:Y:S01]  /*1260*/  IADD3 R7, P0, PT, R10, R7, RZ ;  /* 0x000000070a077210 */ /* 0x000fe20007f1e0ff */
[----:B------:R-:W1:Y:S01]  /*1270*/  LDC R12, c[0x0][0x3b0] ;  /* 0x0000ec00ff0c7b82 */ /* 0x000e620000000800 */
[----:B------:R-:W-:Y:S02]  /*1280*/  BSSY.RECONVERGENT B1, `(.L_x_103) ;  /* 0x0000031000017945 */ /* 0x000fe40003800200 */
[C---:B------:R-:W-:Y:S01]  /*1290*/  LOP3.LUT R9, R7.reuse, 0x3, RZ, 0xc0, !PT ;  /* 0x0000000307097812 */ /* 0x040fe200078ec0ff */
[----:B------:R-:W-:Y:S01]  /*12a0*/  IMAD.X R10, RZ, RZ, R11, P0 ;  /* 0x000000ffff0a7224 */ /* 0x000fe200000e060b */
[----:B------:R-:W-:Y:S02]  /*12b0*/  ISETP.GE.U32.AND P0, PT, R7, 0x3, PT ;  /* 0x000000030700780c */ /* 0x000fe40003f06070 */
[----:B------:R-:W-:Y:S02]  /*12c0*/  ISETP.NE.U32.AND P1, PT, R9, 0x3, PT ;  /* 0x000000030900780c */ /* 0x000fe40003f25070 */
[----:B------:R-:W-:-:S02]  /*12d0*/  ISETP.GE.U32.AND.EX P0, PT, R10, RZ, PT, P0 ;  /* 0x000000ff0a00720c */ /* 0x000fc40003f06100 */
[----:B------:R-:W-:Y:S02]  /*12e0*/  ISETP.NE.AND.EX P1, PT, RZ, RZ, PT, P1 ;  /* 0x000000ffff00720c */ /* 0x000fe40003f25310 */
[----:B-1----:R-:W-:-:S11]  /*12f0*/  SHF.R.S32.HI R13, RZ, 0x1f, R12 ;  /* 0x0000001fff0d7819 */ /* 0x002fd6000001140c */
[----:B------:R-:W-:Y:S05]  /*1300*/  @!P1 BRA `(.L_x_104) ;  /* 0x0000000000a09947 */ /* 0x000fea0003800000 */
[----:B------:R-:W1:Y:S01]  /*1310*/  S2UR UR7, SR_CgaCtaId ;  /* 0x00000000000779c3 */ /* 0x000e620000008800 */
[----:B------:R-:W2:Y:S01]  /*1320*/  LDCU.64 UR12, c[0x0][0x3a8] ;  /* 0x00007500ff0c77ac */ /* 0x000ea20008000a00 */
[----:B------:R-:W-:Y:S01]  /*1330*/  IMAD.U32 R10, RZ, RZ, UR20 ;  /* 0x00000014ff0a7e24 */ /* 0x000fe2000f8e00ff */
[----:B------:R-:W-:Y:S01]  /*1340*/  SHF.L.U32 R15, R3, 0x2, RZ ;  /* 0x00000002030f7819 */ /* 0x000fe200000006ff */
[----:B------:R-:W-:Y:S01]  /*1350*/  VIADD R9, R7, 0x1 ;  /* 0x0000000107097836 */ /* 0x000fe20000000000 */
[----:B------:R-:W-:Y:S01]  /*1360*/  UMOV UR5, 0x400 ;  /* 0x0000040000057882 */ /* 0x000fe20000000000 */
[----:B------:R-:W-:Y:S01]  /*1370*/  IMAD.U32 R16, RZ, RZ, UR6 ;  /* 0x00000006ff107e24 */ /* 0x000fe2000f8e00ff */
[----:B------:R-:W-:Y:S01]  /*1380*/  UIADD3 UR5, UPT, UPT, UR5, 0x80, URZ ;  /* 0x0000008005057890 */ /* 0x000fe2000fffe0ff */
[----:B------:R-:W3:Y:S01]  /*1390*/  LDC R14, c[0x0][0x388] ;  /* 0x0000e200ff0e7b82 */ /* 0x000ee20000000800 */
[----:B------:R-:W-:Y:S01]  /*13a0*/  SHF.L.U64.HI R7, R3, 0x2, R6 ;  /* 0x0000000203077819 */ /* 0x000fe20000010206 */
[----:B------:R-:W-:Y:S01]  /*13b0*/  IMAD.U32 R11, RZ, RZ, UR21 ;  /* 0x00000015ff0b7e24 */ /* 0x000fe2000f8e00ff */
[----:B------:R-:W-:Y:S01]  /*13c0*/  LEA R15, P1, R10, R15, 0x2 ;  /* 0x0000000f0a0f7211 */ /* 0x000fe200078210ff */
[----:B------:R-:W-:Y:S01]  /*13d0*/  IMAD R11, R2, UR10, RZ ;  /* 0x0000000a020b7c24 */ /* 0x000fe2000f8e02ff */
[----:B------:R-:W-:-:S02]  /*13e0*/  LOP3.LUT R9, R9, 0x3, RZ, 0xc0, !PT ;  /* 0x0000000309097812 */ /* 0x000fc400078ec0ff */
[----:B------:R-:W-:Y:S01]  /*13f0*/  LEA.HI.X R16, R10, R7, R16, 0x2, P1 ;  /* 0x000000070a107211 */ /* 0x000fe200008f1410 */
[----:B------:R-:W-:Y:S01]  /*1400*/  IMAD R18, R11, UR9, RZ ;  /* 0x000000090b127c24 */ /* 0x000fe2000f8e02ff */
[----:B------:R-:W-:Y:S02]  /*1410*/  IADD3 R9, P3, PT, RZ, -R9, RZ ;  /* 0x80000009ff097210 */ /* 0x000fe40007f7e0ff */
[----:B--2---:R-:W-:-:S04]  /*1420*/  IADD3 R15, P1, P2, R15, UR12, R12 ;  /* 0x0000000c0f0f7c10 */ /* 0x004fc8000fa3e00c */
[----:B------:R-:W-:Y:S01]  /*1430*/  IADD3.X R16, PT, PT, R16, UR13, R13, P1, P2 ;  /* 0x0000000d10107c10 */ /* 0x000fe20008fe440d */
[----:B-1----:R-:W-:-:S06]  /*1440*/  ULEA UR5, UR7, UR5, 0x18 ;  /* 0x0000000507057291 */ /* 0x002fcc000f8ec0ff */
[----:B------:R-:W-:-:S04]  /*1450*/  VIADD R7, R12, UR5 ;  /* 0x000000050c077c36 */ /* 0x000fc80008000000 */
[----:B---3--:R-:W-:Y:S02]  /*1460*/  IMAD R10, R14, 0x200, R7 ;  /* 0x000002000e0a7824 */ /* 0x008fe400078e0207 */
[----:B------:R-:W-:Y:S02]  /*1470*/  IMAD.X R14, RZ, RZ, -0x1, P3 ;  /* 0xffffffffff0e7424 */ /* 0x000fe400018e06ff */
[----:B------:R-:W-:-:S07]  /*1480*/  IMAD R7, R3, 0x4, R10 ;  /* 0x0000000403077824 */ /* 0x000fce00078e020a */
.L_x_105:
[----:B------:R-:W-:Y:S01]  /*1490*/  IADD3 R9, P1, PT, R9, 0x1, RZ ;  /* 0x0000000109097810 */ /* 0x000fe20007f3e0ff */
[----:B------:R-:W-:Y:S01]  /*14a0*/  IMAD.MOV.U32 R10, RZ, RZ, R15 ;  /* 0x000000ffff0a7224 */ /* 0x000fe200078e000f */
[C---:B------:R-:W-:Y:S01]  /*14b0*/  IADD3 R3, P2, PT, R8.reuse, R3, RZ ;  /* 0x0000000308037210 */ /* 0x040fe20007f5e0ff */
[----:B------:R-:W-:Y:S01]  /*14c0*/  IMAD.MOV.U32 R11, RZ, RZ, R16 ;  /* 0x000000ffff0b7224 */ /* 0x000fe200078e0010 */
[----:B------:R-:W-:Y:S01]  /*14d0*/  LEA R15, P3, R8, R15, 0x2 ;  /* 0x0000000f080f7211 */ /* 0x000fe200078610ff */
[----:B------:R-:W-:Y:S01]  /*14e0*/  IMAD.X R14, RZ, RZ, R14, P1 ;  /* 0x000000ffff0e7224 */ /* 0x000fe200008e060e */
[----:B------:R-:W-:Y:S02]  /*14f0*/  ISETP.NE.U32.AND P1, PT, R9, RZ, PT ;  /* 0x000000ff0900720c */ /* 0x000fe40003f25070 */
[----:B------:R-:W-:Y:S01]  /*1500*/  @!PT LDS RZ, [RZ] ;  /* 0x00000000fffff984 */ /* 0x000fe20000000800 */
[----:B------:R-:W-:Y:S01]  /*1510*/  @!PT LDS RZ, [RZ] ;  /* 0x00000000fffff984 */ /* 0x000fe20000000800 */
[----:B------:R-:W-:Y:S01]  /*1520*/  @!PT LDS RZ, [RZ] ;  /* 0x00000000fffff984 */ /* 0x000fe20000000800 */
[----:B------:R1:W-:Y:S01]  /*1530*/  LDGSTS.E [R7+0x80], desc[UR22][R10.64] ;  /* 0x000800000a077fae */ /* 0x0003e2000b9a1016 */
[----:B------:R-:W-:Y:S02]  /*1540*/  IADD3.X R6, PT, PT, RZ, R6, RZ, P2, !PT ;  /* 0x00000006ff067210 */ /* 0x000fe400017fe4ff */
[----:B------:R-:W-:-:S02]  /*1550*/  ISETP.NE.AND.EX P1, PT, R14, RZ, PT, P1 ;  /* 0x000000ff0e00720c */ /* 0x000fc40003f25310 */
[----:B------:R-:W-:Y:S01]  /*1560*/  LEA.HI.X R16, R8, R16, RZ, 0x2, P3 ;  /* 0x0000001008107211 */ /* 0x000fe200018f14ff */
[----:B-1----:R-:W-:-:S10]  /*1570*/  IMAD R7, R18, 0x4, R7 ;  /* 0x0000000412077824 */ /* 0x002fd400078e0207 */
[----:B------:R-:W-:Y:S05]  /*1580*/  @P1 BRA `(.L_x_105) ;  /* 0xfffffffc00c01947 */ /* 0x000fea000383ffff */
.L_x_104:
[----:B------:R-:W-:Y:S05]  /*1590*/  BSYNC.RECONVERGENT B1 ;  /* 0x0000000000017941 */ /* 0x000fea0003800200 */
.L_x_103:
[----:B------:R-:W-:Y:S05]  /*15a0*/  @!P0 BRA `(.L_x_99) ;  /* 0x0000000000f88947 */ /* 0x000fea0003800000 */
[----:B------:R-:W1:Y:S01]  /*15b0*/  S2UR UR7, SR_CgaCtaId ;  /* 0x00000000000779c3 */ /* 0x000e620000008800 */
[----:B------:R-:W-:Y:S01]  /*15c0*/  UMOV UR5, 0x400 ;  /* 0x0000040000057882 */ /* 0x000fe20000000000 */
[----:B------:R-:W2:Y:S01]  /*15d0*/  LDCU.64 UR12, c[0x0][0x3a8] ;  /* 0x00007500ff0c77ac */ /* 0x000ea20008000a00 */
[C---:B------:R-:W-:Y:S01]  /*15e0*/  IADD3 R14, P0, PT, R3.reuse, UR20, RZ ;  /* 0x00000014030e7c10 */ /* 0x040fe2000ff1e0ff */
[C---:B------:R-:W-:Y:S01]  /*15f0*/  IMAD.SHL.U32 R9, R3.reuse, 0x4, RZ ;  /* 0x0000000403097824 */ /* 0x040fe200078e00ff */
[----:B------:R-:W-:Y:S01]  /*1600*/  UIADD3 UR5, UPT, UPT, UR5, 0x80, URZ ;  /* 0x0000008005057890 */ /* 0x000fe2000fffe0ff */
[----:B------:R-:W-:Y:S02]  /*1610*/  IMAD.U32 R10, RZ, RZ, UR20 ;  /* 0x00000014ff0a7e24 */ /* 0x000fe4000f8e00ff */
[----:B------:R-:W3:Y:S01]  /*1620*/  LDC R16, c[0x0][0x388] ;  /* 0x0000e200ff107b82 */ /* 0x000ee20000000800 */
[----:B------:R-:W-:Y:S01]  /*1630*/  IMAD.U32 R11, RZ, RZ, UR21 ;  /* 0x00000015ff0b7e24 */ /* 0x000fe2000f8e00ff */
[----:B------:R-:W-:Y:S01]  /*1640*/  SHF.L.U64.HI R11, R3, 0x2, R6 ;  /* 0x00000002030b7819 */ /* 0x000fe20000010206 */
[----:B------:R-:W-:Y:S01]  /*1650*/  IMAD.U32 R17, RZ, RZ, UR6 ;  /* 0x00000006ff117e24 */ /* 0x000fe2000f8e00ff */
[----:B------:R-:W-:Y:S01]  /*1660*/  LEA R9, P2, R10, R9, 0x2 ;  /* 0x000000090a097211 */ /* 0x000fe200078410ff */
[----:B------:R-:W-:-:S03]  /*1670*/  IMAD R21, R2, UR10, RZ ;  /* 0x0000000a02157c24 */ /* 0x000fc6000f8e02ff */
[----:B------:R-:W-:Y:S01]  /*1680*/  LEA.HI.X R10, R10, R11, R17, 0x2, P2 ;  /* 0x0000000b0a0a7211 */ /* 0x000fe200010f1411 */
[----:B------:R-:W-:Y:S01]  /*1690*/  IMAD R21, R21, UR9, RZ ;  /* 0x0000000915157c24 */ /* 0x000fe2000f8e02ff */
[----:B--2---:R-:W-:Y:S01]  /*16a0*/  IADD3 R7, P1, PT, R12, UR12, RZ ;  /* 0x0000000c0c077c10 */ /* 0x004fe2000ff3e0ff */
[----:B-1----:R-:W-:-:S03]  /*16b0*/  ULEA UR5, UR7, UR5, 0x18 ;  /* 0x0000000507057291 */ /* 0x002fc6000f8ec0ff */
[----:B------:R-:W-:Y:S02]  /*16c0*/  IADD3.X R11, PT, PT, R13, UR13, RZ, P1, !PT ;  /* 0x0000000d0d0b7c10 */ /* 0x000fe40008ffe4ff */
[----:B------:R-:W-:Y:S02]  /*16d0*/  SHF.R.U32.HI R13, RZ, 0x1e, R8 ;  /* 0x0000001eff0d7819 */ /* 0x000fe40000011608 */
[----:B------:R-:W-:Y:S01]  /*16e0*/  LEA R22, P1, R8, R9, 0x3 ;  /* 0x0000000908167211 */ /* 0x000fe200078218ff */
[----:B------:R-:W-:Y:S01]  /*16f0*/  VIADD R15, R12, UR5 ;  /* 0x000000050c0f7c36 */ /* 0x000fe20008000000 */
[----:B------:R-:W-:Y:S01]  /*1700*/  UMOV UR5, URZ ;  /* 0x000000ff00057c82 */ /* 0x000fe20008000000 */
[C---:B------:R-:W-:Y:S01]  /*1710*/  IMAD.SHL.U32 R12, R8.reuse, 0x4, RZ ;  /* 0x00000004080c7824 */ /* 0x040fe200078e00ff */
[----:B------:R-:W-:Y:S01]  /*1720*/  LEA.HI.X R28, R8, R10, RZ, 0x3, P1 ;  /* 0x0000000a081c7211 */ /* 0x000fe200008f1cff */
[----:B---3--:R-:W-:Y:S01]  /*1730*/  IMAD R16, R16, 0x200, R15 ;  /* 0x0000020010107824 */ /* 0x008fe200078e020f */
[----:B------:R-:W-:-:S02]  /*1740*/  IADD3.X R15, PT, PT, R6, UR6, RZ, P0, !PT ;  /* 0x00000006060f7c10 */ /* 0x000fc400087fe4ff */
[----:B------:R-:W-:Y:S01]  /*1750*/  IADD3 R20, P0, PT, R12, R9, RZ ;  /* 0x000000090c147210 */ /* 0x000fe20007f1e0ff */
[----:B------:R-:W-:Y:S01]  /*1760*/  IMAD R2, R3, 0x4, R16 ;  /* 0x0000000403027824 */ /* 0x000fe200078e0210 */
[C---:B------:R-:W-:Y:S01]  /*1770*/  SHF.L.U64.HI R15, R14.reuse, 0x2, R15 ;  /* 0x000000020e0f7819 */ /* 0x040fe2000001020f */
[----:B------:R-:W-:Y:S01]  /*1780*/  IMAD.SHL.U32 R14, R14, 0x4, RZ ;  /* 0x000000040e0e7824 */ /* 0x000fe200078e00ff */
[----:B------:R-:W-:Y:S01]  /*1790*/  IADD3.X R26, PT, PT, R13, R10, RZ, P0, !PT ;  /* 0x0000000a0d1a7210 */ /* 0x000fe200007fe4ff */
[----:B------:R-:W-:Y:S02]  /*17a0*/  IMAD R24, R21, 0x4, R2 ;  /* 0x0000000415187824 */ /* 0x000fe400078e0202 */
[----:B------:R-:W-:-:S04]  /*17b0*/  IMAD.WIDE.U32 R14, R8, 0xc, R14 ;  /* 0x0000000c080e7825 */ /* 0x000fc800078e000e */
[----:B------:R-:W-:Y:S02]  /*17c0*/  VIADD R23, R15, UR5 ;  /* 0x000000050f177c36 */ /* 0x000fe40008000000 */
[C-C-:B------:R-:W-:Y:S02]  /*17d0*/  IMAD R25, R21.reuse, 0x8, R2.reuse ;  /* 0x0000000815197824 */ /* 0x140fe400078e0202 */
[----:B------:R-:W-:-:S07]  /*17e0*/  IMAD R27, R21, 0xc, R2 ;  /* 0x0000000c151b7824 */ /* 0x000fce00078e0202 */
.L_x_106:
[----:B------:R-:W-:-:S05]  /*17f0*/  IADD3 R18, P0, PT, R7, R9, RZ ;  /* 0x0000000907127210 */ /* 0x000fca0007f1e0ff */
[----:B------:R-:W-:Y:S01]  /*1800*/  IMAD.X R19, R11, 0x1, R10, P0 ;  /* 0x000000010b137824 */ /* 0x000fe200000e060a */
[----:B------:R-:W-:-:S04]  /*1810*/  IADD3 R16, P0, PT, R7, R20, RZ ;  /* 0x0000001407107210 */ /* 0x000fc80007f1e0ff */
[----:B------:R-:W-:Y:S01]  /*1820*/  @!PT LDS RZ, [RZ] ;  /* 0x00000000fffff984 */ /* 0x000fe20000000800 */
[----:B------:R-:W-:Y:S01]  /*1830*/  @!PT LDS RZ, [RZ] ;  /* 0x00000000fffff984 */ /* 0x000fe20000000800 */
[----:B------:R-:W-:Y:S01]  /*1840*/  @!PT LDS RZ, [RZ] ;  /* 0x00000000fffff984 */ /* 0x000fe20000000800 */
[----:B------:R1:W-:Y:S01]  /*1850*/  LDGSTS.E [R2+0x80], desc[UR22][R18.64] ;  /* 0x0008000012027fae */ /* 0x0003e2000b9a1016 */
[----:B------:R-:W-:-:S05]  /*1860*/  IMAD.X R17, R11, 0x1, R26, P0 ;  /* 0x000000010b117824 */ /* 0x000fca00000e061a */
[----:B------:R2:W-:Y:S01]  /*1870*/  LDGSTS.E [R24+0x80], desc[UR22][R16.64] ;  /* 0x0008000010187fae */ /* 0x0005e2000b9a1016 */
[----:B-1----:R-:W-:Y:S01]  /*1880*/  IMAD R2, R21, 0x10, R2 ;  /* 0x0000001015027824 */ /* 0x002fe200078e0202 */
[----:B--2---:R-:W-:Y:S01]  /*1890*/  IADD3 R16, P0, PT, R7, R22, RZ ;  /* 0x0000001607107210 */ /* 0x004fe20007f1e0ff */
[----:B------:R-:W-:-:S04]  /*18a0*/  IMAD R24, R21, 0x10, R24 ;  /* 0x0000001015187824 */ /* 0x000fc800078e0218 */
[----:B------:R-:W-:Y:S01]  /*18b0*/  IMAD.X R17, R11, 0x1, R28, P0 ;  /* 0x000000010b117824 */ /* 0x000fe200000e061c */
[----:B------:R-:W-:Y:S02]  /*18c0*/  IADD3 R18, P0, PT, R7, R14, RZ ;  /* 0x0000000e07127210 */ /* 0x000fe40007f1e0ff */
[----:B------:R-:W-:Y:S02]  /*18d0*/  LEA R7, P1, R8, R7, 0x4 ;  /* 0x0000000708077211 */ /* 0x000fe400078220ff */
[----:B------:R1:W-:Y:S01]  /*18e0*/  LDGSTS.E [R25+0x80], desc[UR22][R16.64] ;  /* 0x0008000010197fae */ /* 0x0003e2000b9a1016 */
[----:B------:R-:W-:Y:S01]  /*18f0*/  IMAD.X R19, R11, 0x1, R23, P0 ;  /* 0x000000010b137824 */ /* 0x000fe200000e0617 */
[----:B------:R-:W-:Y:S02]  /*1900*/  IADD3 R3, P0, PT, R12, R3, RZ ;  /* 0x000000030c037210 */ /* 0x000fe40007f1e0ff */
[----:B------:R-:W-:Y:S02]  /*1910*/  LEA.HI.X R11, R8, R11, RZ, 0x4, P1 ;  /* 0x0000000b080b7211 */ /* 0x000fe400008f24ff */
[----:B------:R2:W-:Y:S01]  /*1920*/  LDGSTS.E [R27+0x80], desc[UR22][R18.64] ;  /* 0x00080000121b7fae */ /* 0x0005e2000b9a1016 */
[----:B------:R-:W-:Y:S01]  /*1930*/  IMAD.X R6, R13, 0x1, R6, P0 ;  /* 0x000000010d067824 */ /* 0x000fe200000e0606 */
[----:B------:R-:W-:-:S04]  /*1940*/  ISETP.GE.U32.AND P0, PT, R3, R4, PT ;  /* 0x000000040300720c */ /* 0x000fc80003f06070 */
[----:B------:R-:W-:Y:S02]  /*1950*/  ISETP.GE.U32.AND.EX P0, PT, R6, R5, PT, P0 ;  /* 0x000000050600720c */ /* 0x000fe40003f06100 */
[C---:B-1----:R-:W-:Y:S01]  /*1960*/  LEA R25, R21.reuse, R25, 0x4 ;  /* 0x0000001915197211 */ /* 0x042fe200078e20ff */
[----:B--2---:R-:W-:-:S10]  /*1970*/  IMAD R27, R21, 0x10, R27 ;  /* 0x00000010151b7824 */ /* 0x004fd400078e021b */
[----:B------:R-:W-:Y:S05]  /*1980*/  @!P0 BRA `(.L_x_106) ;  /* 0xfffffffc00988947 */ /* 0x000fea000383ffff */
.L_x_99:
[----:B------:R-:W-:Y:S05]  /*1990*/  BSYNC.RECONVERGENT B0 ;  /* 0x0000000000007941 */ /* 0x000fea0003800200 */
.L_x_98:
[----:B------:R-:W0:Y:S01]  /*19a0*/  LDGDEPBAR ;  /* 0x00000000000079af */ /* 0x000e220000000000 */
[----:B------:R-:W-:-:S04]  /*19b0*/  DEPBAR.LE SB0, 0x0 ;  /* 0x000080000000791a */ /* 0x000fc80000000000 */
[----:B------:R-:W-:Y:S06]  /*19c0*/  BAR.SYNC.DEFER_BLOCKING 0x0 ;  /* 0x0000000000007b1d */ /* 0x000fec0000010000 */
.L_x_88:
[----:B------:R-:W-:-:S13]  /*19d0*/  ISETP.NE.AND P0, PT, R0, UR19, PT ;  /* 0x0000001300007c0c */ /* 0x000fda000bf05270 */
[----:B------:R-:W-:Y:S05]  /*19e0*/  @!P0 BRA `(.L_x_107) ;  /* 0x0000000000888947 */ /* 0x000fea0003800000 */
[----:B------:R-:W1:Y:S02]  /*19f0*/  LDC R4, c[0x0][0x388] ;  /* 0x0000e200ff047b82 */ /* 0x000e640000000800 */
[----:B-1----:R-:W-:-:S13]  /*1a00*/  ISETP.GE.AND P0, PT, R4, 0x1, PT ;  /* 0x000000010400780c */ /* 0x002fda0003f06270 */
[----:B------:R-:W-:Y:S05]  /*1a10*/  @!P0 EXIT ;  /* 0x000000000000894d */ /* 0x000fea0003800000 */
[----:B------:R-:W1:Y:S01]  /*1a20*/  S2R R7, SR_CgaCtaId ;  /* 0x0000000000077919 */ /* 0x000e620000008800 */
[----:B------:R-:W2:Y:S01]  /*1a30*/  LDC R3, c[0x0][0x3b0] ;  /* 0x0000ec00ff037b82 */ /* 0x000ea20000000800 */
[----:B------:R-:W3:Y:S01]  /*1a40*/  LDCU UR7, c[0x0][0x3a0] ;  /* 0x00007400ff0777ac */ /* 0x000ee20008000800 */
[----:B------:R-:W-:Y:S01]  /*1a50*/  MOV R2, 0x400 ;  /* 0x0000040000027802 */ /* 0x000fe20000000f00 */
[----:B------:R-:W3:Y:S01]  /*1a60*/  S2R R5, SR_TID.X ;  /* 0x0000000000057919 */ /* 0x000ee20000002100 */
[----:B------:R-:W4:Y:S03]  /*1a70*/  LDCU.64 UR4, c[0x0][0x390] ;  /* 0x00007200ff0477ac */ /* 0x000f260008000a00 */
[----:B------:R-:W-:Y:S01]  /*1a80*/  VIADD R6, R2, 0x80 ;  /* 0x0000008002067836 */ /* 0x000fe20000000000 */
[----:B----4-:R-:W-:Y:S01]  /*1a90*/  ULEA UR4, UP0, UR20, UR4, 0x2 ;  /* 0x0000000414047291 */ /* 0x010fe2000f8010ff */
[----:B--2---:R-:W-:-:S02]  /*1aa0*/  IMAD R2, R4, 0x200, R3 ;  /* 0x0000020004027824 */ /* 0x004fc400078e0203 */
[----:B------:R-:W-:Y:S01]  /*1ab0*/  IMAD.MOV R4, RZ, RZ, -R4 ;  /* 0x000000ffff047224 */ /* 0x000fe200078e0a04 */
[----:B------:R-:W-:Y:S01]  /*1ac0*/  ULEA.HI.X UR5, UR20, UR5, UR6, 0x2, UP0 ;  /* 0x0000000514057291 */ /* 0x000fe200080f1406 */
[----:B-1----:R-:W-:Y:S02]  /*1ad0*/  LEA R6, R7, R6, 0x18 ;  /* 0x0000000607067211 */ /* 0x002fe400078ec0ff */
[C---:B---3--:R-:W-:Y:S01]  /*1ae0*/  LEA R3, R5.reuse, UR7, 0x2 ;  /* 0x0000000705037c11 */ /* 0x048fe2000f8e10ff */
[----:B------:R-:W-:-:S04]  /*1af0*/  IMAD R2, R5, 0x4, R2 ;  /* 0x0000000405027824 */ /* 0x000fc800078e0202 */
[----:B------:R-:W-:Y:S01]  /*1b00*/  IMAD.IADD R7, R6, 0x1, R3 ;  /* 0x0000000106077824 */ /* 0x000fe200078e0203 */
[----:B------:R-:W-:-:S07]  /*1b10*/  IADD3 R6, PT, PT, R2, 0x80, R6 ;  /* 0x0000008002067810 */ /* 0x000fce0007ffe006 */
.L_x_108:
[----:B------:R-:W-:Y:S01]  /*1b20*/  ISETP.GE.AND P0, PT, R5, R0, PT ;  /* 0x000000000500720c */ /* 0x000fe20003f06270 */
[----:B------:R-:W-:Y:S02]  /*1b30*/  IMAD.U32 R2, RZ, RZ, UR4 ;  /* 0x00000004ff027e24 */ /* 0x000fe4000f8e00ff */
[----:B------:R-:W-:Y:S02]  /*1b40*/  IMAD.U32 R3, RZ, RZ, UR5 ;  /* 0x00000005ff037e24 */ /* 0x000fe4000f8e00ff */
[----:B------:R-:W-:-:S08]  /*1b50*/  VIADD R4, R4, 0x1 ;  /* 0x0000000104047836 */ /* 0x000fd00000000000 */
[----:B------:R1:W-:Y:S01]  /*1b60*/  @!P0 LDS R8, [R7] ;  /* 0x0000000007088984 */ /* 0x0003e20000000800 */
[----:B------:R-:W-:-:S03]  /*1b70*/  @!P0 IMAD.WIDE R2, R5, 0x4, R2 ;  /* 0x0000000405028825 */ /* 0x000fc600078e0202 */
[----:B------:R2:W3:Y:S01]  /*1b80*/  @!P0 LDS R9, [R6] ;  /* 0x0000000006098984 */ /* 0x0004e20000000800 */
[----:B------:R-:W-:Y:S01]  /*1b90*/  VIADD R5, R5, 0x80 ;  /* 0x0000008005057836 */ /* 0x000fe20000000000 */
[----:B-1----:R-:W-:Y:S01]  /*1ba0*/  IADD3 R7, PT, PT, R7, 0x200, RZ ;  /* 0x0000020007077810 */ /* 0x002fe20007ffe0ff */
[----:B--2---:R-:W-:Y:S02]  /*1bb0*/  VIADD R6, R6, 0x200 ;  /* 0x0000020006067836 */ /* 0x004fe40000000000 */
[----:B---3--:R-:W-:-:S05]  /*1bc0*/  @!P0 FADD R9, R8, R9 ;  /* 0x0000000908098221 */ /* 0x008fca0000000000 */
[----:B------:R1:W-:Y:S01]  /*1bd0*/  @!P0 STG.E desc[UR22][R2.64], R9 ;  /* 0x0000000902008986 */ /* 0x0003e2000c101916 */
[----:B------:R-:W-:-:S13]  /*1be0*/  ISETP.NE.AND P0, PT, R4, RZ, PT ;  /* 0x000000ff0400720c */ /* 0x000fda0003f05270 */
[----:B-1----:R-:W-:Y:S05]  /*1bf0*/  @P0 BRA `(.L_x_108) ;  /* 0xfffffffc00c80947 */ /* 0x002fea000383ffff */
[----:B------:R-:W-:Y:S05]  /*1c00*/  EXIT ;  /* 0x000000000000794d */ /* 0x000fea0003800000 */
.L_x_107:
        /* <DEDUP_REMOVED lines=19> */
.L_x_109:
[----:B-1----:R-:W-:Y:S01]  /*1d40*/  LDS R7, [R6] ;  /* 0x0000000006077984 */ /* 0x002fe20000000800 */
[----:B------:R-:W-:Y:S01]  /*1d50*/  IADD3 R0, PT, PT, R0, 0x1, RZ ;  /* 0x0000000100007810 */ /* 0x000fe20007ffe0ff */
[----:B------:R-:W-:Y:S02]  /*1d60*/  IMAD.U32 R2, RZ, RZ, UR4 ;  /* 0x00000004ff027e24 */ /* 0x000fe4000f8e00ff */
[----:B------:R-:W1:Y:S01]  /*1d70*/  LDS R8, [R4] ;  /* 0x0000000004087984 */ /* 0x000e620000000800 */
[----:B------:R-:W-:Y:S01]  /*1d80*/  ISETP.NE.AND P0, PT, R0, RZ, PT ;  /* 0x000000ff0000720c */ /* 0x000fe20003f05270 */
[----:B------:R-:W-:Y:S02]  /*1d90*/  IMAD.U32 R3, RZ, RZ, UR5 ;  /* 0x00000005ff037e24 */ /* 0x000fe4000f8e00ff */
[----:B------:R-:W-:-:S04]  /*1da0*/  IMAD.WIDE R2, R5, 0x4, R2 ;  /* 0x0000000405027825 */ /* 0x000fc800078e0202 */
[----:B-1----:R-:W-:-:S05]  /*1db0*/  FADD R7, R7, R8 ;  /* 0x0000000807077221 */ /* 0x002fca0000000000 */
[----:B------:R1:W-:Y:S01]  /*1dc0*/  STG.E desc[UR22][R2.64], R7 ;  /* 0x0000000702007986 */ /* 0x0003e2000c101916 */
[----:B------:R-:W-:Y:S05]  /*1dd0*/  @!P0 EXIT ;  /* 0x000000000000894d */ /* 0x000fea0003800000 */
[----:B------:R-:W-:Y:S02]  /*1de0*/  VIADD R4, R4, 0x200 ;  /* 0x0000020004047836 */ /* 0x000fe40000000000 */
[----:B------:R-:W-:Y:S02]  /*1df0*/  VIADD R6, R6, 0x200 ;  /* 0x0000020006067836 */ /* 0x000fe40000000000 */
[----:B------:R-:W-:Y:S01]  /*1e00*/  VIADD R5, R5, 0x80 ;  /* 0x0000008005057836 */ /* 0x000fe20000000000 */
[----:B------:R-:W-:Y:S06]  /*1e10*/  BRA `(.L_x_109) ;  /* 0xfffffffc00c87947 */ /* 0x000fec000383ffff */
        .weak           $__internal_0_$__cuda_sm20_div_u64
        .type           $__internal_0_$__cuda_sm20_div_u64,@function
        .size           $__internal_0_$__cuda_sm20_div_u64,(.L_x_185 - $__internal_0_$__cuda_sm20_div_u64)
$__internal_0_$__cuda_sm20_div_u64:
[----:B------:R-:W-:Y:S02]  /*1e20*/  IMAD.MOV.U32 R16, RZ, RZ, R8 ;  /* 0x000000ffff107224 */ /* 0x000fe400078e0008 */
[----:B------:R-:W-:-:S04]  /*1e30*/  IMAD.U32 R17, RZ, RZ, UR4 ;  /* 0x00000004ff117e24 */ /* 0x000fc8000f8e00ff */
[----:B------:R-:W1:Y:S08]  /*1e40*/  I2F.U64.RP R16, R16 ;  /* 0x0000001000107312 */ /* 0x000e700000309000 */
[----:B-1----:R-:W1:Y:S02]  /*1e50*/  MUFU.RCP R10, R16 ;  /* 0x00000010000a7308 */ /* 0x002e640000001000 */
[----:B-1----:R-:W-:-:S06]  /*1e60*/  VIADD R10, R10, 0x1ffffffe ;  /* 0x1ffffffe0a0a7836 */ /* 0x002fcc0000000000 */
[----:B------:R-:W1:Y:S02]  /*1e70*/  F2I.U64.TRUNC R10, R10 ;  /* 0x0000000a000a7311 */ /* 0x000e64000020d800 */
[----:B-1----:R-:W-:-:S04]  /*1e80*/  IMAD.WIDE.U32 R12, R10, R8, RZ ;  /* 0x000000080a0c7225 */ /* 0x002fc800078e00ff */
[----:B------:R-:W-:Y:S01]  /*1e90*/  IMAD R13, R10, UR4, R13 ;  /* 0x000000040a0d7c24 */ /* 0x000fe2000f8e020d */
[----:B------:R-:W-:-:S03]  /*1ea0*/  IADD3 R19, P0, PT, RZ, -R12, RZ ;  /* 0x8000000cff137210 */ /* 0x000fc60007f1e0ff */
[----:B------:R-:W-:Y:S02]  /*1eb0*/  IMAD R13, R11, R8, R13 ;  /* 0x000000080b0d7224 */ /* 0x000fe400078e020d */
[----:B------:R-:W-:-:S04]  /*1ec0*/  IMAD.HI.U32 R12, R10, R19, RZ ;  /* 0x000000130a0c7227 */ /* 0x000fc800078e00ff */
[----:B------:R-:W-:Y:S02]  /*1ed0*/  IMAD.X R21, RZ, RZ, ~R13, P0 ;  /* 0x000000ffff157224 */ /* 0x000fe400000e0e0d */
[----:B------:R-:W-:Y:S02]  /*1ee0*/  IMAD.MOV.U32 R13, RZ, RZ, R10 ;  /* 0x000000ffff0d7224 */ /* 0x000fe400078e000a */
[-C--:B------:R-:W-:Y:S02]  /*1ef0*/  IMAD R17, R11, R21.reuse, RZ ;  /* 0x000000150b117224 */ /* 0x080fe400078e02ff */
[----:B------:R-:W-:-:S04]  /*1f00*/  IMAD.WIDE.U32 R12, P0, R10, R21, R12 ;  /* 0x000000150a0c7225 */ /* 0x000fc8000780000c */
[----:B------:R-:W-:-:S04]  /*1f10*/  IMAD.HI.U32 R21, R11, R21, RZ ;  /* 0x000000150b157227 */ /* 0x000fc800078e00ff */
[----:B------:R-:W-:-:S05]  /*1f20*/  IMAD.HI.U32 R12, P1, R11, R19, R12 ;  /* 0x000000130b0c7227 */ /* 0x000fca000782000c */
[----:B------:R-:W-:Y:S01]  /*1f30*/  IADD3 R13, P2, PT, R17, R12, RZ ;  /* 0x0000000c110d7210 */ /* 0x000fe20007f5e0ff */
[----:B------:R-:W-:-:S04]  /*1f40*/  IMAD.X R12, R21, 0x1, R11, P0 ;  /* 0x00000001150c7824 */ /* 0x000fc800000e060b */
[----:B------:R-:W-:Y:S01]  /*1f50*/  IMAD.WIDE.U32 R10, R13, R8, RZ ;  /* 0x000000080d0a7225 */ /* 0x000fe200078e00ff */
[----:B------:R-:W-:-:S03]  /*1f60*/  IADD3.X R17, PT, PT, RZ, RZ, R12, P2, P1 ;  /* 0x000000ffff117210 */ /* 0x000fc600017e240c */
[----:B------:R-:W-:Y:S01]  /*1f70*/  IMAD R11, R13, UR4, R11 ;  /* 0x000000040d0b7c24 */ /* 0x000fe2000f8e020b */
[----:B------:R-:W-:-:S03]  /*1f80*/  IADD3 R19, P0, PT, RZ, -R10, RZ ;  /* 0x8000000aff137210 */ /* 0x000fc60007f1e0ff */
[----:B------:R-:W-:Y:S02]  /*1f90*/  IMAD R11, R17, R8, R11 ;  /* 0x00000008110b7224 */ /* 0x000fe400078e020b */
[----:B------:R-:W-:-:S03]  /*1fa0*/  IMAD.HI.U32 R12, R13, R19, RZ ;  /* 0x000000130d0c7227 */ /* 0x000fc600078e00ff */
[----:B------:R-:W-:-:S05]  /*1fb0*/  IADD3.X R10, PT, PT, RZ, ~R11, RZ, P0, !PT ;  /* 0x8000000bff0a7210 */ /* 0x000fca00007fe4ff */
[----:B------:R-:W-:-:S04]  /*1fc0*/  IMAD.WIDE.U32 R12, P0, R13, R10, R12 ;  /* 0x0000000a0d0c7225 */ /* 0x000fc8000780000c */
[C---:B------:R-:W-:Y:S02]  /*1fd0*/  IMAD R11, R17.reuse, R10, RZ ;  /* 0x0000000a110b7224 */ /* 0x040fe400078e02ff */
[----:B------:R-:W-:-:S04]  /*1fe0*/  IMAD.HI.U32 R12, P1, R17, R19, R12 ;  /* 0x00000013110c7227 */ /* 0x000fc8000782000c */
[----:B------:R-:W-:Y:S01]  /*1ff0*/  IMAD.HI.U32 R10, R17, R10, RZ ;  /* 0x0000000a110a7227 */ /* 0x000fe200078e00ff */
[----:B------:R-:W-:-:S03]  /*2000*/  IADD3 R12, P2, PT, R11, R12, RZ ;  /* 0x0000000c0b0c7210 */ /* 0x000fc60007f5e0ff */
[----:B------:R-:W-:Y:S02]  /*2010*/  IMAD.X R17, R10, 0x1, R17, P0 ;  /* 0x000000010a117824 */ /* 0x000fe400000e0611 */
[----:B------:R-:W-:-:S03]  /*2020*/  IMAD.HI.U32 R10, R12, R9, RZ ;  /* 0x000000090c0a7227 */ /* 0x000fc600078e00ff */
[----:B------:R-:W-:Y:S01]  /*2030*/  IADD3.X R16, PT, PT, RZ, RZ, R17, P2, P1 ;  /* 0x000000ffff107210 */ /* 0x000fe200017e2411 */
[----:B------:R-:W-:Y:S02]  /*2040*/  IMAD.MOV.U32 R11, RZ, RZ, RZ ;  /* 0x000000ffff0b7224 */ /* 0x000fe400078e00ff */
[----:B------:R-:W-:-:S04]  /*2050*/  IMAD.WIDE.U32 R10, R12, R15, R10 ;  /* 0x0000000f0c0a7225 */ /* 0x000fc800078e000a */
[C---:B------:R-:W-:Y:S02]  /*2060*/  IMAD R13, R16.reuse, R15, RZ ;  /* 0x0000000f100d7224 */ /* 0x040fe400078e02ff */
[----:B------:R-:W-:-:S04]  /*2070*/  IMAD.HI.U32 R10, P0, R16, R9, R10 ;  /* 0x00000009100a7227 */ /* 0x000fc8000780000a */
[----:B------:R-:W-:Y:S01]  /*2080*/  IMAD.HI.U32 R12, R16, R15, RZ ;  /* 0x0000000f100c7227 */ /* 0x000fe200078e00ff */
[----:B------:R-:W-:-:S03]  /*2090*/  IADD3 R13, P1, PT, R13, R10, RZ ;  /* 0x0000000a0d0d7210 */ /* 0x000fc60007f3e0ff */
[----:B------:R-:W-:Y:S02]  /*20a0*/  IMAD.X R12, RZ, RZ, R12, P0 ;  /* 0x000000ffff0c7224 */ /* 0x000fe400000e060c */
[----:B------:R-:W-:-:S04]  /*20b0*/  IMAD.WIDE.U32 R10, R13, R8, RZ ;  /* 0x000000080d0a7225 */ /* 0x000fc800078e00ff */
[----:B------:R-:W-:Y:S01]  /*20c0*/  IMAD.X R17, RZ, RZ, R12, P1 ;  /* 0x000000ffff117224 */ /* 0x000fe200008e060c */
[----:B------:R-:W-:Y:S01]  /*20d0*/  IADD3 R19, P1, PT, -R10, R9, RZ ;  /* 0x000000090a137210 */ /* 0x000fe20007f3e1ff */
[----:B------:R-:W-:-:S03]  /*20e0*/  IMAD R11, R13, UR4, R11 ;  /* 0x000000040d0b7c24 */ /* 0x000fc6000f8e020b */
[-C--:B------:R-:W-:Y:S01]  /*20f0*/  ISETP.GE.U32.AND P0, PT, R19, R8.reuse, PT ;  /* 0x000000081300720c */ /* 0x080fe20003f06070 */
[----:B------:R-:W-:-:S04]  /*2100*/  IMAD R10, R17, R8, R11 ;  /* 0x00000008110a7224 */ /* 0x000fc800078e020b */
[----:B------:R-:W-:Y:S01]  /*2110*/  IMAD.X R16, R15, 0x1, ~R10, P1 ;  /* 0x000000010f107824 */ /* 0x000fe200008e0e0a */
[----:B------:R-:W-:Y:S01]  /*2120*/  IADD3 R10, P2, PT, R13, 0x1, RZ ;  /* 0x000000010d0a7810 */ /* 0x000fe20007f5e0ff */
[----:B------:R-:W-:Y:S01]  /*2130*/  IMAD.MOV.U32 R15, RZ, RZ, 0x0 ;  /* 0x00000000ff0f7424 */ /* 0x000fe200078e00ff */
[-C--:B------:R-:W-:Y:S02]  /*2140*/  IADD3 R9, P1, PT, -R8, R19.reuse, RZ ;  /* 0x0000001308097210 */ /* 0x080fe40007f3e1ff */
[C---:B------:R-:W-:Y:S01]  /*2150*/  ISETP.GE.U32.AND.EX P0, PT, R16.reuse, UR4, PT, P0 ;  /* 0x0000000410007c0c */ /* 0x040fe2000bf06100 */
[----:B------:R-:W-:Y:S01]  /*2160*/  IMAD.X R12, RZ, RZ, R17, P2 ;  /* 0x000000ffff0c7224 */ /* 0x000fe200010e0611 */
[----:B------:R-:W-:Y:S02]  /*2170*/  IADD3.X R11, PT, PT, R16, ~UR4, RZ, P1, !PT ;  /* 0x80000004100b7c10 */ /* 0x000fe40008ffe4ff */
[----:B------:R-:W-:Y:S02]  /*2180*/  SEL R9, R9, R19, P0 ;  /* 0x0000001309097207 */ /* 0x000fe40000000000 */
[----:B------:R-:W-:-:S02]  /*2190*/  SEL R13, R10, R13, P0 ;  /* 0x0000000d0a0d7207 */ /* 0x000fc40000000000 */
[----:B------:R-:W-:Y:S02]  /*21a0*/  SEL R11, R11, R16, P0 ;  /* 0x000000100b0b7207 */ /* 0x000fe40000000000 */
[----:B------:R-:W-:Y:S02]  /*21b0*/  SEL R12, R12, R17, P0 ;  /* 0x000000110c0c7207 */ /* 0x000fe40000000000 */
[----:B------:R-:W-:Y:S02]  /*21c0*/  ISETP.GE.U32.AND P0, PT, R9, R8, PT ;  /* 0x000000080900720c */ /* 0x000fe40003f06070 */
[----:B------:R-:W-:Y:S02]  /*21d0*/  IADD3 R10, P2, PT, R13, 0x1, RZ ;  /* 0x000000010d0a7810 */ /* 0x000fe40007f5e0ff */
[----:B------:R-:W-:Y:S02]  /*21e0*/  ISETP.GE.U32.AND.EX P0, PT, R11, UR4, PT, P0 ;  /* 0x000000040b007c0c */ /* 0x000fe4000bf06100 */
[----:B------:R-:W-:Y:S01]  /*21f0*/  ISETP.NE.U32.AND P1, PT, R8, RZ, PT ;  /* 0x000000ff0800720c */ /* 0x000fe20003f25070 */
[----:B------:R-:W-:Y:S01]  /*2200*/  IMAD.X R11, RZ, RZ, R12, P2 ;  /* 0x000000ffff0b7224 */ /* 0x000fe200010e060c */
[----:B------:R-:W-:-:S02]  /*2210*/  SEL R10, R10, R13, P0 ;  /* 0x0000000d0a0a7207 */ /* 0x000fc40000000000 */
[----:B------:R-:W-:Y:S02]  /*2220*/  ISETP.NE.AND.EX P1, PT, RZ, UR4, PT, P1 ;  /* 0x00000004ff007c0c */ /* 0x000fe4000bf25310 */
[----:B------:R-:W-:Y:S02]  /*2230*/  SEL R11, R11, R12, P0 ;  /* 0x0000000c0b0b7207 */ /* 0x000fe40000000000 */
[----:B------:R-:W-:Y:S02]  /*2240*/  SEL R10, R10, 0xffffffff, P1 ;  /* 0xffffffff0a0a7807 */ /* 0x000fe40000800000 */
[----:B------:R-:W-:Y:S01]  /*2250*/  SEL R11, R11, 0xffffffff, P1 ;  /* 0xffffffff0b0b7807 */ /* 0x000fe20000800000 */
[----:B------:R-:W-:Y:S06]  /*2260*/  RET.REL.NODEC R14 `(_ZN3cub18CUB_300001_SM_10006detail9transform16transform_kernelINS2_10policy_hubILb0EN4cuda3std3__45tupleIJN6thrust24THRUST_300001_SM_1000_NS6detail15normal_iteratorINSA_10device_ptrIfEEEESF_EEEE10policy1000ElNS7_4plusIfEESF_JPfSL_EEEvT0_iT1_T2_DpNS2_10kernel_argIT3_EE) ;  /* 0xffffffdc0e647950 */ /* 0x000fec0003c3ffff */
.L_x_110:
        /* <DEDUP_REMOVED lines=9> */
.L_x_185:


//--------------------- .text._ZN3cub18CUB_300001_SM_10006detail9transform16transform_kernelINS2_10policy_hubILb0EN4cuda3std3__45tupleIJN6thrust24THRUST_300001_SM_1000_NS6detail15normal_iteratorINSA_10device_ptrIfEEEESF_EEEE10policy1000EiNS7_4plusIfEESF_JPfSL_EEEvT0_iT1_T2_DpNS2_10kernel_argIT3_EE --------------------------
	.section	.text._ZN3cub18CUB_300001_SM_10006detail9transform16transform_kernelINS2_10policy_hubILb0EN4cuda3std3__45tupleIJN6thrust24THRUST_300001_SM_1000_NS6detail15normal_iteratorINSA_10device_ptrIfEEEESF_EEEE10policy1000EiNS7_4plusIfEESF_JPfSL_EEEvT0_iT1_T2_DpNS2_10kernel_argIT3_EE,"ax",@progbits
	.align	128
        .global         _ZN3cub18CUB_300001_SM_10006detail9transform16transform_kernelINS2_10policy_hubILb0EN4cuda3std3__45tupleIJN6thrust24THRUST_300001_SM_1000_NS6detail15normal_iteratorINSA_10device_ptrIfEEEESF_EEEE10policy1000EiNS7_4plusIfEESF_JPfSL_EEEvT0_iT1_T2_DpNS2_10kernel_argIT3_EE
        .type           _ZN3cub18CUB_300001_SM_10006detail9transform16transform_kernelINS2_10policy_hubILb0EN4cuda3std3__45tupleIJN6thrust24THRUST_300001_SM_1000_NS6detail15normal_iteratorINSA_10device_ptrIfEEEESF_EEEE10policy1000EiNS7_4plusIfEESF_JPfSL_EEEvT0_iT1_T2_DpNS2_10kernel_argIT3_EE,@function
        .size           _ZN3cub18CUB_300001_SM_10006detail9transform16transform_kernelINS2_10policy_hubILb0EN4cuda3std3__45tupleIJN6thrust24THRUST_300001_SM_1000_NS6detail15normal_iteratorINSA_10device_ptrIfEEEESF_EEEE10policy1000EiNS7_4plusIfEESF_JPfSL_EEEvT0_iT1_T2_DpNS2_10kernel_argIT3_EE,(.L_x_186 - _ZN3cub18CUB_300001_SM_10006detail9transform16transform_kernelINS2_10policy_hubILb0EN4cuda3std3__45tupleIJN6thrust24THRUST_300001_SM_1000_NS6detail15normal_iteratorINSA_10device_ptrIfEEEESF_EEEE10policy1000EiNS7_4plusIfEESF_JPfSL_EEEvT0_iT1_T2_DpNS2_10kernel_argIT3_EE)
        .other          _ZN3cub18CUB_300001_SM_10006detail9transform16transform_kernelINS2_10policy_hubILb0EN4cuda3std3__45tupleIJN6thrust24THRUST_300001_SM_1000_NS6detail15normal_iteratorINSA_10device_ptrIfEEEESF_EEEE10policy1000EiNS7_4plusIfEESF_JPfSL_EEEvT0_iT1_T2_DpNS2_10kernel_argIT3_EE,@"STO_CUDA_ENTRY STV_DEFAULT"
_ZN3cub18CUB_300001_SM_10006detail9transform16transform_kernelINS2_10policy_hubILb0EN4cuda3std3__45tupleIJN6thrust24THRUST_300001_SM_1000_NS6detail15normal_iteratorINSA_10device_ptrIfEEEESF_EEEE10policy1000EiNS7_4plusIfEESF_JPfSL_EEEvT0_iT1_T2_DpNS2_10kernel_argIT3_EE:
.text._ZN3cub18CUB_300001_SM_10006detail9transform16transform_kernelINS2_10policy_hubILb0EN4cuda3std3__45tupleIJN6thrust24THRUST_300001_SM_1000_NS6detail15normal_iteratorINSA_10device_ptrIfEEEESF_EEEE10policy1000EiNS7_4plusIfEESF_JPfSL_EEEvT0_iT1_T2_DpNS2_10kernel_argIT3_EE:
[----:B------:R-:W-:Y:S08]  /*0000*/  LDC R1, c[0x0][0x37c] ;  /* 0x0000df00ff017b82 */ /* 0x000ff00000000800 */
[----:B------:R-:W1:Y:S01]  /*0010*/  S2UR UR5, SR_CTAID.X ;  /* 0x00000000000579c3 */ /* 0x000e620000002500 */
[----:B------:R-:W2:Y:S01]  /*0020*/  LDCU UR7, c[0x0][0x370] ;  /* 0x00006e00ff0777ac */ /* 0x000ea20008000800 */
[----:B------:R-:W3:Y:S01]  /*0030*/  LDCU.64 UR16, c[0x0][0x380] ;  /* 0x00007000ff1077ac */ /* 0x000ee20008000a00 */
[----:B------:R-:W4:Y:S01]  /*0040*/  LDCU.64 UR20, c[0x0][0x358] ;  /* 0x00006b00ff1477ac */ /* 0x000f220008000a00 */
[----:B---3--:R-:W-:-:S02]  /*0050*/  USHF.L.U32 UR24, UR17, 0x7, URZ ;  /* 0x0000000711187899 */ /* 0x008fc400080006ff */
[----:B-1----:R-:W-:Y:S02]  /*0060*/  UIADD3 UR4, UPT, UPT, UR5, 0x2, URZ ;  /* 0x0000000205047890 */ /* 0x002fe4000fffe0ff */
[----:B------:R-:W-:Y:S02]  /*0070*/  UIMAD UR22, UR24, UR5, URZ ;  /* 0x00000005181672a4 */ /* 0x000fe4000f8e02ff */
[----:B--2---:R-:W-:Y:S02]  /*0080*/  UISETP.GE.U32.AND UP0, UPT, UR4, UR7, UPT ;  /* 0x000000070400728c */ /* 0x004fe4000bf06070 */
[----:B------:R-:W-:Y:S02]  /*0090*/  UIADD3 UR6, UPT, UPT, -UR22, UR16, URZ ;  /* 0x0000001016067290 */ /* 0x000fe4000fffe1ff */
[----:B------:R-:W-:Y:S02]  /*00a0*/  UISETP.EQ.OR UP0, UPT, UR5, URZ, UP0 ;  /* 0x000000ff0500728c */ /* 0x000fe40008702670 */
[----:B------:R-:W-:-:S04]  /*00b0*/  UISETP.LT.AND UP1, UPT, UR24, UR6, UPT ;  /* 0x000000061800728c */ /* 0x000fc8000bf21270 */
[----:B------:R-:W-:-:S03]  /*00c0*/  USEL UR23, UR24, UR6, UP1 ;  /* 0x0000000618177287 */ /* 0x000fc60008800000 */
[----:B----4-:R-:W-:Y:S09]  /*00d0*/  BRA.U UP0, `(.L_x_111) ;  /* 0x0000000100dc7547 */ /* 0x010ff2000b800000 */
        /* <DEDUP_REMOVED lines=20> */
[----:B------:R-:W-:Y:S02]  /*0220*/  ULOP3.LUT UR13, UR13, 0xfffffff0, URZ, 0xc0, !UPT ;  /* 0xfffffff00d0d7892 */ /* 0x000fe4000f8ec0ff */
[----:B------:R-:W-:Y:S02]  /*0230*/  ULOP3.LUT UR12, UR12, 0xfffffff0, URZ, 0xc0, !UPT ;  /* 0xfffffff00c0c7892 */ /* 0x000fe4000f8ec0ff */
[----:B------:R-:W-:Y:S02]  /*0240*/  ULEA UR14, UR16, UR14, 0x18 ;  /* 0x0000000e100e7291 */ /* 0x000fe4000f8ec0ff */
[----:B------:R-:W-:Y:S01]  /*0250*/  USHF.R.U32.HI UR7, URZ, 0x4, UR13 ;  /* 0x00000004ff077899 */ /* 0x000fe2000801160d */
        /* <DEDUP_REMOVED lines=8> */
[----:B------:R-:W-:-:S02]  /*02e0*/  UIADD3 UR13, UPT, UPT, UR13, UR12, URZ ;  /* 0x0000000c0d0d7290 */ /* 0x000fc4000fffe0ff */
[----:B------:R-:W-:Y:S02]  /*02f0*/  ULEA UR16, UR17, UR14, 0x9 ;  /* 0x0000000e11107291 */ /* 0x000fe4000f8e48ff */
[----:B------:R-:W-:Y:S02]  /*0300*/  USHF.R.U32.HI UR12, URZ, 0x4, UR12 ;  /* 0x00000004ff0c7899 */ /* 0x000fe4000801160c */
[----:B----4-:R-:W-:Y:S01]  /*0310*/  UIMAD.WIDE UR4, UR22, 0x4, UR4 ;  /* 0x00000004160478a5 */ /* 0x010fe2000f8e0204 */
[----:B------:R-:W-:Y:S01]  /*0320*/  IMAD.U32 R0, RZ, RZ, UR13 ;  /* 0x0000000dff007e24 */ /* 0x000fe2000f8e00ff */
[----:B------:R-:W-:Y:S02]  /*0330*/  UPRMT UR7, UR7, 0x5410, URZ ;  /* 0x0000541007077896 */ /* 0x000fe400080000ff */
[----:B--2---:R-:W-:Y:S02]  /*0340*/  UIMAD.WIDE UR8, UR22, 0x4, UR8 ;  /* 0x00000004160878a5 */ /* 0x004fe4000f8e0208 */
[----:B------:R-:W-:-:S02]  /*0350*/  UIADD3 UR18, UPT, UPT, UR16, 0x80, URZ ;  /* 0x0000008010127890 */ /* 0x000fc4000fffe0ff */
[----:B------:R-:W-:Y:S01]  /*0360*/  UPRMT UR12, UR12, 0x5410, URZ ;  /* 0x000054100c0c7896 */ /* 0x000fe200080000ff */
[----:B------:R-:W-:Y:S02]  /*0370*/  UMOV UR19, UR15 ;  /* 0x0000000f00137c82 */ /* 0x000fe40008000000 */
[----:B---3--:R1:W-:Y:S06]  /*0380*/  UBLKCP.S.G [UR14], [UR4], UR7 ;  /* 0x0000000e040073ba */ /* 0x0083ec0008000207 */
[----:B------:R1:W-:Y:S01]  /*0390*/  UBLKCP.S.G [UR18], [UR8], UR12 ;  /* 0x00000012080073ba */ /* 0x0003e2000800020c */
[----:B------:R1:W-:Y:S01]  /*03a0*/  SYNCS.ARRIVE.TRANS64 RZ, [UR15], R0 ;  /* 0x00000000ffff79a7 */ /* 0x0003e2000800000f */
[----:B------:R-:W-:Y:S01]  /*03b0*/  NOP ;  /* 0x0000000000007918 */ /* 0x000fe20000000000 */
.L_x_113:
[----:B-1----:R-:W-:Y:S05]  /*03c0*/  BSYNC.RECONVERGENT B0 ;  /* 0x0000000000007941 */ /* 0x002fea0003800200 */
.L_x_112:
[----:B------:R-:W1:Y:S08]  /*03d0*/  S2UR UR5, SR_CgaCtaId ;  /* 0x00000000000579c3 */ /* 0x000e700000008800 */
[----:B------:R-:W-:Y:S01]  /*03e0*/  BAR.SYNC.DEFER_BLOCKING 0x0 ;  /* 0x0000000000007b1d */ /* 0x000fe20000010000 */
[----:B------:R-:W-:-:S05]  /*03f0*/  SHF.L.U32 R0, RZ, 0x1f, RZ ;  /* 0x0000001fff007819 */ /* 0x000fca00000006ff */
[----:B------:R-:W-:Y:S02]  /*0400*/  UMOV UR4, 0x400 ;  /* 0x0000040000047882 */ /* 0x000fe40000000000 */
[----:B-1----:R-:W-:-:S12]  /*0410*/  ULEA UR4, UR5, UR4, 0x18 ;  /* 0x0000000405047291 */ /* 0x002fd8000f8ec0ff */
.L_x_114:
[----:B------:R-:W1:Y:S02]  /*0420*/  SYNCS.PHASECHK.TRANS64.TRYWAIT P0, [UR4], R0 ;  /* 0x00000000ff0075a7 */ /* 0x000e640008001104 */
[----:B-1----:R-:W-:Y:S05]  /*0430*/  @!P0 BRA `(.L_x_114) ;  /* 0xfffffffc00f88947 */ /* 0x002fea000383ffff */
[----:B------:R-:W-:Y:S05]  /*0440*/  BRA `(.L_x_115) ;  /* 0x0000001400687947 */ /* 0x000fea0003800000 */
.L_x_111:
[----:B------:R-:W1:Y:S01]  /*0450*/  S2R R2, SR_TID.Y ;  /* 0x0000000000027919 */ /* 0x000e620000002200 */
[----:B------:R-:W2:Y:S01]  /*0460*/  LDCU UR10, c[0x0][0x360] ;  /* 0x00006c00ff0a77ac */ /* 0x000ea20008000800 */
[----:B------:R-:W-:Y:S01]  /*0470*/  BSSY.RECONVERGENT B0, `(.L_x_116) ;  /* 0x00000b1000007945 */ /* 0x000fe20003800200 */
[----:B------:R-:W1:Y:S01]  /*0480*/  S2R R3, SR_TID.Z ;  /* 0x0000000000037919 */ /* 0x000e620000002300 */
[----:B------:R-:W2:Y:S01]  /*0490*/  LDCU UR11, c[0x0][0x364] ;  /* 0x00006c80ff0b77ac */ /* 0x000ea20008000800 */
[----:B------:R-:W3:Y:S01]  /*04a0*/  LDC R0, c[0x0][0x368] ;  /* 0x0000da00ff007b82 */ /* 0x000ee20000000800 */
[----:B------:R-:W4:Y:S01]  /*04b0*/  S2R R5, SR_TID.X ;  /* 0x0000000000057919 */ /* 0x000f220000002100 */
[----:B------:R-:W-:Y:S02]  /*04c0*/  USHF.L.U32 UR4, UR23, 0x2, URZ ;  /* 0x0000000217047899 */ /* 0x000fe400080006ff */
[----:B------:R-:W-:Y:S02]  /*04d0*/  USHF.R.S32.HI UR12, URZ, 0x1f, UR22 ;  /* 0x0000001fff0c7899 */ /* 0x000fe40008011416 */
[----:B------:R-:W-:-:S04]  /*04e0*/  USHF.R.S32.HI UR5, URZ, 0x1f, UR4 ;  /* 0x0000001fff057899 */ /* 0x000fc80008011404 */
[----:B------:R-:W-:Y:S02]  /*04f0*/  USHF.R.U32.HI UR13, URZ, 0x2, UR5 ;  /* 0x00000002ff0d7899 */ /* 0x000fe40008011605 */
[----:B------:R-:W-:Y:S02]  /*0500*/  USHF.R.U64 UR7, UR4, 0x2, UR5 ;  /* 0x0000000204077899 */ /* 0x000fe40008001205 */
[----:B--2---:R-:W-:Y:S02]  /*0510*/  UIMAD UR4, UR10, UR11, URZ ;  /* 0x0000000b0a0472a4 */ /* 0x004fe4000f8e02ff */
[----:B-1----:R-:W-:Y:S02]  /*0520*/  IMAD R2, R3, UR11, R2 ;  /* 0x0000000b03027c24 */ /* 0x002fe4000f8e0202 */
[----:B------:R-:W-:Y:S02]  /*0530*/  IMAD.U32 R3, RZ, RZ, UR13 ;  /* 0x0000000dff037e24 */ /* 0x000fe4000f8e00ff */
[----:B----4-:R-:W-:-:S02]  /*0540*/  IMAD R2, R2, UR10, R5 ;  /* 0x0000000a02027c24 */ /* 0x010fc4000f8e0205 */
[----:B---3--:R-:W-:Y:S01]  /*0550*/  IMAD R5, R0, UR4, RZ ;  /* 0x0000000400057c24 */ /* 0x008fe2000f8e02ff */
[----:B------:R-:W-:Y:S02]  /*0560*/  UMOV UR4, URZ ;  /* 0x000000ff00047c82 */ /* 0x000fe40008000000 */
[----:B------:R-:W-:-:S04]  /*0570*/  ISETP.LT.U32.AND P0, PT, R2, UR7, PT ;  /* 0x0000000702007c0c */ /* 0x000fc8000bf01070 */
[----:B------:R-:W-:Y:S01]  /*0580*/  ISETP.GT.U32.AND.EX P0, PT, R3, RZ, PT, P0 ;  /* 0x000000ff0300720c */ /* 0x000fe20003f04100 */
[----:B------:R-:W-:-:S12]  /*0590*/  IMAD.MOV.U32 R3, RZ, RZ, RZ ;  /* 0x000000ffff037224 */ /* 0x000fd800078e00ff */
[----:B------:R-:W-:Y:S05]  /*05a0*/  @!P0 BRA `(.L_x_117) ;  /* 0x0000000800748947 */ /* 0x000fea0003800000 */
[----:B------:R-:W-:Y:S01]  /*05b0*/  IMAD.IADD R7, R5, 0x1, R2 ;  /* 0x0000000105077824 */ /* 0x000fe200078e0202 */
[----:B------:R-:W-:Y:S01]  /*05c0*/  MOV R6, UR7 ;  /* 0x0000000700067c02 */ /* 0x000fe20008000f00 */
[----:B------:R-:W-:Y:S01]  /*05d0*/  IMAD.U32 R4, RZ, RZ, UR13 ;  /* 0x0000000dff047e24 */ /* 0x000fe2000f8e00ff */
[----:B------:R-:W-:Y:S01]  /*05e0*/  BSSY.RECONVERGENT B1, `(.L_x_118) ;  /* 0x0000029000017945 */ /* 0x000fe20003800200 */
[----:B------:R-:W-:Y:S01]  /*05f0*/  IMAD.U32 R8, RZ, RZ, UR13 ;  /* 0x0000000dff087e24 */ /* 0x000fe2000f8e00ff */
[C---:B------:R-:W-:Y:S01]  /*0600*/  ISETP.LT.U32.AND P1, PT, R7.reuse, UR7, PT ;  /* 0x0000000707007c0c */ /* 0x040fe2000bf21070 */
[----:B------:R-:W-:Y:S01]  /*0610*/  IMAD.MOV.U32 R9, RZ, RZ, -0x1 ;  /* 0xffffffffff097424 */ /* 0x000fe200078e00ff */
[----:B------:R-:W-:Y:S02]  /*0620*/  ISETP.LT.U32.AND P0, PT, R7, UR7, PT ;  /* 0x0000000707007c0c */ /* 0x000fe4000bf01070 */
[----:B------:R-:W-:Y:S02]  /*0630*/  ISETP.GT.U32.AND.EX P1, PT, R4, RZ, PT, P1 ;  /* 0x000000ff0400720c */ /* 0x000fe40003f24110 */
[----:B------:R-:W-:Y:S01]  /*0640*/  ISETP.GT.U32.AND.EX P0, PT, R8, RZ, PT, P0 ;  /* 0x000000ff0800720c */ /* 0x000fe20003f04100 */
[----:B------:R-:W-:Y:S01]  /*0650*/  IMAD.U32 R8, RZ, RZ, UR13 ;  /* 0x0000000dff087e24 */ /* 0x000fe2000f8e00ff */
[----:B------:R-:W-:-:S02]  /*0660*/  SEL R6, R6, R7, P1 ;  /* 0x0000000706067207 */ /* 0x000fc40000800000 */
[----:B------:R-:W-:Y:S02]  /*0670*/  SEL R4, RZ, 0x1, !P0 ;  /* 0x00000001ff047807 */ /* 0x000fe40004000000 */
        /* <DEDUP_REMOVED lines=13> */
[----:B------:R-:W-:-:S04]  /*0750*/  IMAD.HI.U32 R7, R7, R9, R6 ;  /* 0x0000000907077227 */ /* 0x000fc800078e0006 */
[----:B------:R-:W-:Y:S02]  /*0760*/  IMAD.MOV.U32 R9, RZ, RZ, RZ ;  /* 0x000000ffff097224 */ /* 0x000fe400078e00ff */
[----:B------:R-:W-:-:S04]  /*0770*/  IMAD.HI.U32 R7, R7, R12, RZ ;  /* 0x0000000c07077227 */ /* 0x000fc800078e00ff */
[----:B------:R-:W-:-:S04]  /*0780*/  IMAD.MOV R10, RZ, RZ, -R7 ;  /* 0x000000ffff0a7224 */ /* 0x000fc800078e0a07 */
[----:B------:R-:W-:-:S05]  /*0790*/  IMAD R10, R5, R10, R12 ;  /* 0x0000000a050a7224 */ /* 0x000fca00078e020c */
[----:B------:R-:W-:-:S13]  /*07a0*/  ISETP.GE.U32.AND P0, PT, R10, R5, PT ;  /* 0x000000050a00720c */ /* 0x000fda0003f06070 */
[----:B------:R-:W-:Y:S01]  /*07b0*/  @P0 IADD3 R10, PT, PT, -R5, R10, RZ ;  /* 0x0000000a050a0210 */ /* 0x000fe20007ffe1ff */
[----:B------:R-:W-:-:S03]  /*07c0*/  @P0 VIADD R7, R7, 0x1 ;  /* 0x0000000107070836 */ /* 0x000fc60000000000 */
[----:B------:R-:W-:-:S13]  /*07d0*/  ISETP.GE.U32.AND P1, PT, R10, R5, PT ;  /* 0x000000050a00720c */ /* 0x000fda0003f26070 */
[----:B------:R-:W-:Y:S01]  /*07e0*/  @P1 VIADD R7, R7, 0x1 ;  /* 0x0000000107071836 */ /* 0x000fe20000000000 */
[----:B------:R-:W-:-:S05]  /*07f0*/  @!P2 LOP3.LUT R7, RZ, R5, RZ, 0x33, !PT ;  /* 0x00000005ff07a212 */ /* 0x000fca00078e33ff */
[----:B------:R-:W-:Y:S01]  /*0800*/  IMAD.MOV.U32 R8, RZ, RZ, R7 ;  /* 0x000000ffff087224 */ /* 0x000fe200078e0007 */
[----:B------:R-:W-:Y:S06]  /*0810*/  BRA `(.L_x_120) ;  /* 0x0000000000147947 */ /* 0x000fec0003800000 */
.L_x_119:
[----:B------:R-:W-:Y:S01]  /*0820*/  IMAD.MOV.U32 R9, RZ, RZ, R12 ;  /* 0x000000ffff097224 */ /* 0x000fe200078e000c */
[----:B------:R-:W-:-:S07]  /*0830*/  MOV R8, 0x850 ;  /* 0x0000085000087802 */ /* 0x000fce0000000f00 */
[----:B------:R-:W-:Y:S05]  /*0840*/  CALL.REL.NOINC `($__internal_1_$__cuda_sm20_div_u64) ;  /* 0x0000001400747944 */ /* 0x000fea0003c00000 */
[----:B------:R-:W-:Y:S01]  /*0850*/  IMAD.MOV.U32 R8, RZ, RZ, R6 ;  /* 0x000000ffff087224 */ /* 0x000fe200078e0006 */
[----:B------:R-:W-:-:S07]  /*0860*/  MOV R9, R7 ;  /* 0x0000000700097202 */ /* 0x000fce0000000f00 */
.L_x_120:
[----:B------:R-:W-:Y:S05]  /*0870*/  BSYNC.RECONVERGENT B1 ;  /* 0x0000000000017941 */ /* 0x000fea0003800200 */
.L_x_118:
[----:B------:R-:W-:Y:S01]  /*0880*/  IADD3 R12, P0, PT, R8, R4, RZ ;  /* 0x00000004080c7210 */ /* 0x000fe20007f1e0ff */
[----:B------:R-:W1:Y:S01]  /*0890*/  LDC R6, c[0x0][0x3a0] ;  /* 0x0000e800ff067b82 */ /* 0x000e620000000800 */
[----:B------:R-:W-:Y:S01]  /*08a0*/  BSSY.RECONVERGENT B1, `(.L_x_121) ;  /* 0x0000030000017945 */ /* 0x000fe20003800200 */
[----:B------:R-:W-:Y:S01]  /*08b0*/  IMAD.MOV.U32 R27, RZ, RZ, R2 ;  /* 0x000000ffff1b7224 */ /* 0x000fe200078e0002 */
[C---:B------:R-:W-:Y:S01]  /*08c0*/  LOP3.LUT R4, R12.reuse, 0x3, RZ, 0xc0, !PT ;  /* 0x000000030c047812 */ /* 0x040fe200078ec0ff */
[----:B------:R-:W-:Y:S01]  /*08d0*/  IMAD.X R8, RZ, RZ, R9, P0 ;  /* 0x000000ffff087224 */ /* 0x000fe200000e0609 */
[----:B------:R-:W-:Y:S02]  /*08e0*/  ISETP.GE.U32.AND P0, PT, R12, 0x3, PT ;  /* 0x000000030c00780c */ /* 0x000fe40003f06070 */
[----:B------:R-:W-:Y:S01]  /*08f0*/  ISETP.NE.U32.AND P1, PT, R4, 0x3, PT ;  /* 0x000000030400780c */ /* 0x000fe20003f25070 */
[----:B------:R-:W-:Y:S01]  /*0900*/  IMAD.MOV.U32 R4, RZ, RZ, R3 ;  /* 0x000000ffff047224 */ /* 0x000fe200078e0003 */
[----:B------:R-:W-:-:S02]  /*0910*/  ISETP.GE.U32.AND.EX P0, PT, R8, RZ, PT, P0 ;  /* 0x000000ff0800720c */ /* 0x000fc40003f06100 */
[----:B------:R-:W-:Y:S02]  /*0920*/  ISETP.NE.AND.EX P1, PT, RZ, RZ, PT, P1 ;  /* 0x000000ffff00720c */ /* 0x000fe40003f25310 */
[----:B-1----:R-:W-:-:S11]  /*0930*/  SHF.R.S32.HI R11, RZ, 0x1f, R6 ;  /* 0x0000001fff0b7819 */ /* 0x002fd60000011406 */
[----:B------:R-:W-:Y:S05]  /*0940*/  @!P1 BRA `(.L_x_122) ;  /* 0x0000000000949947 */ /* 0x000fea0003800000 */
[----:B------:R-:W1:Y:S01]  /*0950*/  S2UR UR8, SR_CgaCtaId ;  /* 0x00000000000879c3 */ /* 0x000e620000008800 */
[----:B------:R-:W2:Y:S01]  /*0960*/  LDCU.64 UR14, c[0x0][0x398] ;  /* 0x00007300ff0e77ac */ /* 0x000ea20008000a00 */
[----:B------:R-:W-:Y:S02]  /*0970*/  VIADD R12, R12, 0x1 ;  /* 0x000000010c0c7836 */ /* 0x000fe40000000000 */
[----:B------:R-:W-:Y:S01]  /*0980*/  IMAD R8, R0, UR11, RZ ;  /* 0x0000000b00087c24 */ /* 0x000fe2000f8e02ff */
[----:B------:R-:W-:Y:S01]  /*0990*/  USHF.L.U32 UR5, UR22, 0x2, URZ ;  /* 0x0000000216057899 */ /* 0x000fe200080006ff */
[----:B------:R-:W-:Y:S01]  /*09a0*/  IMAD.MOV.U32 R27, RZ, RZ, R2 ;  /* 0x000000ffff1b7224 */ /* 0x000fe200078e0002 */
[----:B------:R-:W-:Y:S01]  /*09b0*/  USHF.L.U64.HI UR9, UR22, 0x2, UR12 ;  /* 0x0000000216097899 */ /* 0x000fe2000801020c */
[----:B------:R-:W-:Y:S01]  /*09c0*/  LOP3.LUT R12, R12, 0x3, RZ, 0xc0, !PT ;  /* 0x000000030c0c7812 */ /* 0x000fe200078ec0ff */
[----:B------:R-:W-:Y:S02]  /*09d0*/  IMAD R10, R8, UR10, RZ ;  /* 0x0000000a080a7c24 */ /* 0x000fe4000f8e02ff */
[----:B------:R-:W-:Y:S01]  /*09e0*/  LEA R7, P1, R2, UR5, 0x2 ;  /* 0x0000000502077c11 */ /* 0x000fe2000f8210ff */
[----:B------:R-:W-:-:S02]  /*09f0*/  UMOV UR5, 0x400 ;  /* 0x0000040000057882 */ /* 0x000fc40000000000 */
[----:B------:R-:W-:Y:S01]  /*0a00*/  UIADD3 UR5, UPT, UPT, UR5, 0x80, URZ ;  /* 0x0000008005057890 */ /* 0x000fe2000fffe0ff */
[----:B------:R-:W-:Y:S02]  /*0a10*/  LEA.HI.X R4, R2, UR9, R3, 0x2, P1 ;  /* 0x0000000902047c11 */ /* 0x000fe400088f1403 */
[----:B------:R-:W-:Y:S02]  /*0a20*/  IADD3 R12, P1, PT, RZ, -R12, RZ ;  /* 0x8000000cff0c7210 */ /* 0x000fe40007f3e0ff */
[----:B--2---:R-:W-:-:S03]  /*0a30*/  IADD3 R14, P2, P3, R7, UR14, R6 ;  /* 0x0000000e070e7c10 */ /* 0x004fc6000fb5e006 */
[----:B------:R-:W-:Y:S01]  /*0a40*/  IMAD.X R13, RZ, RZ, -0x1, P1 ;  /* 0xffffffffff0d7424 */ /* 0x000fe200008e06ff */
[----:B------:R-:W-:Y:S01]  /*0a50*/  IADD3.X R15, PT, PT, R4, UR15, R11, P2, P3 ;  /* 0x0000000f040f7c10 */ /* 0x000fe200097e640b */
[----:B-1----:R-:W-:Y:S01]  /*0a60*/  ULEA UR5, UR8, UR5, 0x18 ;  /* 0x0000000508057291 */ /* 0x002fe2000f8ec0ff */
[----:B------:R-:W-:-:S05]  /*0a70*/  MOV R4, R3 ;  /* 0x0000000300047202 */ /* 0x000fca0000000f00 */
[----:B------:R-:W-:-:S04]  /*0a80*/  VIADD R7, R6, UR5 ;  /* 0x0000000506077c36 */ /* 0x000fc80008000000 */
[----:B------:R-:W-:-:S07]  /*0a90*/  IMAD R7, R2, 0x4, R7 ;  /* 0x0000000402077824 */ /* 0x000fce00078e0207 */
.L_x_123:
        /* <DEDUP_REMOVED lines=13> */
[----:B------:R-:W-:-:S02]  /*0b70*/  ISETP.NE.AND.EX P1, PT, R13, RZ, PT, P1 ;  /* 0x000000ff0d00720c */ /* 0x000fc40003f25310 */
[----:B-1----:R-:W-:-:S11]  /*0b80*/  LEA R7, R10, R7, 0x2 ;  /* 0x000000070a077211 */ /* 0x002fd600078e10ff */
[----:B------:R-:W-:Y:S05]  /*0b90*/  @P1 BRA `(.L_x_123) ;  /* 0xfffffffc00c01947 */ /* 0x000fea000383ffff */
.L_x_122:
[----:B------:R-:W-:Y:S05]  /*0ba0*/  BSYNC.RECONVERGENT B1 ;  /* 0x0000000000017941 */ /* 0x000fea0003800200 */
.L_x_121:
[----:B------:R-:W-:Y:S05]  /*0bb0*/  @!P0 BRA `(.L_x_117) ;  /* 0x0000000000f08947 */ /* 0x000fea0003800000 */
[----:B------:R-:W1:Y:S01]  /*0bc0*/  LDCU.64 UR14, c[0x0][0x398] ;  /* 0x00007300ff0e77ac */ /* 0x000e620008000a00 */
[----:B------:R-:W2:Y:S01]  /*0bd0*/  S2UR UR9, SR_CgaCtaId ;  /* 0x00000000000979c3 */ /* 0x000ea20000008800 */
[----:B------:R-:W-:Y:S01]  /*0be0*/  IMAD.SHL.U32 R9, R5, 0x4, RZ ;  /* 0x0000000405097824 */ /* 0x000fe200078e00ff */
[----:B------:R-:W-:Y:S01]  /*0bf0*/  UMOV UR8, 0x400 ;  /* 0x0000040000087882 */ /* 0x000fe20000000000 */
[----:B------:R-:W-:Y:S01]  /*0c00*/  IMAD R21, R0, UR11, RZ ;  /* 0x0000000b00157c24 */ /* 0x000fe2000f8e02ff */
[----:B------:R-:W-:Y:S01]  /*0c10*/  UIADD3 UR8, UPT, UPT, UR8, 0x80, URZ ;  /* 0x0000008008087890 */ /* 0x000fe2000fffe0ff */
[----:B------:R-:W-:Y:S02]  /*0c20*/  UMOV UR5, URZ ;  /* 0x000000ff00057c82 */ /* 0x000fe40008000000 */
[----:B------:R-:W-:Y:S01]  /*0c30*/  IMAD R21, R21, UR10, RZ ;  /* 0x0000000a15157c24 */ /* 0x000fe2000f8e02ff */
[----:B-1----:R-:W-:Y:S01]  /*0c40*/  IADD3 R25, P0, PT, R6, UR14, RZ ;  /* 0x0000000e06197c10 */ /* 0x002fe2000ff1e0ff */
[----:B------:R-:W-:-:S03]  /*0c50*/  USHF.L.U64.HI UR14, UR22, 0x2, UR12 ;  /* 0x00000002160e7899 */ /* 0x000fc6000801020c */
[----:B------:R-:W-:Y:S01]  /*0c60*/  IADD3.X R7, PT, PT, R11, UR15, RZ, P0, !PT ;  /* 0x0000000f0b077c10 */ /* 0x000fe200087fe4ff */
[----:B------:R-:W-:Y:S02]  /*0c70*/  USHF.L.U32 UR15, UR22, 0x2, URZ ;  /* 0x00000002160f7899 */ /* 0x000fe400080006ff */
[C---:B------:R-:W-:Y:S01]  /*0c80*/  IADD3 R8, P0, PT, R27.reuse, UR22, RZ ;  /* 0x000000161b087c10 */ /* 0x040fe2000ff1e0ff */
[----:B--2---:R-:W-:Y:S01]  /*0c90*/  ULEA UR8, UR9, UR8, 0x18 ;  /* 0x0000000809087291 */ /* 0x004fe2000f8ec0ff */
[----:B------:R-:W-:Y:S02]  /*0ca0*/  SHF.R.U32.HI R11, RZ, 0x1e, R5 ;  /* 0x0000001eff0b7819 */ /* 0x000fe40000011605 */
[----:B------:R-:W-:Y:S01]  /*0cb0*/  IADD3.X R15, PT, PT, R4, UR12, RZ, P0, !PT ;  /* 0x0000000c040f7c10 */ /* 0x000fe200087fe4ff */
[----:B------:R-:W-:Y:S01]  /*0cc0*/  IMAD.SHL.U32 R14, R8, 0x4, RZ ;  /* 0x00000004080e7824 */ /* 0x000fe200078e00ff */
[----:B------:R-:W-:Y:S01]  /*0cd0*/  LEA R10, P0, R27, UR15, 0x2 ;  /* 0x0000000f1b0a7c11 */ /* 0x000fe2000f8010ff */
[----:B------:R-:W-:Y:S01]  /*0ce0*/  VIADD R6, R6, UR8 ;  /* 0x0000000806067c36 */ /* 0x000fe20008000000 */
[----:B------:R-:W-:-:S02]  /*0cf0*/  SHF.L.U64.HI R15, R8, 0x2, R15 ;  /* 0x00000002080f7819 */ /* 0x000fc4000001020f */
[C---:B------:R-:W-:Y:S01]  /*0d00*/  LEA.HI.X R12, R27.reuse, UR14, R4, 0x2, P0 ;  /* 0x0000000e1b0c7c11 */ /* 0x040fe200080f1404 */
[----:B------:R-:W-:Y:S01]  /*0d10*/  IMAD R8, R27, 0x4, R6 ;  /* 0x000000041b087824 */ /* 0x000fe200078e0206 */
[-C--:B------:R-:W-:Y:S01]  /*0d20*/  IADD3 R20, P1, PT, R9, R10.reuse, RZ ;  /* 0x0000000a09147210 */ /* 0x080fe20007f3e0ff */
[C---:B------:R-:W-:Y:S01]  /*0d30*/  IMAD.WIDE.U32 R14, R5.reuse, 0xc, R14 ;  /* 0x0000000c050e7825 */ /* 0x040fe200078e000e */
[----:B------:R-:W-:Y:S02]  /*0d40*/  LEA R13, P0, R5, R10, 0x3 ;  /* 0x0000000a050d7211 */ /* 0x000fe400078018ff */
[----:B------:R-:W-:Y:S01]  /*0d50*/  LEA R22, R21, R8, 0x2 ;  /* 0x0000000815167211 */ /* 0x000fe200078e10ff */
[----:B------:R-:W-:Y:S01]  /*0d60*/  IMAD.X R26, R11, 0x1, R12, P1 ;  /* 0x000000010b1a7824 */ /* 0x000fe200008e060c */
[----:B------:R-:W-:Y:S01]  /*0d70*/  LEA.HI.X R24, R5, R12, RZ, 0x3, P0 ;  /* 0x0000000c05187211 */ /* 0x000fe200000f1cff */
[----:B------:R-:W-:Y:S02]  /*0d80*/  VIADD R28, R15, UR5 ;  /* 0x000000050f1c7c36 */ /* 0x000fe40008000000 */
[----:B------:R-:W-:-:S02]  /*0d90*/  IMAD R23, R21, 0x8, R8 ;  /* 0x0000000815177824 */ /* 0x000fc400078e0208 */
[----:B------:R-:W-:-:S07]  /*0da0*/  IMAD R6, R21, 0xc, R8 ;  /* 0x0000000c15067824 */ /* 0x000fce00078e0208 */
.L_x_124:
[----:B------:R-:W-:-:S05]  /*0db0*/  IADD3 R18, P0, PT, R25, R10, RZ ;  /* 0x0000000a19127210 */ /* 0x000fca0007f1e0ff */
[----:B------:R-:W-:Y:S01]  /*0dc0*/  IMAD.X R19, R7, 0x1, R12, P0 ;  /* 0x0000000107137824 */ /* 0x000fe200000e060c */
[----:B------:R-:W-:-:S04]  /*0dd0*/  IADD3 R16, P0, PT, R25, R20, RZ ;  /* 0x0000001419107210 */ /* 0x000fc80007f1e0ff */
[----:B------:R-:W-:Y:S01]  /*0de0*/  @!PT LDS RZ, [RZ] ;  /* 0x00000000fffff984 */ /* 0x000fe20000000800 */
[----:B------:R-:W-:Y:S01]  /*0df0*/  @!PT LDS RZ, [RZ] ;  /* 0x00000000fffff984 */ /* 0x000fe20000000800 */
[----:B------:R-:W-:Y:S01]  /*0e00*/  @!PT LDS RZ, [RZ] ;  /* 0x00000000fffff984 */ /* 0x000fe20000000800 */
[----:B------:R1:W-:Y:S01]  /*0e10*/  LDGSTS.E [R8], desc[UR20][R18.64] ;  /* 0x0000000012087fae */ /* 0x0003e2000b9a1014 */
[----:B------:R-:W-:-:S05]  /*0e20*/  IMAD.X R17, R7, 0x1, R26, P0 ;  /* 0x0000000107117824 */ /* 0x000fca00000e061a */
[----:B------:R2:W-:Y:S01]  /*0e30*/  LDGSTS.E [R22], desc[UR20][R16.64] ;  /* 0x0000000010167fae */ /* 0x0005e2000b9a1014 */
[----:B-1----:R-:W-:Y:S01]  /*0e40*/  IMAD R8, R21, 0x10, R8 ;  /* 0x0000001015087824 */ /* 0x002fe200078e0208 */
[----:B--2---:R-:W-:Y:S01]  /*0e50*/  IADD3 R16, P0, PT, R25, R13, RZ ;  /* 0x0000000d19107210 */ /* 0x004fe20007f1e0ff */
[----:B------:R-:W-:-:S04]  /*0e60*/  IMAD R22, R21, 0x10, R22 ;  /* 0x0000001015167824 */ /* 0x000fc800078e0216 */
[----:B------:R-:W-:Y:S01]  /*0e70*/  IMAD.X R17, R7, 0x1, R24, P0 ;  /* 0x0000000107117824 */ /* 0x000fe200000e0618 */
[----:B------:R-:W-:-:S04]  /*0e80*/  IADD3 R18, P0, PT, R25, R14, RZ ;  /* 0x0000000e19127210 */ /* 0x000fc80007f1e0ff */
[----:B------:R1:W-:Y:S01]  /*0e90*/  LDGSTS.E [R23], desc[UR20][R16.64] ;  /* 0x0000000010177fae */ /* 0x0003e2000b9a1014 */
[----:B------:R-:W-:Y:S01]  /*0ea0*/  IMAD.X R19, R7, 0x1, R28, P0 ;  /* 0x0000000107137824 */ /* 0x000fe200000e061c */
[----:B------:R-:W-:-:S04]  /*0eb0*/  IADD3 R27, P0, PT, R9, R27, RZ ;  /* 0x0000001b091b7210 */ /* 0x000fc80007f1e0ff */
[----:B------:R2:W-:Y:S01]  /*0ec0*/  LDGSTS.E [R6], desc[UR20][R18.64] ;  /* 0x0000000012067fae */ /* 0x0005e2000b9a1014 */
[----:B------:R-:W-:Y:S01]  /*0ed0*/  IMAD.X R4, R11, 0x1, R4, P0 ;  /* 0x000000010b047824 */ /* 0x000fe200000e0604 */
[----:B------:R-:W-:-:S04]  /*0ee0*/  ISETP.GE.U32.AND P0, PT, R27, UR7, PT ;  /* 0x000000071b007c0c */ /* 0x000fc8000bf06070 */
[----:B------:R-:W-:Y:S01]  /*0ef0*/  ISETP.GE.U32.AND.EX P0, PT, R4, UR13, PT, P0 ;  /* 0x0000000d04007c0c */ /* 0x000fe2000bf06100 */
[----:B-1----:R-:W-:Y:S01]  /*0f00*/  IMAD.MOV.U32 R16, RZ, RZ, R25 ;  /* 0x000000ffff107224 */ /* 0x002fe200078e0019 */
[----:B------:R-:W-:Y:S02]  /*0f10*/  MOV R17, R7 ;  /* 0x0000000700117202 */ /* 0x000fe40000000f00 */
[C---:B------:R-:W-:Y:S01]  /*0f20*/  LEA R23, R21.reuse, R23, 0x4 ;  /* 0x0000001715177211 */ /* 0x040fe200078e20ff */
[----:B--2---:R-:W-:Y:S02]  /*0f30*/  IMAD R6, R21, 0x10, R6 ;  /* 0x0000001015067824 */ /* 0x004fe400078e0206 */
[----:B------:R-:W-:-:S04]  /*0f40*/  IMAD.WIDE.U32 R16, R5, 0x10, R16 ;  /* 0x0000001005107825 */ /* 0x000fc800078e0010 */
[----:B------:R-:W-:Y:S02]  /*0f50*/  IMAD.MOV.U32 R25, RZ, RZ, R16 ;  /* 0x000000ffff197224 */ /* 0x000fe400078e0010 */
[----:B------:R-:W-:Y:S01]  /*0f60*/  IMAD.MOV.U32 R7, RZ, RZ, R17 ;  /* 0x000000ffff077224 */ /* 0x000fe200078e0011 */
[----:B------:R-:W-:Y:S06]  /*0f70*/  @!P0 BRA `(.L_x_124) ;  /* 0xfffffffc008c8947 */ /* 0x000fec000383ffff */
.L_x_117:
[----:B------:R-:W-:Y:S05]  /*0f80*/  BSYNC.RECONVERGENT B0 ;  /* 0x0000000000007941 */ /* 0x000fea0003800200 */
.L_x_116:
[----:B------:R-:W-:Y:S01]  /*0f90*/  IMAD.U32 R4, RZ, RZ, UR13 ;  /* 0x0000000dff047e24 */ /* 0x000fe2000f8e00ff */
[----:B------:R-:W-:Y:S01]  /*0fa0*/  ISETP.LT.U32.AND P0, PT, R2, UR7, PT ;  /* 0x0000000702007c0c */ /* 0x000fe2000bf01070 */
[----:B------:R-:W0:Y:S01]  /*0fb0*/  LDGDEPBAR ;  /* 0x00000000000079af */ /* 0x000e220000000000 */
[----:B------:R-:W-:Y:S02]  /*0fc0*/  BSSY.RECONVERGENT B0, `(.L_x_125) ;  /* 0x000009f000007945 */ /* 0x000fe40003800200 */
[----:B------:R-:W-:-:S13]  /*0fd0*/  ISETP.GT.U32.AND.EX P0, PT, R4, R3, PT, P0 ;  /* 0x000000030400720c */ /* 0x000fda0003f04100 */
[----:B------:R-:W-:Y:S05]  /*0fe0*/  @!P0 BRA `(.L_x_126) ;  /* 0x0000000800708947 */ /* 0x000fea0003800000 */
[----:B------:R-:W-:Y:S01]  /*0ff0*/  IMAD.IADD R9, R5, 0x1, R2 ;  /* 0x0000000105097824 */ /* 0x000fe200078e0202 */
[----:B------:R-:W-:Y:S01]  /*1000*/  MOV R6, UR7 ;  /* 0x0000000700067c02 */ /* 0x000fe20008000f00 */
[----:B------:R-:W-:Y:S01]  /*1010*/  IMAD.U32 R4, RZ, RZ, UR13 ;  /* 0x0000000dff047e24 */ /* 0x000fe2000f8e00ff */
[----:B------:R-:W-:Y:S01]  /*1020*/  BSSY.RECONVERGENT B1, `(.L_x_127) ;  /* 0x0000027000017945 */ /* 0x000fe20003800200 */
[----:B------:R-:W-:Y:S01]  /*1030*/  IMAD.U32 R7, RZ, RZ, UR13 ;  /* 0x0000000dff077e24 */ /* 0x000fe2000f8e00ff */
[C---:B------:R-:W-:Y:S01]  /*1040*/  ISETP.LT.U32.AND P0, PT, R9.reuse, UR7, PT ;  /* 0x0000000709007c0c */ /* 0x040fe2000bf01070 */
[----:B------:R-:W-:Y:S01]  /*1050*/  IMAD.U32 R10, RZ, RZ, UR13 ;  /* 0x0000000dff0a7e24 */ /* 0x000fe2000f8e00ff */
[----:B------:R-:W-:Y:S02]  /*1060*/  ISETP.LT.U32.AND P1, PT, R9, UR7, PT ;  /* 0x0000000709007c0c */ /* 0x000fe4000bf21070 */
[----:B------:R-:W-:Y:S02]  /*1070*/  ISETP.GT.U32.AND.EX P0, PT, R4, RZ, PT, P0 ;  /* 0x000000ff0400720c */ /* 0x000fe40003f04100 */
[----:B------:R-:W-:Y:S01]  /*1080*/  ISETP.GT.U32.AND.EX P1, PT, R7, RZ, PT, P1 ;  /* 0x000000ff0700720c */ /* 0x000fe20003f24110 */
[----:B------:R-:W-:Y:S01]  /*1090*/  IMAD.MOV.U32 R7, RZ, RZ, -0x1 ;  /* 0xffffffffff077424 */ /* 0x000fe200078e00ff */
        /* <DEDUP_REMOVED lines=12> */
[----:B-1----:R-:W-:-:S06]  /*1160*/  VIADD R7, R10, 0xffffffe ;  /* 0x0ffffffe0a077836 */ /* 0x002fcc0000000000 */
[----:B------:R-:W1:Y:S02]  /*1170*/  F2I.FTZ.U32.TRUNC.NTZ R7, R7 ;  /* 0x0000000700077305 */ /* 0x000e64000021f000 */
[----:B-1----:R-:W-:-:S04]  /*1180*/  IMAD R11, R11, R7, RZ ;  /* 0x000000070b0b7224 */ /* 0x002fc800078e02ff */
[----:B------:R-:W-:-:S06]  /*1190*/  IMAD.HI.U32 R6, R7, R11, R6 ;  /* 0x0000000b07067227 */ /* 0x000fcc00078e0006 */
[----:B------:R-:W-:-:S05]  /*11a0*/  IMAD.HI.U32 R8, R6, R9, RZ ;  /* 0x0000000906087227 */ /* 0x000fca00078e00ff */
[----:B------:R-:W-:-:S05]  /*11b0*/  IADD3 R6, PT, PT, -R8, RZ, RZ ;  /* 0x000000ff08067210 */ /* 0x000fca0007ffe1ff */
[----:B------:R-:W-:Y:S02]  /*11c0*/  IMAD R6, R5, R6, R9 ;  /* 0x0000000605067224 */ /* 0x000fe400078e0209 */
[----:B------:R-:W-:-:S03]  /*11d0*/  IMAD.MOV.U32 R9, RZ, RZ, RZ ;  /* 0x000000ffff097224 */ /* 0x000fc600078e00ff */
[----:B------:R-:W-:-:S13]  /*11e0*/  ISETP.GE.U32.AND P0, PT, R6, R5, PT ;  /* 0x000000050600720c */ /* 0x000fda0003f06070 */
[----:B------:R-:W-:Y:S02]  /*11f0*/  @P0 IMAD.IADD R6, R6, 0x1, -R5 ;  /* 0x0000000106060824 */ /* 0x000fe400078e0a05 */
[----:B------:R-:W-:-:S03]  /*1200*/  @P0 VIADD R8, R8, 0x1 ;  /* 0x0000000108080836 */ /* 0x000fc60000000000 */
[----:B------:R-:W-:-:S13]  /*1210*/  ISETP.GE.U32.AND P1, PT, R6, R5, PT ;  /* 0x000000050600720c */ /* 0x000fda0003f26070 */
[----:B------:R-:W-:Y:S01]  /*1220*/  @P1 VIADD R8, R8, 0x1 ;  /* 0x0000000108081836 */ /* 0x000fe20000000000 */
[----:B------:R-:W-:Y:S01]  /*1230*/  @!P2 LOP3.LUT R8, RZ, R5, RZ, 0x33, !PT ;  /* 0x00000005ff08a212 */ /* 0x000fe200078e33ff */
[----:B------:R-:W-:Y:S06]  /*1240*/  BRA `(.L_x_129) ;  /* 0x0000000000107947 */ /* 0x000fec0003800000 */
.L_x_128:
[----:B------:R-:W-:-:S07]  /*1250*/  MOV R8, 0x1270 ;  /* 0x0000127000087802 */ /* 0x000fce0000000f00 */
[----:B------:R-:W-:Y:S05]  /*1260*/  CALL.REL.NOINC `($__internal_1_$__cuda_sm20_div_u64) ;  /* 0x0000000800ec7944 */ /* 0x000fea0003c00000 */
[----:B------:R-:W-:Y:S01]  /*1270*/  IMAD.MOV.U32 R8, RZ, RZ, R6 ;  /* 0x000000ffff087224 */ /* 0x000fe200078e0006 */
[----:B------:R-:W-:-:S07]  /*1280*/  MOV R9, R7 ;  /* 0x0000000700097202 */ /* 0x000fce0000000f00 */
.L_x_129:
[----:B------:R-:W-:Y:S05]  /*1290*/  BSYNC.RECONVERGENT B1 ;  /* 0x0000000000017941 */ /* 0x000fea0003800200 */
.L_x_127:
[----:B------:R-:W-:Y:S01]  /*12a0*/  IADD3 R4, P0, PT, R8, R4, RZ ;  /* 0x0000000408047210 */ /* 0x000fe20007f1e0ff */
[----:B------:R-:W1:Y:S01]  /*12b0*/  LDC R6, c[0x0][0x3b0] ;  /* 0x0000ec00ff067b82 */ /* 0x000e620000000800 */
[----:B------:R-:W-:Y:S02]  /*12c0*/  BSSY.RECONVERGENT B1, `(.L_x_130) ;  /* 0x0000031000017945 */ /* 0x000fe40003800200 */
[C---:B------:R-:W-:Y:S01]  /*12d0*/  LOP3.LUT R7, R4.reuse, 0x3, RZ, 0xc0, !PT ;  /* 0x0000000304077812 */ /* 0x040fe200078ec0ff */
[----:B------:R-:W-:Y:S01]  /*12e0*/  IMAD.X R8, RZ, RZ, R9, P0 ;  /* 0x000000ffff087224 */ /* 0x000fe200000e0609 */
[----:B------:R-:W-:Y:S02]  /*12f0*/  ISETP.GE.U32.AND P0, PT, R4, 0x3, PT ;  /* 0x000000030400780c */ /* 0x000fe40003f06070 */
[----:B------:R-:W-:Y:S02]  /*1300*/  ISETP.NE.U32.AND P1, PT, R7, 0x3, PT ;  /* 0x000000030700780c */ /* 0x000fe40003f25070 */
[----:B------:R-:W-:Y:S01]  /*1310*/  ISETP.GE.U32.AND.EX P0, PT, R8, RZ, PT, P0 ;  /* 0x000000ff0800720c */ /* 0x000fe20003f06100 */
[----:B------:R-:W-:Y:S01]  /*1320*/  IMAD.U32 R8, RZ, RZ, UR22 ;  /* 0x00000016ff087e24 */ /* 0x000fe2000f8e00ff */
[----:B------:R-:W-:-:S04]  /*1330*/  ISETP.NE.AND.EX P1, PT, RZ, RZ, PT, P1 ;  /* 0x000000ffff00720c */ /* 0x000fc80003f25310 */
[----:B------:R-:W-:Y:S02]  /*1340*/  SHF.R.S32.HI R8, RZ, 0x1f, R8 ;  /* 0x0000001fff087819 */ /* 0x000fe40000011408 */
[----:B-1----:R-:W-:-:S07]  /*1350*/  SHF.R.S32.HI R16, RZ, 0x1f, R6 ;  /* 0x0000001fff107819 */ /* 0x002fce0000011406 */
[----:B------:R-:W-:Y:S05]  /*1360*/  @!P1 BRA `(.L_x_131) ;  /* 0x0000000000989947 */ /* 0x000fea0003800000 */
[----:B------:R-:W1:Y:S01]  /*1370*/  S2UR UR8, SR_CgaCtaId ;  /* 0x00000000000879c3 */ /* 0x000e620000008800 */
[----:B------:R-:W2:Y:S01]  /*1380*/  LDCU.64 UR14, c[0x0][0x3a8] ;  /* 0x00007500ff0e77ac */ /* 0x000ea20008000a00 */
[----:B------:R-:W-:Y:S02]  /*1390*/  IMAD.U32 R7, RZ, RZ, UR22 ;  /* 0x00000016ff077e24 */ /* 0x000fe4000f8e00ff */
[----:B------:R-:W-:Y:S01]  /*13a0*/  VIADD R9, R4, 0x1 ;  /* 0x0000000104097836 */ /* 0x000fe20000000000 */
[----:B------:R-:W-:Y:S01]  /*13b0*/  UMOV UR5, 0x400 ;  /* 0x0000040000057882 */ /* 0x000fe20000000000 */
[----:B------:R-:W-:Y:S01]  /*13c0*/  USHF.L.U32 UR9, UR22, 0x2, URZ ;  /* 0x0000000216097899 */ /* 0x000fe200080006ff */
[----:B------:R-:W-:Y:S01]  /*13d0*/  SHF.L.U64.HI R4, R7, 0x2, R8 ;  /* 0x0000000207047819 */ /* 0x000fe20000010208 */
[----:B------:R-:W3:Y:S01]  /*13e0*/  LDC R11, c[0x0][0x384] ;  /* 0x0000e100ff0b7b82 */ /* 0x000ee20000000800 */
[----:B------:R-:W-:Y:S01]  /*13f0*/  UIADD3 UR5, UPT, UPT, UR5, 0x80, URZ ;  /* 0x0000008005057890 */ /* 0x000fe2000fffe0ff */
[----:B------:R-:W-:Y:S01]  /*1400*/  LOP3.LUT R9, R9, 0x3, RZ, 0xc0, !PT ;  /* 0x0000000309097812 */ /* 0x000fe200078ec0ff */
[----:B------:R-:W-:Y:S01]  /*1410*/  IMAD R10, R0, UR11, RZ ;  /* 0x0000000b000a7c24 */ /* 0x000fe2000f8e02ff */
[----:B------:R-:W-:-:S02]  /*1420*/  LEA R7, P1, R2, UR9, 0x2 ;  /* 0x0000000902077c11 */ /* 0x000fc4000f8210ff */
[----:B------:R-:W-:Y:S01]  /*1430*/  IADD3 R9, P3, PT, RZ, -R9, RZ ;  /* 0x80000009ff097210 */ /* 0x000fe20007f7e0ff */
[----:B------:R-:W-:Y:S01]  /*1440*/  IMAD R14, R10, UR10, RZ ;  /* 0x0000000a0a0e7c24 */ /* 0x000fe2000f8e02ff */
[----:B------:R-:W-:Y:S02]  /*1450*/  LEA.HI.X R13, R2, R4, R3, 0x2, P1 ;  /* 0x00000004020d7211 */ /* 0x000fe400008f1403 */
[----:B--2---:R-:W-:-:S04]  /*1460*/  IADD3 R12, P1, P2, R7, UR14, R6 ;  /* 0x0000000e070c7c10 */ /* 0x004fc8000fa3e006 */
[----:B------:R-:W-:Y:S01]  /*1470*/  IADD3.X R13, PT, PT, R13, UR15, R16, P1, P2 ;  /* 0x0000000f0d0d7c10 */ /* 0x000fe20008fe4410 */
[----:B-1----:R-:W-:-:S06]  /*1480*/  ULEA UR5, UR8, UR5, 0x18 ;  /* 0x0000000508057291 */ /* 0x002fcc000f8ec0ff */
[----:B------:R-:W-:-:S05]  /*1490*/  VIADD R4, R6, UR5 ;  /* 0x0000000506047c36 */ /* 0x000fca0008000000 */
[----:B---3--:R-:W-:Y:S01]  /*14a0*/  LEA R7, R11, R4, 0x9 ;  /* 0x000000040b077211 */ /* 0x008fe200078e48ff */
[----:B------:R-:W-:-:S04]  /*14b0*/  IMAD.X R4, RZ, RZ, -0x1, P3 ;  /* 0xffffffffff047424 */ /* 0x000fc800018e06ff */
[----:B------:R-:W-:-:S07]  /*14c0*/  IMAD R7, R2, 0x4, R7 ;  /* 0x0000000402077824 */ /* 0x000fce00078e0207 */
.L_x_132:
        /* <DEDUP_REMOVED lines=16> */
.L_x_131:
[----:B------:R-:W-:Y:S05]  /*15d0*/  BSYNC.RECONVERGENT B1 ;  /* 0x0000000000017941 */ /* 0x000fea0003800200 */
.L_x_130:
[----:B------:R-:W-:Y:S05]  /*15e0*/  @!P0 BRA `(.L_x_126) ;  /* 0x0000000000f08947 */ /* 0x000fea0003800000 */
[----:B------:R-:W1:Y:S01]  /*15f0*/  S2UR UR8, SR_CgaCtaId ;  /* 0x00000000000879c3 */ /* 0x000e620000008800 */
[----:B------:R-:W2:Y:S01]  /*1600*/  LDCU.64 UR14, c[0x0][0x3a8] ;  /* 0x00007500ff0e77ac */ /* 0x000ea20008000a00 */
[----:B------:R-:W-:Y:S01]  /*1610*/  IMAD.U32 R9, RZ, RZ, UR22 ;  /* 0x00000016ff097e24 */ /* 0x000fe2000f8e00ff */
[----:B------:R-:W-:Y:S01]  /*1620*/  SHF.L.U32 R17, R5, 0x2, RZ ;  /* 0x0000000205117819 */ /* 0x000fe200000006ff */
[----:B------:R-:W-:Y:S01]  /*1630*/  IMAD R22, R0, UR11, RZ ;  /* 0x0000000b00167c24 */ /* 0x000fe2000f8e02ff */
[----:B------:R-:W-:Y:S01]  /*1640*/  UMOV UR5, 0x400 ;  /* 0x0000040000057882 */ /* 0x000fe20000000000 */
[----:B------:R-:W-:Y:S01]  /*1650*/  SHF.R.U32.HI R20, RZ, 0x1e, R5 ;  /* 0x0000001eff147819 */ /* 0x000fe20000011605 */
[----:B------:R-:W-:Y:S01]  /*1660*/  UIADD3 UR5, UPT, UPT, UR5, 0x80, URZ ;  /* 0x0000008005057890 */ /* 0x000fe2000fffe0ff */
[----:B------:R-:W3:Y:S01]  /*1670*/  LDC R7, c[0x0][0x384] ;  /* 0x0000e100ff077b82 */ /* 0x000ee20000000800 */
[----:B------:R-:W-:Y:S01]  /*1680*/  SHF.L.U64.HI R18, R9, 0x2, R8 ;  /* 0x0000000209127819 */ /* 0x000fe20000010208 */
[----:B------:R-:W-:Y:S01]  /*1690*/  IMAD R22, R22, UR10, RZ ;  /* 0x0000000a16167c24 */ /* 0x000fe2000f8e02ff */
[----:B--2---:R-:W-:-:S04]  /*16a0*/  IADD3 R4, P0, PT, R6, UR14, RZ ;  /* 0x0000000e06047c10 */ /* 0x004fc8000ff1e0ff */
[----:B------:R-:W-:Y:S01]  /*16b0*/  IADD3.X R16, PT, PT, R16, UR15, RZ, P0, !PT ;  /* 0x0000000f10107c10 */ /* 0x000fe200087fe4ff */
[----:B-1----:R-:W-:Y:S02]  /*16c0*/  ULEA UR5, UR8, UR5, 0x18 ;  /* 0x0000000508057291 */ /* 0x002fe4000f8ec0ff */
[----:B------:R-:W-:-:S04]  /*16d0*/  USHF.L.U32 UR8, UR22, 0x2, URZ ;  /* 0x0000000216087899 */ /* 0x000fc800080006ff */
[----:B------:R-:W-:Y:S01]  /*16e0*/  VIADD R6, R6, UR5 ;  /* 0x0000000506067c36 */ /* 0x000fe20008000000 */
[----:B------:R-:W-:-:S03]  /*16f0*/  UMOV UR5, URZ ;  /* 0x000000ff00057c82 */ /* 0x000fc60008000000 */
[----:B---3--:R-:W-:Y:S01]  /*1700*/  IMAD R23, R7, 0x200, R6 ;  /* 0x0000020007177824 */ /* 0x008fe200078e0206 */
[----:B------:R-:W-:-:S03]  /*1710*/  IADD3 R6, P0, PT, R2, UR22, RZ ;  /* 0x0000001602067c10 */ /* 0x000fc6000ff1e0ff */
[----:B------:R-:W-:Y:S02]  /*1720*/  IMAD R23, R2, 0x4, R23 ;  /* 0x0000000402177824 */ /* 0x000fe400078e0217 */
[----:B------:R-:W-:Y:S01]  /*1730*/  IMAD.X R7, R8, 0x1, R3, P0 ;  /* 0x0000000108077824 */ /* 0x000fe200000e0603 */
[----:B------:R-:W-:Y:S01]  /*1740*/  LEA R0, P0, R2, UR8, 0x2 ;  /* 0x0000000802007c11 */ /* 0x000fe2000f8010ff */
[C-C-:B------:R-:W-:Y:S01]  /*1750*/  IMAD R25, R22.reuse, 0x4, R23.reuse ;  /* 0x0000000416197824 */ /* 0x140fe200078e0217 */
[C---:B------:R-:W-:Y:S01]  /*1760*/  LEA R27, R22.reuse, R23, 0x3 ;  /* 0x00000017161b7211 */ /* 0x040fe200078e18ff */
[----:B------:R-:W-:Y:S01]  /*1770*/  IMAD R29, R22, 0xc, R23 ;  /* 0x0000000c161d7824 */ /* 0x000fe200078e0217 */
[C---:B------:R-:W-:Y:S01]  /*1780*/  SHF.L.U64.HI R7, R6.reuse, 0x2, R7 ;  /* 0x0000000206077819 */ /* 0x040fe20000010207 */
[----:B------:R-:W-:Y:S01]  /*1790*/  IMAD.SHL.U32 R6, R6, 0x4, RZ ;  /* 0x0000000406067824 */ /* 0x000fe200078e00ff */
[----:B------:R-:W-:Y:S02]  /*17a0*/  LEA.HI.X R18, R2, R18, R3, 0x2, P0 ;  /* 0x0000001202127211 */ /* 0x000fe400000f1403 */
[-C--:B------:R-:W-:Y:S01]  /*17b0*/  IADD3 R21, P0, PT, R17, R0.reuse, RZ ;  /* 0x0000000011157210 */ /* 0x080fe20007f1e0ff */
[C---:B------:R-:W-:Y:S01]  /*17c0*/  IMAD.WIDE.U32 R6, R5.reuse, 0xc, R6 ;  /* 0x0000000c05067825 */ /* 0x040fe200078e0006 */
[----:B------:R-:W-:-:S03]  /*17d0*/  LEA R19, P1, R5, R0, 0x3 ;  /* 0x0000000005137211 */ /* 0x000fc600078218ff */
[----:B------:R-:W-:Y:S01]  /*17e0*/  IMAD.X R24, R20, 0x1, R18, P0 ;  /* 0x0000000114187824 */ /* 0x000fe200000e0612 */
[----:B------:R-:W-:Y:S01]  /*17f0*/  LEA.HI.X R26, R5, R18, RZ, 0x3, P1 ;  /* 0x00000012051a7211 */ /* 0x000fe200008f1cff */
[----:B------:R-:W-:-:S08]  /*1800*/  VIADD R28, R7, UR5 ;  /* 0x00000005071c7c36 */ /* 0x000fd00008000000 */
.L_x_133:
[C---:B------:R-:W-:Y:S02]  /*1810*/  IADD3 R12, P0, PT, R4.reuse, R0, RZ ;  /* 0x00000000040c7210 */ /* 0x040fe40007f1e0ff */
[----:B------:R-:W-:-:S03]  /*1820*/  IADD3 R8, P1, PT, R4, R21, RZ ;  /* 0x0000001504087210 */ /* 0x000fc60007f3e0ff */
[----:B------:R-:W-:Y:S01]  /*1830*/  IMAD.X R13, R16, 0x1, R18, P0 ;  /* 0x00000001100d7824 */ /* 0x000fe200000e0612 */
[----:B------:R-:W-:Y:S01]  /*1840*/  IADD3 R10, P0, PT, R4, R19, RZ ;  /* 0x00000013040a7210 */ /* 0x000fe20007f1e0ff */
[----:B------:R-:W-:Y:S01]  /*1850*/  IMAD.X R9, R16, 0x1, R24, P1 ;  /* 0x0000000110097824 */ /* 0x000fe200008e0618 */
[----:B------:R-:W-:Y:S02]  /*1860*/  IADD3 R14, P1, PT, R4, R6, RZ ;  /* 0x00000006040e7210 */ /* 0x000fe40007f3e0ff */
[----:B------:R-:W-:Y:S01]  /*1870*/  @!PT LDS RZ, [RZ] ;  /* 0x00000000fffff984 */ /* 0x000fe20000000800 */
[----:B------:R-:W-:Y:S01]  /*1880*/  @!PT LDS RZ, [RZ] ;  /* 0x00000000fffff984 */ /* 0x000fe20000000800 */
[----:B------:R-:W-:Y:S01]  /*1890*/  @!PT LDS RZ, [RZ] ;  /* 0x00000000fffff984 */ /* 0x000fe20000000800 */
[----:B------:R1:W-:Y:S01]  /*18a0*/  LDGSTS.E [R23+0x80], desc[UR20][R12.64] ;  /* 0x000800000c177fae */ /* 0x0003e2000b9a1014 */
[C---:B------:R-:W-:Y:S01]  /*18b0*/  IMAD.X R11, R16.reuse, 0x1, R26, P0 ;  /* 0x00000001100b7824 */ /* 0x040fe200000e061a */
[----:B------:R-:W-:Y:S01]  /*18c0*/  IADD3 R2, P0, PT, R17, R2, RZ ;  /* 0x0000000211027210 */ /* 0x000fe20007f1e0ff */
[----:B------:R-:W-:Y:S01]  /*18d0*/  IMAD.X R15, R16, 0x1, R28, P1 ;  /* 0x00000001100f7824 */ /* 0x000fe200008e061c */
[C---:B------:R-:W-:Y:S01]  /*18e0*/  LEA R4, P1, R5.reuse, R4, 0x4 ;  /* 0x0000000405047211 */ /* 0x040fe200078220ff */
[----:B------:R2:W-:Y:S02]  /*18f0*/  LDGSTS.E [R25+0x80], desc[UR20][R8.64] ;  /* 0x0008000008197fae */ /* 0x0005e4000b9a1014 */
[----:B------:R-:W-:Y:S01]  /*1900*/  IMAD.X R3, R20, 0x1, R3, P0 ;  /* 0x0000000114037824 */ /* 0x000fe200000e0603 */
[----:B------:R-:W-:Y:S01]  /*1910*/  ISETP.GE.U32.AND P0, PT, R2, UR7, PT ;  /* 0x0000000702007c0c */ /* 0x000fe2000bf06070 */
[----:B------:R3:W-:Y:S01]  /*1920*/  LDGSTS.E [R27+0x80], desc[UR20][R10.64] ;  /* 0x000800000a1b7fae */ /* 0x0007e2000b9a1014 */
[----:B------:R-:W-:-:S02]  /*1930*/  LEA.HI.X R16, R5, R16, RZ, 0x4, P1 ;  /* 0x0000001005107211 */ /* 0x000fc400008f24ff */
[----:B------:R-:W-:Y:S01]  /*1940*/  ISETP.GE.U32.AND.EX P0, PT, R3, UR13, PT, P0 ;  /* 0x0000000d03007c0c */ /* 0x000fe2000bf06100 */
[----:B------:R4:W-:Y:S01]  /*1950*/  LDGSTS.E [R29+0x80], desc[UR20][R14.64] ;  /* 0x000800000e1d7fae */ /* 0x0009e2000b9a1014 */
[C---:B-1----:R-:W-:Y:S01]  /*1960*/  LEA R23, R22.reuse, R23, 0x4 ;  /* 0x0000001716177211 */ /* 0x042fe200078e20ff */
[C---:B--2---:R-:W-:Y:S02]  /*1970*/  IMAD R25, R22.reuse, 0x10, R25 ;  /* 0x0000001016197824 */ /* 0x044fe400078e0219 */
[C---:B---3--:R-:W-:Y:S02]  /*1980*/  IMAD R27, R22.reuse, 0x10, R27 ;  /* 0x00000010161b7824 */ /* 0x048fe400078e021b */
[----:B----4-:R-:W-:-:S06]  /*1990*/  IMAD R29, R22, 0x10, R29 ;  /* 0x00000010161d7824 */ /* 0x010fcc00078e021d */
[----:B------:R-:W-:Y:S05]  /*19a0*/  @!P0 BRA `(.L_x_133) ;  /* 0xfffffffc00988947 */ /* 0x000fea000383ffff */
.L_x_126:
[----:B------:R-:W-:Y:S05]  /*19b0*/  BSYNC.RECONVERGENT B0 ;  /* 0x0000000000007941 */ /* 0x000fea0003800200 */
.L_x_125:
[----:B------:R-:W0:Y:S01]  /*19c0*/  LDGDEPBAR ;  /* 0x00000000000079af */ /* 0x000e220000000000 */
[----:B------:R-:W-:-:S04]  /*19d0*/  DEPBAR.LE SB0, 0x0 ;  /* 0x000080000000791a */ /* 0x000fc80000000000 */
[----:B------:R-:W-:Y:S06]  /*19e0*/  BAR.SYNC.DEFER_BLOCKING 0x0 ;  /* 0x0000000000007b1d */ /* 0x000fec0000010000 */
.L_x_115:
[----:B------:R-:W-:-:S09]  /*19f0*/  UISETP.GT.AND UP0, UPT, UR24, UR6, UPT ;  /* 0x000000061800728c */ /* 0x000fd2000bf04270 */
[----:B------:R-:W-:Y:S05]  /*1a00*/  BRA.U UP0, `(.L_x_134) ;  /* 0x0000000100807547 */ /* 0x000fea000b800000 */
        /* <DEDUP_REMOVED lines=10> */
[----:B----4-:R-:W-:Y:S01]  /*1ab0*/  UIMAD.WIDE UR4, UR22, 0x4, UR4 ;  /* 0x00000004160478a5 */ /* 0x010fe2000f8e0204 */
[----:B--2---:R-:W-:-:S03]  /*1ac0*/  IMAD R0, R3, 0x200, R0 ;  /* 0x0000020003007824 */ /* 0x004fc600078e0200 */
[----:B-1----:R-:W-:Y:S02]  /*1ad0*/  LEA R7, R7, R2, 0x18 ;  /* 0x0000000207077211 */ /* 0x002fe400078ec0ff */
[C---:B---3--:R-:W-:Y:S02]  /*1ae0*/  LEA R2, R5.reuse, UR6, 0x2 ;  /* 0x0000000605027c11 */ /* 0x048fe4000f8e10ff */
[----:B------:R-:W-:-:S03]  /*1af0*/  LEA R0, R5, R0, 0x2 ;  /* 0x0000000005007211 */ /* 0x000fc600078e10ff */
[----:B------:R-:W-:Y:S01]  /*1b00*/  IMAD.IADD R6, R7, 0x1, R2 ;  /* 0x0000000107067824 */ /* 0x000fe200078e0202 */
[----:B------:R-:W-:Y:S01]  /*1b10*/  IADD3 R4, PT, PT, R0, 0x80, R7 ;  /* 0x0000008000047810 */ /* 0x000fe20007ffe007 */
[----:B------:R-:W-:-:S07]  /*1b20*/  IMAD.MOV R0, RZ, RZ, -R3 ;  /* 0x000000ffff007224 */ /* 0x000fce00078e0a03 */
.L_x_135:
[----:B-1----:R-:W-:Y:S01]  /*1b30*/  LDS R7, [R6] ;  /* 0x0000000006077984 */ /* 0x002fe20000000800 */
[----:B------:R-:W-:Y:S02]  /*1b40*/  VIADD R0, R0, 0x1 ;  /* 0x0000000100007836 */ /* 0x000fe40000000000 */
[----:B------:R-:W-:Y:S01]  /*1b50*/  IMAD.U32 R2, RZ, RZ, UR4 ;  /* 0x00000004ff027e24 */ /* 0x000fe2000f8e00ff */
[----:B------:R-:W1:Y:S01]  /*1b60*/  LDS R8, [R4] ;  /* 0x0000000004087984 */ /* 0x000e620000000800 */
[----:B------:R-:W-:Y:S01]  /*1b70*/  IMAD.U32 R3, RZ, RZ, UR5 ;  /* 0x00000005ff037e24 */ /* 0x000fe2000f8e00ff */
[----:B------:R-:W-:Y:S01]  /*1b80*/  ISETP.NE.AND P0, PT, R0, RZ, PT ;  /* 0x000000ff0000720c */ /* 0x000fe20003f05270 */
[----:B------:R-:W-:-:S04]  /*1b90*/  IMAD.WIDE R2, R5, 0x4, R2 ;  /* 0x0000000405027825 */ /* 0x000fc800078e0202 */
[----:B-1----:R-:W-:-:S05]  /*1ba0*/  FADD R7, R7, R8 ;  /* 0x0000000807077221 */ /* 0x002fca0000000000 */
[----:B------:R1:W-:Y:S03]  /*1bb0*/  STG.E desc[UR20][R2.64], R7 ;  /* 0x0000000702007986 */ /* 0x0003e6000c101914 */
[----:B------:R-:W-:Y:S05]  /*1bc0*/  @!P0 EXIT ;  /* 0x000000000000894d */ /* 0x000fea0003800000 */
[----:B------:R-:W-:Y:S01]  /*1bd0*/  IADD3 R4, PT, PT, R4, 0x200, RZ ;  /* 0x0000020004047810 */ /* 0x000fe20007ffe0ff */
[----:B------:R-:W-:Y:S02]  /*1be0*/  VIADD R6, R6, 0x200 ;  /* 0x0000020006067836 */ /* 0x000fe40000000000 */
[----:B------:R-:W-:Y:S01]  /*1bf0*/  VIADD R5, R5, 0x80 ;  /* 0x0000008005057836 */ /* 0x000fe20000000000 */
[----:B------:R-:W-:Y:S06]  /*1c00*/  BRA `(.L_x_135) ;  /* 0xfffffffc00c87947 */ /* 0x000fec000383ffff */
.L_x_134:
[----:B------:R-:W1:Y:S02]  /*1c10*/  LDC R0, c[0x0][0x384] ;  /* 0x0000e100ff007b82 */ /* 0x000e640000000800 */
[----:B-1----:R-:W-:-:S13]  /*1c20*/  ISETP.GE.AND P0, PT, R0, 0x1, PT ;  /* 0x000000010000780c */ /* 0x002fda0003f06270 */
[----:B------:R-:W-:Y:S05]  /*1c30*/  @!P0 EXIT ;  /* 0x000000000000894d */ /* 0x000fea0003800000 */
[----:B------:R-:W1:Y:S01]  /*1c40*/  S2R R5, SR_TID.X ;  /* 0x0000000000057919 */ /* 0x000e620000002100 */
[----:B------:R-:W2:Y:S01]  /*1c50*/  LDC R3, c[0x0][0x3b0] ;  /* 0x0000ec00ff037b82 */ /* 0x000ea20000000800 */
[----:B------:R-:W3:Y:S01]  /*1c60*/  LDCU UR6, c[0x0][0x3a0] ;  /* 0x00007400ff0677ac */ /* 0x000ee20008000800 */
[----:B------:R-:W-:Y:S01]  /*1c70*/  MOV R2, 0x400 ;  /* 0x0000040000027802 */ /* 0x000fe20000000f00 */
[----:B------:R-:W4:Y:S01]  /*1c80*/  S2R R7, SR_CgaCtaId ;  /* 0x0000000000077919 */ /* 0x000f220000008800 */
[----:B------:R-:W5:Y:S03]  /*1c90*/  LDCU.64 UR4, c[0x0][0x390] ;  /* 0x00007200ff0477ac */ /* 0x000f660008000a00 */
[----:B------:R-:W-:Y:S01]  /*1ca0*/  VIADD R4, R2, 0x80 ;  /* 0x0000008002047836 */ /* 0x000fe20000000000 */
[----:B-----5:R-:W-:Y:S01]  /*1cb0*/  UIMAD.WIDE UR4, UR22, 0x4, UR4 ;  /* 0x00000004160478a5 */ /* 0x020fe2000f8e0204 */
[----:B--2---:R-:W-:-:S02]  /*1cc0*/  IMAD R2, R0, 0x200, R3 ;  /* 0x0000020000027824 */ /* 0x004fc400078e0203 */
[----:B------:R-:W-:Y:S02]  /*1cd0*/  IMAD.MOV R0, RZ, RZ, -R0 ;  /* 0x000000ffff007224 */ /* 0x000fe400078e0a00 */
[C---:B-1----:R-:W-:Y:S01]  /*1ce0*/  IMAD R2, R5.reuse, 0x4, R2 ;  /* 0x0000000405027824 */ /* 0x042fe200078e0202 */
[----:B---3--:R-:W-:Y:S02]  /*1cf0*/  LEA R6, R5, UR6, 0x2 ;  /* 0x0000000605067c11 */ /* 0x008fe4000f8e10ff */
[----:B----4-:R-:W-:-:S04]  /*1d00*/  LEA R7, R7, R4, 0x18 ;  /* 0x0000000407077211 */ /* 0x010fc800078ec0ff */
[----:B------:R-:W-:Y:S02]  /*1d10*/  IADD3 R6, PT, PT, R7, R6, RZ ;  /* 0x0000000607067210 */ /* 0x000fe40007ffe0ff */
[----:B------:R-:W-:-:S07]  /*1d20*/  IADD3 R4, PT, PT, R2, 0x80, R7 ;  /* 0x0000008002047810 */ /* 0x000fce0007ffe007 */
.L_x_136:
[----:B------:R-:W-:Y:S01]  /*1d30*/  ISETP.GE.AND P0, PT, R5, UR23, PT ;  /* 0x0000001705007c0c */ /* 0x000fe2000bf06270 */
        /* <DEDUP_REMOVED lines=14> */
        .weak           $__internal_1_$__cuda_sm20_div_u64
        .type           $__internal_1_$__cuda_sm20_div_u64,@function
        .size           $__internal_1_$__cuda_sm20_div_u64,(.L_x_186 - $__internal_1_$__cuda_sm20_div_u64)
$__internal_1_$__cuda_sm20_div_u64:
[----:B------:R-:W-:Y:S02]  /*1e20*/  IMAD.U32 R15, RZ, RZ, UR4 ;  /* 0x00000004ff0f7e24 */ /* 0x000fe4000f8e00ff */
[----:B------:R-:W-:-:S04]  /*1e30*/  IMAD.MOV.U32 R14, RZ, RZ, R5 ;  /* 0x000000ffff0e7224 */ /* 0x000fc800078e0005 */
        /* <DEDUP_REMOVED lines=9> */
[----:B------:R-:W-:Y:S01]  /*1ed0*/  IMAD.X R19, RZ, RZ, ~R13, P0 ;  /* 0x000000ffff137224 */ /* 0x000fe200000e0e0d */
[----:B------:R-:W-:-:S03]  /*1ee0*/  MOV R13, R6 ;  /* 0x00000006000d7202 */ /* 0x000fc60000000f00 */
[-C--:B------:R-:W-:Y:S02]  /*1ef0*/  IMAD R15, R7, R19.reuse, RZ ;  /* 0x00000013070f7224 */ /* 0x080fe400078e02ff */
[----:B------:R-:W-:-:S04]  /*1f00*/  IMAD.WIDE.U32 R12, P0, R6, R19, R12 ;  /* 0x00000013060c7225 */ /* 0x000fc8000780000c */
[----:B------:R-:W-:-:S04]  /*1f10*/  IMAD.HI.U32 R11, R7, R19, RZ ;  /* 0x00000013070b7227 */ /* 0x000fc800078e00ff */
[----:B------:R-:W-:-:S04]  /*1f20*/  IMAD.HI.U32 R12, P1, R7, R17, R12 ;  /* 0x00000011070c7227 */ /* 0x000fc8000782000c */
[----:B------:R-:W-:Y:S01]  /*1f30*/  IMAD.X R11, R11, 0x1, R7, P0 ;  /* 0x000000010b0b7824 */ /* 0x000fe200000e0607 */
[----:B------:R-:W-:-:S04]  /*1f40*/  IADD3 R13, P2, PT, R15, R12, RZ ;  /* 0x0000000c0f0d7210 */ /* 0x000fc80007f5e0ff */
[----:B------:R-:W-:Y:S01]  /*1f50*/  IADD3.X R11, PT, PT, RZ, RZ, R11, P2, P1 ;  /* 0x000000ffff0b7210 */ /* 0x000fe200017e240b */
[----:B------:R-:W-:-:S04]  /*1f60*/  IMAD.WIDE.U32 R6, R13, R5, RZ ;  /* 0x000000050d067225 */ /* 0x000fc800078e00ff */
[----:B------:R-:W-:Y:S01]  /*1f70*/  IMAD R12, R13, UR4, R7 ;  /* 0x000000040d0c7c24 */ /* 0x000fe2000f8e0207 */
[----:B------:R-:W-:-:S03]  /*1f80*/  IADD3 R7, P0, PT, RZ, -R6, RZ ;  /* 0x80000006ff077210 */ /* 0x000fc60007f1e0ff */
[----:B------:R-:W-:Y:S02]  /*1f90*/  IMAD R6, R11, R5, R12 ;  /* 0x000000050b067224 */ /* 0x000fe400078e020c */
[----:B------:R-:W-:-:S04]  /*1fa0*/  IMAD.HI.U32 R12, R13, R7, RZ ;  /* 0x000000070d0c7227 */ /* 0x000fc800078e00ff */
[----:B------:R-:W-:-:S04]  /*1fb0*/  IMAD.X R6, RZ, RZ, ~R6, P0 ;  /* 0x000000ffff067224 */ /* 0x000fc800000e0e06 */
        /* <DEDUP_REMOVED lines=15> */
[----:B------:R-:W-:-:S03]  /*20b0*/  IMAD.WIDE.U32 R6, R12, R5, RZ ;  /* 0x000000050c067225 */ /* 0x000fc600078e00ff */
[----:B------:R-:W-:Y:S01]  /*20c0*/  IADD3.X R14, PT, PT, RZ, R11, RZ, P1, !PT ;  /* 0x0000000bff0e7210 */ /* 0x000fe20000ffe4ff */
[----:B------:R-:W-:Y:S01]  /*20d0*/  IMAD R7, R12, UR4, R7 ;  /* 0x000000040c077c24 */ /* 0x000fe2000f8e0207 */
[----:B------:R-:W-:Y:S02]  /*20e0*/  IADD3 R16, P1, PT, -R6, R9, RZ ;  /* 0x0000000906107210 */ /* 0x000fe40007f3e1ff */
[----:B------:R-:W-:Y:S01]  /*20f0*/  IADD3 R9, P2, PT, R12, 0x1, RZ ;  /* 0x000000010c097810 */ /* 0x000fe20007f5e0ff */
[-C--:B------:R-:W-:Y:S01]  /*2100*/  IMAD R7, R14, R5.reuse, R7 ;  /* 0x000000050e077224 */ /* 0x080fe200078e0207 */
[----:B------:R-:W-:-:S03]  /*2110*/  ISETP.GE.U32.AND P0, PT, R16, R5, PT ;  /* 0x000000051000720c */ /* 0x000fc60003f06070 */
[----:B------:R-:W-:Y:S01]  /*2120*/  IMAD.X R11, R10, 0x1, ~R7, P1 ;  /* 0x000000010a0b7824 */ /* 0x000fe200008e0e07 */
[----:B------:R-:W-:Y:S01]  /*2130*/  IADD3 R6, P1, PT, -R5, R16, RZ ;  /* 0x0000001005067210 */ /* 0x000fe20007f3e1ff */
[----:B------:R-:W-:-:S03]  /*2140*/  IMAD.X R7, RZ, RZ, R14, P2 ;  /* 0x000000ffff077224 */ /* 0x000fc600010e060e */
[C---:B------:R-:W-:Y:S02]  /*2150*/  ISETP.GE.U32.AND.EX P0, PT, R11.reuse, UR4, PT, P0 ;  /* 0x000000040b007c0c */ /* 0x040fe4000bf06100 */
[----:B------:R-:W-:Y:S02]  /*2160*/  IADD3.X R10, PT, PT, R11, ~UR4, RZ, P1, !PT ;  /* 0x800000040b0a7c10 */ /* 0x000fe40008ffe4ff */
[----:B------:R-:W-:Y:S02]  /*2170*/  SEL R6, R6, R16, P0 ;  /* 0x0000001006067207 */ /* 0x000fe40000000000 */
[----:B------:R-:W-:Y:S02]  /*2180*/  SEL R9, R9, R12, P0 ;  /* 0x0000000c09097207 */ /* 0x000fe40000000000 */
[----:B------:R-:W-:Y:S02]  /*2190*/  SEL R10, R10, R11, P0 ;  /* 0x0000000b0a0a7207 */ /* 0x000fe40000000000 */
[----:B------:R-:W-:-:S02]  /*21a0*/  SEL R14, R7, R14, P0 ;  /* 0x0000000e070e7207 */ /* 0x000fc40000000000 */
[----:B------:R-:W-:Y:S02]  /*21b0*/  ISETP.GE.U32.AND P0, PT, R6, R5, PT ;  /* 0x000000050600720c */ /* 0x000fe40003f06070 */
[----:B------:R-:W-:Y:S02]  /*21c0*/  IADD3 R6, P2, PT, R9, 0x1, RZ ;  /* 0x0000000109067810 */ /* 0x000fe40007f5e0ff */
[----:B------:R-:W-:Y:S02]  /*21d0*/  ISETP.GE.U32.AND.EX P0, PT, R10, UR4, PT, P0 ;  /* 0x000000040a007c0c */ /* 0x000fe4000bf06100 */
[----:B------:R-:W-:Y:S01]  /*21e0*/  ISETP.NE.U32.AND P1, PT, R5, RZ, PT ;  /* 0x000000ff0500720c */ /* 0x000fe20003f25070 */
[----:B------:R-:W-:Y:S01]  /*21f0*/  IMAD.X R7, RZ, RZ, R14, P2 ;  /* 0x000000ffff077224 */ /* 0x000fe200010e060e */
[----:B------:R-:W-:Y:S01]  /*2200*/  SEL R6, R6, R9, P0 ;  /* 0x0000000906067207 */ /* 0x000fe20000000000 */
[----:B------:R-:W-:Y:S01]  /*2210*/  IMAD.MOV.U32 R9, RZ, RZ, 0x0 ;  /* 0x00000000ff097424 */ /* 0x000fe200078e00ff */
[----:B------:R-:W-:-:S02]  /*2220*/  ISETP.NE.AND.EX P1, PT, RZ, UR4, PT, P1 ;  /* 0x00000004ff007c0c */ /* 0x000fc4000bf25310 */
[----:B------:R-:W-:Y:S02]  /*2230*/  SEL R7, R7, R14, P0 ;  /* 0x0000000e07077207 */ /* 0x000fe40000000000 */
[----:B------:R-:W-:Y:S02]  /*2240*/  SEL R6, R6, 0xffffffff, P1 ;  /* 0xffffffff06067807 */ /* 0x000fe40000800000 */
[----:B------:R-:W-:Y:S01]  /*2250*/  SEL R7, R7, 0xffffffff, P1 ;  /* 0xffffffff07077807 */ /* 0x000fe20000800000 */
[----:B------:R-:W-:Y:S06]  /*2260*/  RET.REL.NODEC R8 `(_ZN3cub18CUB_300001_SM_10006detail9transform16transform_kernelINS2_10policy_hubILb0EN4cuda3std3__45tupleIJN6thrust24THRUST_300001_SM_1000_NS6detail15normal_iteratorINSA_10device_ptrIfEEEESF_EEEE10policy1000EiNS7_4plusIfEESF_JPfSL_EEEvT0_iT1_T2_DpNS2_10kernel_argIT3_EE) ;  /* 0xffffffdc08647950 */ /* 0x000fec0003c3ffff */
.L_x_137:
        /* <DEDUP_REMOVED lines=9> */
.L_x_186:


//--------------------- .text._ZN3cub18CUB_300001_SM_10006detail9transform16transform_kernelINS2_10policy_hubILb1EN4cuda3std3__45tupleIJN6thrust24THRUST_300001_SM_1000_NS6detail15normal_iteratorINSA_10device_ptrIfEEEEEEEE10policy1000El9incrementSF_JPfEEEvT0_iT1_T2_DpNS2_10kernel_argIT3_EE --------------------------
	.section	.text._ZN3cub18CUB_300001_SM_10006detail9transform16transform_kernelINS2_10policy_hubILb1EN4cuda3std3__45tupleIJN6thrust24THRUST_300001_SM_1000_NS6detail15normal_iteratorINSA_10device_ptrIfEEEEEEEE10policy1000El9incrementSF_JPfEEEvT0_iT1_T2_DpNS2_10kernel_argIT3_EE,"ax",@progbits
	.align	128
        .global         _ZN3cub18CUB_300001_SM_10006detail9transform16transform_kernelINS2_10policy_hubILb1EN4cuda3std3__45tupleIJN6thrust24THRUST_300001_SM_1000_NS6detail15normal_iteratorINSA_10device_ptrIfEEEEEEEE10policy1000El9incrementSF_JPfEEEvT0_iT1_T2_DpNS2_10kernel_argIT3_EE
        .type           _ZN3cub18CUB_300001_SM_10006detail9transform16transform_kernelINS2_10policy_hubILb1EN4cuda3std3__45tupleIJN6thrust24THRUST_300001_SM_1000_NS6detail15normal_iteratorINSA_10device_ptrIfEEEEEEEE10policy1000El9incrementSF_JPfEEEvT0_iT1_T2_DpNS2_10kernel_argIT3_EE,@function
        .size           _ZN3cub18CUB_300001_SM_10006detail9transform16transform_kernelINS2_10policy_hubILb1EN4cuda3std3__45tupleIJN6thrust24THRUST_300001_SM_1000_NS6detail15normal_iteratorINSA_10device_ptrIfEEEEEEEE10policy1000El9incrementSF_JPfEEEvT0_iT1_T2_DpNS2_10kernel_argIT3_EE,(.L_x_193 - _ZN3cub18CUB_300001_SM_10006detail9transform16transform_kernelINS2_10policy_hubILb1EN4cuda3std3__45tupleIJN6thrust24THRUST_300001_SM_1000_NS6detail15normal_iteratorINSA_10device_ptrIfEEEEEEEE10policy1000El9incrementSF_JPfEEEvT0_iT1_T2_DpNS2_10kernel_argIT3_EE)
        .other          _ZN3cub18CUB_300001_SM_10006detail9transform16transform_kernelINS2_10policy_hubILb1EN4cuda3std3__45tupleIJN6thrust24THRUST_300001_SM_1000_NS6detail15normal_iteratorINSA_10device_ptrIfEEEEEEEE10policy1000El9incrementSF_JPfEEEvT0_iT1_T2_DpNS2_10kernel_argIT3_EE,@"STO_CUDA_ENTRY STV_DEFAULT"
_ZN3cub18CUB_300001_SM_10006detail9transform16transform_kernelINS2_10policy_hubILb1EN4cuda3std3__45tupleIJN6thrust24THRUST_300001_SM_1000_NS6detail15normal_iteratorINSA_10device_ptrIfEEEEEEEE10policy1000El9incrementSF_JPfEEEvT0_iT1_T2_DpNS2_10kernel_argIT3_EE:
.text._ZN3cub18CUB_300001_SM_10006detail9transform16transform_kernelINS2_10policy_hubILb1EN4cuda3std3__45tupleIJN6thrust24THRUST_300001_SM_1000_NS6detail15normal_iteratorINSA_10device_ptrIfEEEEEEEE10policy1000El9incrementSF_JPfEEEvT0_iT1_T2_DpNS2_10kernel_argIT3_EE:
        /* <DEDUP_REMOVED lines=11> */
[----:B-1----:R-:W-:-:S03]  /*00b0*/  IADD3 R6, P1, PT, -R2, UR6, RZ ;  /* 0x0000000602067c10 */ /* 0x002fc6000ff3e1ff */
[----:B------:R-:W-:Y:S01]  /*00c0*/  IMAD.IADD R13, R3, 0x1, R13 ;  /* 0x00000001030d7824 */ /* 0x000fe200078e020d */
[----:B------:R-:W-:-:S04]  /*00d0*/  ISETP.LT.U32.AND P0, PT, R6, R5, PT ;  /* 0x000000050600720c */ /* 0x000fc80003f01070 */
[----:B------:R-:W-:-:S04]  /*00e0*/  IADD3.X R9, PT, PT, ~R13, UR7, RZ, P1, !PT ;  /* 0x000000070d097c10 */ /* 0x000fc80008ffe5ff */
[----:B------:R-:W-:-:S04]  /*00f0*/  ISETP.LT.AND.EX P0, PT, R9, R4, PT, P0 ;  /* 0x000000040900720c */ /* 0x000fc80003f01300 */
[----:B------:R-:W-:-:S05]  /*0100*/  SEL R6, R6, R5, P0 ;  /* 0x0000000506067207 */ /* 0x000fca0000000000 */
[----:B------:R-:W-:-:S05]  /*0110*/  IMAD.SHL.U32 R4, R6, 0x4, RZ ;  /* 0x0000000406047824 */ /* 0x000fca00078e00ff */
[----:B------:R-:W-:-:S13]  /*0120*/  ISETP.GE.AND P0, PT, R11, R4, PT ;  /* 0x000000040b00720c */ /* 0x000fda0003f06270 */
[----:B------:R-:W-:Y:S05]  /*0130*/  @P0 BRA `(.L_x_139) ;  /* 0x0000000000280947 */ /* 0x000fea0003800000 */
[----:B------:R-:W0:Y:S02]  /*0140*/  LDC.64 R8, c[0x0][0x398] ;  /* 0x0000e600ff087b82 */ /* 0x000e240000000a00 */
[----:B0-----:R-:W-:-:S04]  /*0150*/  LEA R8, P0, R2, R8, 0x2 ;  /* 0x0000000802087211 */ /* 0x001fc800078010ff */
[----:B------:R-:W-:-:S03]  /*0160*/  LEA.HI.X R9, R2, R9, R13, 0x2, P0 ;  /* 0x0000000902097211 */ /* 0x000fc600000f140d */
[----:B------:R-:W-:-:S07]  /*0170*/  IMAD.WIDE.U32 R8, R7, 0x80, R8 ;  /* 0x0000008007087825 */ /* 0x000fce00078e0008 */
.L_x_140:
[----:B------:R-:W-:Y:S01]  /*0180*/  IADD3 R11, PT, PT, R11, 0x4000, RZ ;  /* 0x000040000b0b7810 */ /* 0x000fe20007ffe0ff */
[----:B------:R0:W-:Y:S03]  /*0190*/  CCTL.E.PF2 [R8] ;  /* 0x000000000800798f */ /* 0x0001e60000800100 */
[----:B------:R-:W-:Y:S02]  /*01a0*/  ISETP.GE.AND P0, PT, R11, R4, PT ;  /* 0x000000040b00720c */ /* 0x000fe40003f06270 */
[----:B0-----:R-:W-:-:S05]  /*01b0*/  IADD3 R8, P1, PT, R8, 0x4000, RZ ;  /* 0x0000400008087810 */ /* 0x001fca0007f3e0ff */
[----:B------:R-:W-:-:S06]  /*01c0*/  IMAD.X R9, RZ, RZ, R9, P1 ;  /* 0x000000ffff097224 */ /* 0x000fcc00008e0609 */
[----:B------:R-:W-:Y:S05]  /*01d0*/  @!P0 BRA `(.L_x_140) ;  /* 0xfffffffc00e88947 */ /* 0x000fea000383ffff */
.L_x_139:
[----:B------:R-:W-:Y:S05]  /*01e0*/  BSYNC.RECONVERGENT B0 ;  /* 0x0000000000007941 */ /* 0x000fea0003800200 */
.L_x_138:
        /* <DEDUP_REMOVED lines=13> */
[----:B------:R-:W-:Y:S01]  /*02c0*/  IMAD.MOV.U32 R8, RZ, RZ, RZ ;  /* 0x000000ffff087224 */ /* 0x000fe200078e00ff */
[----:B------:R-:W-:-:S11]  /*02d0*/  LOP3.LUT R18, R0, 0x7, RZ, 0xc0, !PT ;  /* 0x0000000700127812 */ /* 0x000fd600078ec0ff */
[----:B------:R-:W-:Y:S05]  /*02e0*/  @!P0 BRA `(.L_x_142) ;  /* 0x0000000400cc8947 */ /* 0x000fea0003800000 */
[----:B------:R-:W-:-:S13]  /*02f0*/  ISETP.GE.AND P1, PT, R7, R6, PT ;  /* 0x000000060700720c */ /* 0x000fda0003f26270 */
[----:B------:R-:W-:-:S06]  /*0300*/  @!P1 IMAD.WIDE.U32 R8, R7, 0x4, R4 ;  /* 0x0000000407089825 */ /* 0x000fcc00078e0004 */
[----:B------:R-:W2:Y:S01]  /*0310*/  @!P1 LDG.E R8, desc[UR4][R8.64] ;  /* 0x0000000408089981 */ /* 0x000ea2000c1e1900 */
[C---:B------:R-:W-:Y:S01]  /*0320*/  IADD3 R17, PT, PT, R7.reuse, 0x80, RZ ;  /* 0x0000008007117810 */ /* 0x040fe20007ffe0ff */
[----:B------:R-:W-:-:S03]  /*0330*/  @!P1 IMAD.WIDE.U32 R12, R7, 0x4, R2 ;  /* 0x00000004070c9825 */ /* 0x000fc600078e0002 */
[C---:B------:R-:W-:Y:S01]  /*0340*/  ISETP.GE.AND P0, PT, R17.reuse, R6, PT ;  /* 0x000000061100720c */ /* 0x040fe20003f06270 */
[----:B------:R-:W-:-:S04]  /*0350*/  IMAD.WIDE R10, R17, 0x4, R4 ;  /* 0x00000004110a7825 */ /* 0x000fc800078e0204 */
[----:B--2---:R-:W-:-:S05]  /*0360*/  @!P1 FADD R15, R8, 1 ;  /* 0x3f800000080f9421 */ /* 0x004fca0000000000 */
[----:B------:R0:W-:Y:S04]  /*0370*/  @!P1 STG.E desc[UR4][R12.64], R15 ;  /* 0x0000000f0c009986 */ /* 0x0001e8000c101904 */
[----:B------:R-:W2:Y:S01]  /*0380*/  @!P0 LDG.E R14, desc[UR4][R10.64] ;  /* 0x000000040a0e8981 */ /* 0x000ea2000c1e1900 */
[C---:B------:R-:W-:Y:S01]  /*0390*/  VIADD R19, R7.reuse, 0x100 ;  /* 0x0000010007137836 */ /* 0x040fe20000000000 */
[C---:B------:R-:W-:Y:S01]  /*03a0*/  IADD3 R21, PT, PT, R7.reuse, 0x180, RZ ;  /* 0x0000018007157810 */ /* 0x040fe20007ffe0ff */
[----:B------:R-:W-:Y:S01]  /*03b0*/  VIADD R23, R7, 0x200 ;  /* 0x0000020007177836 */ /* 0x000fe20000000000 */
[----:B------:R-:W-:Y:S01]  /*03c0*/  LOP3.LUT R8, R0, 0x7ffffff8, RZ, 0xc0, !PT ;  /* 0x7ffffff800087812 */ /* 0x000fe200078ec0ff */
[----:B------:R-:W-:Y:S01]  /*03d0*/  BSSY.RECONVERGENT B0, `(.L_x_143) ;  /* 0x0000012000007945 */ /* 0x000fe20003800200 */
[----:B------:R-:W-:-:S02]  /*03e0*/  ISETP.GE.AND P6, PT, R19, R6, PT ;  /* 0x000000061300720c */ /* 0x000fc40003fc6270 */
[-C--:B------:R-:W-:Y:S01]  /*03f0*/  ISETP.GE.AND P5, PT, R21, R6.reuse, PT ;  /* 0x000000061500720c */ /* 0x080fe20003fa6270 */
[----:B0-----:R-:W-:Y:S01]  /*0400*/  IMAD.WIDE R12, R17, 0x4, R2 ;  /* 0x00000004110c7825 */ /* 0x001fe200078e0202 */
[-C--:B------:R-:W-:Y:S02]  /*0410*/  ISETP.GE.AND P4, PT, R23, R6.reuse, PT ;  /* 0x000000061700720c */ /* 0x080fe40003f86270 */
[C---:B------:R-:W-:Y:S01]  /*0420*/  IADD3 R19, PT, PT, R7.reuse, 0x280, RZ ;  /* 0x0000028007137810 */ /* 0x040fe20007ffe0ff */
[C---:B------:R-:W-:Y:S01]  /*0430*/  VIADD R21, R7.reuse, 0x300 ;  /* 0x0000030007157836 */ /* 0x040fe20000000000 */
[----:B------:R-:W-:Y:S02]  /*0440*/  IADD3 R23, PT, PT, R7, 0x380, RZ ;  /* 0x0000038007177810 */ /* 0x000fe40007ffe0ff */
[-C--:B------:R-:W-:Y:S02]  /*0450*/  ISETP.GE.AND P3, PT, R19, R6.reuse, PT ;  /* 0x000000061300720c */ /* 0x080fe40003f66270 */
[----:B------:R-:W-:-:S02]  /*0460*/  ISETP.GE.AND P2, PT, R21, R6, PT ;  /* 0x000000061500720c */ /* 0x000fc40003f46270 */
[----:B------:R-:W-:Y:S01]  /*0470*/  ISETP.GE.AND P1, PT, R23, R6, PT ;  /* 0x000000061700720c */ /* 0x000fe20003f26270 */
[----:B--2---:R-:W-:-:S05]  /*0480*/  @!P0 FADD R9, R14, 1 ;  /* 0x3f8000000e098421 */ /* 0x004fca0000000000 */
[----:B------:R0:W-:Y:S01]  /*0490*/  @!P0 STG.E desc[UR4][R12.64], R9 ;  /* 0x000000090c008986 */ /* 0x0001e2000c101904 */
[----:B------:R-:W-:Y:S01]  /*04a0*/  ISETP.NE.AND P0, PT, R8, 0x8, PT ;  /* 0x000000080800780c */ /* 0x000fe20003f05270 */
[----:B------:R-:W-:-:S12]  /*04b0*/  @P6 BRA `(.L_x_144) ;  /* 0x00000000000c6947 */ /* 0x000fd80003800000 */
[----:B------:R-:W0:Y:S02]  /*04c0*/  LDG.E R0, desc[UR4][R10.64+0x200] ;  /* 0x000200040a007981 */ /* 0x000e24000c1e1900 */
[----:B0-----:R-:W-:-:S05]  /*04d0*/  FADD R9, R0, 1 ;  /* 0x3f80000000097421 */ /* 0x001fca0000000000 */
[----:B------:R1:W-:Y:S02]  /*04e0*/  STG.E desc[UR4][R12.64+0x200], R9 ;  /* 0x000200090c007986 */ /* 0x0003e4000c101904 */
.L_x_144:
[----:B------:R-:W-:Y:S05]  /*04f0*/  BSYNC.RECONVERGENT B0 ;  /* 0x0000000000007941 */ /* 0x000fea0003800200 */
.L_x_143:
[----:B------:R-:W-:Y:S04]  /*0500*/  BSSY.RECONVERGENT B0, `(.L_x_145) ;  /* 0x0000005000007945 */ /* 0x000fe80003800200 */
[----:B------:R-:W-:Y:S05]  /*0510*/  @P5 BRA `(.L_x_146) ;  /* 0x00000000000c5947 */ /* 0x000fea0003800000 */
[----:B------:R-:W0:Y:S02]  /*0520*/  LDG.E R0, desc[UR4][R10.64+0x400] ;  /* 0x000400040a007981 */ /* 0x000e24000c1e1900 */
[----:B01----:R-:W-:-:S05]  /*0530*/  FADD R9, R0, 1 ;  /* 0x3f80000000097421 */ /* 0x003fca0000000000 */
[----:B------:R2:W-:Y:S02]  /*0540*/  STG.E desc[UR4][R12.64+0x400], R9 ;  /* 0x000400090c007986 */ /* 0x0005e4000c101904 */
.L_x_146:
[----:B------:R-:W-:Y:S05]  /*0550*/  BSYNC.RECONVERGENT B0 ;  /* 0x0000000000007941 */ /* 0x000fea0003800200 */
.L_x_145:
[----:B------:R-:W-:Y:S04]  /*0560*/  BSSY.RECONVERGENT B0, `(.L_x_147) ;  /* 0x0000005000007945 */ /* 0x000fe80003800200 */
[----:B------:R-:W-:Y:S05]  /*0570*/  @P4 BRA `(.L_x_148) ;  /* 0x00000000000c4947 */ /* 0x000fea0003800000 */
[----:B------:R-:W0:Y:S02]  /*0580*/  LDG.E R0, desc[UR4][R10.64+0x600] ;  /* 0x000600040a007981 */ /* 0x000e24000c1e1900 */
[----:B012---:R-:W-:-:S05]  /*0590*/  FADD R9, R0, 1 ;  /* 0x3f80000000097421 */ /* 0x007fca0000000000 */
[----:B------:R3:W-:Y:S02]  /*05a0*/  STG.E desc[UR4][R12.64+0x600], R9 ;  /* 0x000600090c007986 */ /* 0x0007e4000c101904 */
.L_x_148:
[----:B------:R-:W-:Y:S05]  /*05b0*/  BSYNC.RECONVERGENT B0 ;  /* 0x0000000000007941 */ /* 0x000fea0003800200 */
.L_x_147:
[----:B------:R-:W-:Y:S04]  /*05c0*/  BSSY.RECONVERGENT B0, `(.L_x_149) ;  /* 0x0000005000007945 */ /* 0x000fe80003800200 */
[----:B------:R-:W-:Y:S05]  /*05d0*/  @P3 BRA `(.L_x_150) ;  /* 0x00000000000c3947 */ /* 0x000fea0003800000 */
[----:B------:R-:W0:Y:S02]  /*05e0*/  LDG.E R0, desc[UR4][R10.64+0x800] ;  /* 0x000800040a007981 */ /* 0x000e24000c1e1900 */
[----:B0123--:R-:W-:-:S05]  /*05f0*/  FADD R9, R0, 1 ;  /* 0x3f80000000097421 */ /* 0x00ffca0000000000 */
[----:B------:R4:W-:Y:S02]  /*0600*/  STG.E desc[UR4][R12.64+0x800], R9 ;  /* 0x000800090c007986 */ /* 0x0009e4000c101904 */
.L_x_150:
[----:B------:R-:W-:Y:S05]  /*0610*/  BSYNC.RECONVERGENT B0 ;  /* 0x0000000000007941 */ /* 0x000fea0003800200 */
.L_x_149:
[----:B------:R-:W-:Y:S04]  /*0620*/  BSSY.RECONVERGENT B0, `(.L_x_151) ;  /* 0x0000005000007945 */ /* 0x000fe80003800200 */
[----:B------:R-:W-:Y:S05]  /*0630*/  @P2 BRA `(.L_x_152) ;  /* 0x00000000000c2947 */ /* 0x000fea0003800000 */
[----:B------:R-:W0:Y:S02]  /*0640*/  LDG.E R0, desc[UR4][R10.64+0xa00] ;  /* 0x000a00040a007981 */ /* 0x000e24000c1e1900 */
[----:B01234-:R-:W-:-:S05]  /*0650*/  FADD R9, R0, 1 ;  /* 0x3f80000000097421 */ /* 0x01ffca0000000000 */
[----:B------:R0:W-:Y:S02]  /*0660*/  STG.E desc[UR4][R12.64+0xa00], R9 ;  /* 0x000a00090c007986 */ /* 0x0001e4000c101904 */
.L_x_152:
[----:B------:R-:W-:Y:S05]  /*0670*/  BSYNC.RECONVERGENT B0 ;  /* 0x0000000000007941 */ /* 0x000fea0003800200 */
.L_x_151:
[----:B------:R-:W-:Y:S04]  /*0680*/  BSSY.RECONVERGENT B0, `(.L_x_153) ;  /* 0x0000005000007945 */ /* 0x000fe80003800200 */
[----:B------:R-:W-:Y:S05]  /*0690*/  @P1 BRA `(.L_x_154) ;  /* 0x00000000000c1947 */ /* 0x000fea0003800000 */
[----:B------:R-:W0:Y:S02]  /*06a0*/  LDG.E R10, desc[UR4][R10.64+0xc00] ;  /* 0x000c00040a0a7981 */ /* 0x000e24000c1e1900 */
[----:B01234-:R-:W-:-:S05]  /*06b0*/  FADD R9, R10, 1 ;  /* 0x3f8000000a097421 */ /* 0x01ffca0000000000 */
[----:B------:R0:W-:Y:S02]  /*06c0*/  STG.E desc[UR4][R12.64+0xc00], R9 ;  /* 0x000c00090c007986 */ /* 0x0001e4000c101904 */
.L_x_154:
[----:B------:R-:W-:Y:S05]  /*06d0*/  BSYNC.RECONVERGENT B0 ;  /* 0x0000000000007941 */ /* 0x000fea0003800200 */
.L_x_153:
[----:B------:R-:W-:Y:S05]  /*06e0*/  @!P0 BRA `(.L_x_142) ;  /* 0x0000000000cc8947 */ /* 0x000fea0003800000 */
[----:B------:R-:W-:-:S07]  /*06f0*/  IMAD.MOV.U32 R0, RZ, RZ, 0x8 ;  /* 0x00000008ff007424 */ /* 0x000fce00078e00ff */
.L_x_157:
[----:B01234-:R-:W-:-:S04]  /*0700*/  LEA R9, R0, R7, 0x7 ;  /* 0x0000000700097211 */ /* 0x01ffc800078e38ff */
        /* <DEDUP_REMOVED lines=8> */
[----:B------:R-:W-:Y:S04]  /*0790*/  @!P0 STG.E desc[UR4][R16.64], R25 ;  /* 0x0000001910008986 */ /* 0x000fe8000c101904 */
[----:B------:R-:W2:Y:S01]  /*07a0*/  @!P1 LDG.E R19, desc[UR4][R12.64] ;  /* 0x000000040c139981 */ /* 0x000ea2000c1e1900 */
[----:B------:R-:W-:-:S05]  /*07b0*/  VIADD R11, R9, 0x100 ;  /* 0x00000100090b7836 */ /* 0x000fca0000000000 */
[----:B------:R-:W-:Y:S01]  /*07c0*/  ISETP.GE.AND P0, PT, R11, R6, PT ;  /* 0x000000060b00720c */ /* 0x000fe20003f06270 */
[----:B------:R-:W-:-:S04]  /*07d0*/  IMAD.WIDE R10, R21, 0x4, R2 ;  /* 0x00000004150a7825 */ /* 0x000fc800078e0202 */
[----:B--2---:R-:W-:-:S05]  /*07e0*/  @!P1 FADD R19, R19, 1 ;  /* 0x3f80000013139421 */ /* 0x004fca0000000000 */
[----:B------:R0:W-:Y:S04]  /*07f0*/  @!P1 STG.E desc[UR4][R10.64], R19 ;  /* 0x000000130a009986 */ /* 0x0001e8000c101904 */
[----:B------:R-:W2:Y:S01]  /*0800*/  @!P0 LDG.E R14, desc[UR4][R12.64+0x200] ;  /* 0x000200040c0e8981 */ /* 0x000ea2000c1e1900 */
[----:B------:R-:W-:-:S04]  /*0810*/  IADD3 R15, PT, PT, R9, 0x180, RZ ;  /* 0x00000180090f7810 */ /* 0x000fc80007ffe0ff */
[----:B------:R-:W-:Y:S01]  /*0820*/  ISETP.GE.AND P1, PT, R15, R6, PT ;  /* 0x000000060f00720c */ /* 0x000fe20003f26270 */
[----:B--2---:R-:W-:-:S05]  /*0830*/  @!P0 FADD R23, R14, 1 ;  /* 0x3f8000000e178421 */ /* 0x004fca0000000000 */
[----:B------:R1:W-:Y:S07]  /*0840*/  @!P0 STG.E desc[UR4][R10.64+0x200], R23 ;  /* 0x000200170a008986 */ /* 0x0003ee000c101904 */
[----:B------:R-:W2:Y:S01]  /*0850*/  @!P1 LDG.E R14, desc[UR4][R12.64+0x400] ;  /* 0x000400040c0e9981 */ /* 0x000ea2000c1e1900 */
[----:B------:R-:W-:-:S04]  /*0860*/  IADD3 R15, PT, PT, R9, 0x200, RZ ;  /* 0x00000200090f7810 */ /* 0x000fc80007ffe0ff */
[----:B------:R-:W-:Y:S01]  /*0870*/  ISETP.GE.AND P0, PT, R15, R6, PT ;  /* 0x000000060f00720c */ /* 0x000fe20003f06270 */
[----:B------:R-:W-:Y:S02]  /*0880*/  VIADD R15, R9, 0x280 ;  /* 0x00000280090f7836 */ /* 0x000fe40000000000 */
[----:B--2---:R-:W-:-:S05]  /*0890*/  @!P1 FADD R21, R14, 1 ;  /* 0x3f8000000e159421 */ /* 0x004fca0000000000 */
[----:B------:R1:W-:Y:S05]  /*08a0*/  @!P1 STG.E desc[UR4][R10.64+0x400], R21 ;  /* 0x000400150a009986 */ /* 0x0003ea000c101904 */
[----:B------:R-:W0:Y:S01]  /*08b0*/  @!P0 LDG.E R14, desc[UR4][R12.64+0x600] ;  /* 0x000600040c0e8981 */ /* 0x000e22000c1e1900 */
[----:B------:R-:W-:Y:S02]  /*08c0*/  ISETP.GE.AND P1, PT, R15, R6, PT ;  /* 0x000000060f00720c */ /* 0x000fe40003f26270 */
[----:B------:R-:W-:Y:S01]  /*08d0*/  IADD3 R15, PT, PT, R9, 0x300, RZ ;  /* 0x00000300090f7810 */ /* 0x000fe20007ffe0ff */
[----:B0-----:R-:W-:-:S05]  /*08e0*/  @!P0 FADD R19, R14, 1 ;  /* 0x3f8000000e138421 */ /* 0x001fca0000000000 */
[----:B------:R1:W-:Y:S05]  /*08f0*/  @!P0 STG.E desc[UR4][R10.64+0x600], R19 ;  /* 0x000600130a008986 */ /* 0x0003ea000c101904 */
[----:B------:R-:W2:Y:S01]  /*0900*/  @!P1 LDG.E R14, desc[UR4][R12.64+0x800] ;  /* 0x000800040c0e9981 */ /* 0x000ea2000c1e1900 */
[----:B------:R-:W-:Y:S01]  /*0910*/  ISETP.GE.AND P0, PT, R15, R6, PT ;  /* 0x000000060f00720c */ /* 0x000fe20003f06270 */
[----:B--2---:R-:W-:-:S05]  /*0920*/  @!P1 FADD R17, R14, 1 ;  /* 0x3f8000000e119421 */ /* 0x004fca0000000000 */
[----:B------:R1:W-:Y:S07]  /*0930*/  @!P1 STG.E desc[UR4][R10.64+0x800], R17 ;  /* 0x000800110a009986 */ /* 0x0003ee000c101904 */
[----:B------:R-:W2:Y:S01]  /*0940*/  @!P0 LDG.E R14, desc[UR4][R12.64+0xa00] ;  /* 0x000a00040c0e8981 */ /* 0x000ea2000c1e1900 */
[----:B------:R-:W-:Y:S01]  /*0950*/  IADD3 R9, PT, PT, R9, 0x380, RZ ;  /* 0x0000038009097810 */ /* 0x000fe20007ffe0ff */
[----:B------:R-:W-:Y:S01]  /*0960*/  VIADD R0, R0, 0x8 ;  /* 0x0000000800007836 */ /* 0x000fe20000000000 */
[----:B------:R-:W-:Y:S04]  /*0970*/  BSSY.RECONVERGENT B0, `(.L_x_155) ;  /* 0x0000009000007945 */ /* 0x000fe80003800200 */
[----:B------:R-:W-:Y:S01]  /*0980*/  ISETP.NE.AND P1, PT, R0, R8, PT ;  /* 0x000000080000720c */ /* 0x000fe20003f25270 */
[----:B--2---:R-:W-:-:S05]  /*0990*/  @!P0 FADD R15, R14, 1 ;  /* 0x3f8000000e0f8421 */ /* 0x004fca0000000000 */
[----:B------:R1:W-:Y:S01]  /*09a0*/  @!P0 STG.E desc[UR4][R10.64+0xa00], R15 ;  /* 0x000a000f0a008986 */ /* 0x0003e2000c101904 */
[----:B------:R-:W-:-:S13]  /*09b0*/  ISETP.GE.AND P0, PT, R9, R6, PT ;  /* 0x000000060900720c */ /* 0x000fda0003f06270 */
[----:B-1----:R-:W-:Y:S05]  /*09c0*/  @P0 BRA `(.L_x_156) ;  /* 0x00000000000c0947 */ /* 0x002fea0003800000 */
[----:B------:R-:W2:Y:S02]  /*09d0*/  LDG.E R12, desc[UR4][R12.64+0xc00] ;  /* 0x000c00040c0c7981 */ /* 0x000ea4000c1e1900 */
[----:B--2---:R-:W-:-:S05]  /*09e0*/  FADD R9, R12, 1 ;  /* 0x3f8000000c097421 */ /* 0x004fca0000000000 */
[----:B------:R0:W-:Y:S02]  /*09f0*/  STG.E desc[UR4][R10.64+0xc00], R9 ;  /* 0x000c00090a007986 */ /* 0x0001e4000c101904 */
.L_x_156:
[----:B------:R-:W-:Y:S05]  /*0a00*/  BSYNC.RECONVERGENT B0 ;  /* 0x0000000000007941 */ /* 0x000fea0003800200 */
.L_x_155:
[----:B------:R-:W-:Y:S05]  /*0a10*/  @P1 BRA `(.L_x_157) ;  /* 0xfffffffc00381947 */ /* 0x000fea000383ffff */
.L_x_142:
[----:B------:R-:W-:-:S13]  /*0a20*/  ISETP.NE.AND P0, PT, R18, RZ, PT ;  /* 0x000000ff1200720c */ /* 0x000fda0003f05270 */
[----:B------:R-:W-:Y:S05]  /*0a30*/  @!P0 EXIT ;  /* 0x000000000000894d */ /* 0x000fea0003800000 */
[----:B------:R-:W5:Y:S01]  /*0a40*/  LDC R0, c[0x0][0x388] ;  /* 0x0000e200ff007b82 */ /* 0x000f620000000800 */
[----:B------:R-:W-:Y:S02]  /*0a50*/  ISETP.GE.U32.AND P0, PT, R18, 0x4, PT ;  /* 0x000000041200780c */ /* 0x000fe40003f06070 */
[----:B-----5:R-:W-:-:S04]  /*0a60*/  LOP3.LUT R20, R0, 0x3, RZ, 0xc0, !PT ;  /* 0x0000000300147812 */ /* 0x020fc800078ec0ff */
[----:B------:R-:W-:-:S07]  /*0a70*/  ISETP.NE.AND P2, PT, R20, RZ, PT ;  /* 0x000000ff1400720c */ /* 0x000fce0003f45270 */
[----:B------:R-:W-:Y:S06]  /*0a80*/  @!P0 BRA `(.L_x_158) ;  /* 0x0000000000748947 */ /* 0x000fec0003800000 */
[----:B------:R-:W-:-:S04]  /*0a90*/  LEA R19, R8, R7, 0x7 ;  /* 0x0000000708137211 */ /* 0x000fc800078e38ff */
[----:B------:R-:W-:-:S13]  /*0aa0*/  ISETP.GE.AND P0, PT, R19, R6, PT ;  /* 0x000000061300720c */ /* 0x000fda0003f06270 */
[----:B0-----:R-:W-:-:S06]  /*0ab0*/  @!P0 IMAD.WIDE R10, R19, 0x4, R4 ;  /* 0x00000004130a8825 */ /* 0x001fcc00078e0204 */
[----:B------:R-:W5:Y:S01]  /*0ac0*/  @!P0 LDG.E R10, desc[UR4][R10.64] ;  /* 0x000000040a0a8981 */ /* 0x000f62000c1e1900 */
[C---:B------:R-:W-:Y:S01]  /*0ad0*/  IADD3 R17, PT, PT, R19.reuse, 0x80, RZ ;  /* 0x0000008013117810 */ /* 0x040fe20007ffe0ff */
[----:B-1234-:R-:W-:-:S03]  /*0ae0*/  @!P0 IMAD.WIDE R12, R19, 0x4, R2 ;  /* 0x00000004130c8825 */ /* 0x01efc600078e0202 */
[----:B------:R-:W-:-:S13]  /*0af0*/  ISETP.GE.AND P1, PT, R17, R6, PT ;  /* 0x000000061100720c */ /* 0x000fda0003f26270 */
[----:B------:R-:W-:-:S04]  /*0b00*/  @!P1 IMAD.WIDE R14, R17, 0x4, R4 ;  /* 0x00000004110e9825 */ /* 0x000fc800078e0204 */
[----:B-----5:R-:W-:-:S05]  /*0b10*/  @!P0 FADD R9, R10, 1 ;  /* 0x3f8000000a098421 */ /* 0x020fca0000000000 */
[----:B------:R0:W-:Y:S04]  /*0b20*/  @!P0 STG.E desc[UR4][R12.64], R9 ;  /* 0x000000090c008986 */ /* 0x0001e8000c101904 */
[----:B------:R-:W2:Y:S01]  /*0b30*/  @!P1 LDG.E R14, desc[UR4][R14.64] ;  /* 0x000000040e0e9981 */ /* 0x000ea2000c1e1900 */
[----:B------:R-:W-:Y:S02]  /*0b40*/  VIADD R23, R19, 0x100 ;  /* 0x0000010013177836 */ /* 0x000fe40000000000 */
[----:B------:R-:W-:-:S03]  /*0b50*/  @!P1 IMAD.WIDE R16, R17, 0x4, R2 ;  /* 0x0000000411109825 */ /* 0x000fc600078e0202 */
[----:B------:R-:W-:-:S13]  /*0b60*/  ISETP.GE.AND P0, PT, R23, R6, PT ;  /* 0x000000061700720c */ /* 0x000fda0003f06270 */
[----:B------:R-:W-:-:S04]  /*0b70*/  @!P0 IMAD.WIDE R10, R23, 0x4, R4 ;  /* 0x00000004170a8825 */ /* 0x000fc800078e0204 */
[----:B--2---:R-:W-:-:S05]  /*0b80*/  @!P1 FADD R21, R14, 1 ;  /* 0x3f8000000e159421 */ /* 0x004fca0000000000 */
[----:B------:R1:W-:Y:S04]  /*0b90*/  @!P1 STG.E desc[UR4][R16.64], R21 ;  /* 0x0000001510009986 */ /* 0x0003e8000c101904 */
[----:B------:R-:W2:Y:S01]  /*0ba0*/  @!P0 LDG.E R10, desc[UR4][R10.64] ;  /* 0x000000040a0a8981 */ /* 0x000ea2000c1e1900 */
[----:B------:R-:W-:Y:S01]  /*0bb0*/  IADD3 R19, PT, PT, R19, 0x180, RZ ;  /* 0x0000018013137810 */ /* 0x000fe20007ffe0ff */
[----:B0-----:R-:W-:-:S03]  /*0bc0*/  @!P0 IMAD.WIDE R12, R23, 0x4, R2 ;  /* 0x00000004170c8825 */ /* 0x001fc600078e0202 */
[----:B------:R-:W-:-:S13]  /*0bd0*/  ISETP.GE.AND P1, PT, R19, R6, PT ;  /* 0x000000061300720c */ /* 0x000fda0003f26270 */
[----:B------:R-:W-:-:S04]  /*0be0*/  @!P1 IMAD.WIDE R14, R19, 0x4, R4 ;  /* 0x00000004130e9825 */ /* 0x000fc800078e0204 */
[----:B--2---:R-:W-:-:S05]  /*0bf0*/  @!P0 FADD R9, R10, 1 ;  /* 0x3f8000000a098421 */ /* 0x004fca0000000000 */
[----:B------:R1:W-:Y:S04]  /*0c00*/  @!P0 STG.E desc[UR4][R12.64], R9 ;  /* 0x000000090c008986 */ /* 0x0003e8000c101904 */
[----:B------:R-:W2:Y:S01]  /*0c10*/  @!P1 LDG.E R14, desc[UR4][R14.64] ;  /* 0x000000040e0e9981 */ /* 0x000ea2000c1e1900 */
[----:B------:R-:W-:Y:S01]  /*0c20*/  @!P1 IMAD.WIDE R18, R19, 0x4, R2 ;  /* 0x0000000413129825 */ /* 0x000fe200078e0202 */
[----:B------:R-:W-:-:S03]  /*0c30*/  IADD3 R8, PT, PT, R8, 0x4, RZ ;  /* 0x0000000408087810 */ /* 0x000fc60007ffe0ff */
[----:B--2---:R-:W-:-:S05]  /*0c40*/  @!P1 FADD R23, R14, 1 ;  /* 0x3f8000000e179421 */ /* 0x004fca0000000000 */
[----:B------:R1:W-:Y:S02]  /*0c50*/  @!P1 STG.E desc[UR4][R18.64], R23 ;  /* 0x0000001712009986 */ /* 0x0003e4000c101904 */
.L_x_158:
[----:B------:R-:W-:Y:S05]  /*0c60*/  @!P2 EXIT ;  /* 0x000000000000a94d */ /* 0x000fea0003800000 */
[----:B------:R-:W-:Y:S02]  /*0c70*/  ISETP.NE.AND P0, PT, R20, 0x1, PT ;  /* 0x000000011400780c */ /* 0x000fe40003f05270 */
[----:B------:R-:W-:-:S04]  /*0c80*/  LOP3.LUT R0, R0, 0x1, RZ, 0xc0, !PT ;  /* 0x0000000100007812 */ /* 0x000fc800078ec0ff */
[----:B------:R-:W-:-:S07]  /*0c90*/  ISETP.NE.U32.AND P2, PT, R0, 0x1, PT ;  /* 0x000000010000780c */ /* 0x000fce0003f45070 */
[----:B------:R-:W-:Y:S06]  /*0ca0*/  @!P0 BRA `(.L_x_159) ;  /* 0x00000000003c8947 */ /* 0x000fec0003800000 */
[----:B01234-:R-:W-:-:S05]  /*0cb0*/  IMAD R13, R8, 0x80, R7 ;  /* 0x00000080080d7824 */ /* 0x01ffca00078e0207 */
[----:B------:R-:W-:-:S13]  /*0cc0*/  ISETP.GE.AND P0, PT, R13, R6, PT ;  /* 0x000000060d00720c */ /* 0x000fda0003f06270 */
[----:B------:R-:W-:-:S06]  /*0cd0*/  @!P0 IMAD.WIDE R10, R13, 0x4, R4 ;  /* 0x000000040d0a8825 */ /* 0x000fcc00078e0204 */
[----:B------:R-:W2:Y:S01]  /*0ce0*/  @!P0 LDG.E R10, desc[UR4][R10.64] ;  /* 0x000000040a0a8981 */ /* 0x000ea2000c1e1900 */
[C---:B------:R-:W-:Y:S01]  /*0cf0*/  IADD3 R17, PT, PT, R13.reuse, 0x80, RZ ;  /* 0x000000800d117810 */ /* 0x040fe20007ffe0ff */
[----:B------:R-:W-:-:S03]  /*0d00*/  @!P0 IMAD.WIDE R12, R13, 0x4, R2 ;  /* 0x000000040d0c8825 */ /* 0x000fc600078e0202 */
        /* <DEDUP_REMOVED lines=9> */
.L_x_159:
[----:B------:R-:W-:Y:S05]  /*0da0*/  @P2 EXIT ;  /* 0x000000000000294d */ /* 0x000fea0003800000 */
[----:B------:R-:W-:-:S05]  /*0db0*/  IMAD R7, R8, 0x80, R7 ;  /* 0x0000008008077824 */ /* 0x000fca00078e0207 */
[----:B------:R-:W-:-:S13]  /*0dc0*/  ISETP.GE.AND P0, PT, R7, R6, PT ;  /* 0x000000060700720c */ /* 0x000fda0003f06270 */
[----:B------:R-:W-:Y:S05]  /*0dd0*/  @P0 EXIT ;  /* 0x000000000000094d */ /* 0x000fea0003800000 */
[----:B------:R-:W-:-:S06]  /*0de0*/  IMAD.WIDE R4, R7, 0x4, R4 ;  /* 0x0000000407047825 */ /* 0x000fcc00078e0204 */
[----:B------:R-:W5:Y:S01]  /*0df0*/  LDG.E R4, desc[UR4][R4.64] ;  /* 0x0000000404047981 */ /* 0x000f62000c1e1900 */
[----:B------:R-:W-:-:S04]  /*0e00*/  IMAD.WIDE R2, R7, 0x4, R2 ;  /* 0x0000000407027825 */ /* 0x000fc800078e0202 */
[----:B-----5:R-:W-:-:S05]  /*0e10*/  FADD R7, R4, 1 ;  /* 0x3f80000004077421 */ /* 0x020fca0000000000 */
[----:B------:R-:W-:Y:S01]  /*0e20*/  STG.E desc[UR4][R2.64], R7 ;  /* 0x0000000702007986 */ /* 0x000fe2000c101904 */
[----:B------:R-:W-:Y:S05]  /*0e30*/  EXIT ;  /* 0x000000000000794d */ /* 0x000fea0003800000 */
.L_x_141:
[----:B------:R-:W-:-:S13]  /*0e40*/  ISETP.GE.AND P0, PT, R0, 0x1, PT ;  /* 0x000000010000780c */ /* 0x000fda0003f06270 */
[----:B------:R-:W-:Y:S05]  /*0e50*/  @!P0 EXIT ;  /* 0x000000000000894d */ /* 0x000fea0003800000 */
[C---:B------:R-:W-:Y:S01]  /*0e60*/  ISETP.GE.U32.AND P1, PT, R0.reuse, 0x10, PT ;  /* 0x000000100000780c */ /* 0x040fe20003f26070 */
[----:B------:R-:W-:Y:S01]  /*0e70*/  HFMA2 R6, -RZ, RZ, 0, 0 ;  /* 0x00000000ff067431 */ /* 0x000fe200000001ff */
[----:B------:R-:W-:-:S04]  /*0e80*/  LOP3.LUT R20, R0, 0xf, RZ, 0xc0, !PT ;  /* 0x0000000f00147812 */ /* 0x000fc800078ec0ff */
[----:B------:R-:W-:-:S07]  /*0e90*/  ISETP.NE.AND P0, PT, R20, RZ, PT ;  /* 0x000000ff1400720c */ /* 0x000fce0003f05270 */
[----:B------:R-:W-:Y:S06]  /*0ea0*/  @!P1 BRA `(.L_x_160) ;  /* 0x0000000400189947 */ /* 0x000fec0003800000 */
[C---:B------:R-:W-:Y:S01]  /*0eb0*/  IMAD.WIDE.U32 R14, R7.reuse, 0x4, RZ ;  /* 0x00000004070e7825 */ /* 0x040fe200078e00ff */
[----:B------:R-:W-:Y:S02]  /*0ec0*/  LOP3.LUT R6, R0, 0x7ffffff0, RZ, 0xc0, !PT ;  /* 0x7ffffff000067812 */ /* 0x000fe400078ec0ff */
[----:B------:R-:W-:Y:S02]  /*0ed0*/  IADD3 R12, PT, PT, R7, 0x480, RZ ;  /* 0x00000480070c7810 */ /* 0x000fe40007ffe0ff */
[----:B------:R-:W-:Y:S01]  /*0ee0*/  LOP3.LUT R13, R14, 0x1000, RZ, 0xfc, !PT ;  /* 0x000010000e0d7812 */ /* 0x000fe200078efcff */
[----:B------:R-:W-:-:S07]  /*0ef0*/  IMAD.MOV R14, RZ, RZ, -R6 ;  /* 0x000000ffff0e7224 */ /* 0x000fce00078e0a06 */
.L_x_161:
[----:B------:R-:W-:-:S04]  /*0f00*/  IADD3 R10, P1, PT, R13, R4, RZ ;  /* 0x000000040d0a7210 */ /* 0x000fc80007f3e0ff */
[----:B0-----:R-:W-:-:S05]  /*0f10*/  IADD3.X R11, PT, PT, R15, R5, RZ, P1, !PT ;  /* 0x000000050f0b7210 */ /* 0x001fca0000ffe4ff */
[----:B------:R-:W2:Y:S01]  /*0f20*/  LDG.E R16, desc[UR4][R10.64+-0x1000] ;  /* 0xfff000040a107981 */ /* 0x000ea2000c1e1900 */
[----:B------:R-:W-:-:S04]  /*0f30*/  IADD3 R8, P1, PT, R13, R2, RZ ;  /* 0x000000020d087210 */ /* 0x000fc80007f3e0ff */
[----:B------:R-:W-:Y:S01]  /*0f40*/  IADD3.X R9, PT, PT, R15, R3, RZ, P1, !PT ;  /* 0x000000030f097210 */ /* 0x000fe20000ffe4ff */
[----:B--2---:R-:W-:-:S05]  /*0f50*/  FADD R17, R16, 1 ;  /* 0x3f80000010117421 */ /* 0x004fca0000000000 */
[----:B------:R0:W-:Y:S04]  /*0f60*/  STG.E desc[UR4][R8.64+-0x1000], R17 ;  /* 0xfff0001108007986 */ /* 0x0001e8000c101904 */
[----:B------:R-:W2:Y:S02]  /*0f70*/  LDG.E R16, desc[UR4][R10.64+-0xe00] ;  /* 0xfff200040a107981 */ /* 0x000ea4000c1e1900 */
[----:B--2---:R-:W-:-:S05]  /*0f80*/  FADD R19, R16, 1 ;  /* 0x3f80000010137421 */ /* 0x004fca0000000000 */
[----:B------:R-:W-:Y:S04]  /*0f90*/  STG.E desc[UR4][R8.64+-0xe00], R19 ;  /* 0xfff2001308007986 */ /* 0x000fe8000c101904 */
[----:B------:R-:W2:Y:S02]  /*0fa0*/  LDG.E R16, desc[UR4][R10.64+-0xc00] ;  /* 0xfff400040a107981 */ /* 0x000ea4000c1e1900 */
[----:B--2---:R-:W-:-:S05]  /*0fb0*/  FADD R21, R16, 1 ;  /* 0x3f80000010157421 */ /* 0x004fca0000000000 */
[----:B------:R1:W-:Y:S04]  /*0fc0*/  STG.E desc[UR4][R8.64+-0xc00], R21 ;  /* 0xfff4001508007986 */ /* 0x0003e8000c101904 */
[----:B------:R-:W2:Y:S02]  /*0fd0*/  LDG.E R16, desc[UR4][R10.64+-0xa00] ;  /* 0xfff600040a107981 */ /* 0x000ea4000c1e1900 */
[----:B--2---:R-:W-:-:S05]  /*0fe0*/  FADD R23, R16, 1 ;  /* 0x3f80000010177421 */ /* 0x004fca0000000000 */
[----:B------:R2:W-:Y:S04]  /*0ff0*/  STG.E desc[UR4][R8.64+-0xa00], R23 ;  /* 0xfff6001708007986 */ /* 0x0005e8000c101904 */
[----:B------:R-:W0:Y:S02]  /*1000*/  LDG.E R16, desc[UR4][R10.64+-0x800] ;  /* 0xfff800040a107981 */ /* 0x000e24000c1e1900 */
[----:B0-----:R-:W-:-:S05]  /*1010*/  FADD R17, R16, 1 ;  /* 0x3f80000010117421 */ /* 0x001fca0000000000 */
[----:B------:R0:W-:Y:S04]  /*1020*/  STG.E desc[UR4][R8.64+-0x800], R17 ;  /* 0xfff8001108007986 */ /* 0x0001e8000c101904 */
[----:B------:R-:W3:Y:S02]  /*1030*/  LDG.E R16, desc[UR4][R10.64+-0x600] ;  /* 0xfffa00040a107981 */ /* 0x000ee4000c1e1900 */
[----:B---3--:R-:W-:-:S05]  /*1040*/  FADD R25, R16, 1 ;  /* 0x3f80000010197421 */ /* 0x008fca0000000000 */
[----:B------:R3:W-:Y:S04]  /*1050*/  STG.E desc[UR4][R8.64+-0x600], R25 ;  /* 0xfffa001908007986 */ /* 0x0007e8000c101904 */
[----:B------:R-:W1:Y:S02]  /*1060*/  LDG.E R16, desc[UR4][R10.64+-0x400] ;  /* 0xfffc00040a107981 */ /* 0x000e64000c1e1900 */
[----:B-1----:R-:W-:-:S05]  /*1070*/  FADD R21, R16, 1 ;  /* 0x3f80000010157421 */ /* 0x002fca0000000000 */
[----:B------:R1:W-:Y:S04]  /*1080*/  STG.E desc[UR4][R8.64+-0x400], R21 ;  /* 0xfffc001508007986 */ /* 0x0003e8000c101904 */
[----:B------:R-:W2:Y:S01]  /*1090*/  LDG.E R16, desc[UR4][R10.64+-0x200] ;  /* 0xfffe00040a107981 */ /* 0x000ea2000c1e1900 */
[----:B------:R-:W-:Y:S01]  /*10a0*/  MOV R19, 0x0 ;  /* 0x0000000000137802 */ /* 0x000fe20000000f00 */
[----:B------:R-:W-:Y:S02]  /*10b0*/  IMAD.MOV.U32 R18, RZ, RZ, 0x600 ;  /* 0x00000600ff127424 */ /* 0x000fe400078e00ff */
[----:B--2---:R-:W-:-:S05]  /*10c0*/  FADD R23, R16, 1 ;  /* 0x3f80000010177421 */ /* 0x004fca0000000000 */
[----:B------:R2:W-:Y:S04]  /*10d0*/  STG.E desc[UR4][R8.64+-0x200], R23 ;  /* 0xfffe001708007986 */ /* 0x0005e8000c101904 */
[----:B------:R-:W3:Y:S01]  /*10e0*/  LDG.E R22, desc[UR4][R10.64] ;  /* 0x000000040a167981 */ /* 0x000ee2000c1e1900 */
[----:B------:R-:W-:-:S03]  /*10f0*/  IMAD.WIDE R18, R12, 0x4, R18 ;  /* 0x000000040c127825 */ /* 0x000fc600078e0212 */
[----:B------:R-:W-:-:S04]  /*1100*/  IADD3 R16, P1, PT, R18, R4, RZ ;  /* 0x0000000412107210 */ /* 0x000fc80007f3e0ff */
[----:B0-----:R-:W-:Y:S01]  /*1110*/  IADD3.X R17, PT, PT, R19, R5, RZ, P1, !PT ;  /* 0x0000000513117210 */ /* 0x001fe20000ffe4ff */
[----:B---3--:R-:W-:-:S05]  /*1120*/  FADD R25, R22, 1 ;  /* 0x3f80000016197421 */ /* 0x008fca0000000000 */
[----:B------:R0:W-:Y:S04]  /*1130*/  STG.E desc[UR4][R8.64], R25 ;  /* 0x0000001908007986 */ /* 0x0001e8000c101904 */
[----:B-1----:R-:W3:Y:S01]  /*1140*/  LDG.E R21, desc[UR4][R16.64+-0x600] ;  /* 0xfffa000410157981 */ /* 0x002ee2000c1e1900 */
[----:B------:R-:W-:-:S05]  /*1150*/  IADD3 R18, P1, PT, R18, R2, RZ ;  /* 0x0000000212127210 */ /* 0x000fca0007f3e0ff */
[----:B------:R-:W-:Y:S02]  /*1160*/  IMAD.X R19, R19, 0x1, R3, P1 ;  /* 0x0000000113137824 */ /* 0x000fe400008e0603 */
[----:B---3--:R-:W-:-:S05]  /*1170*/  FADD R21, R21, 1 ;  /* 0x3f80000015157421 */ /* 0x008fca0000000000 */
[----:B------:R1:W-:Y:S04]  /*1180*/  STG.E desc[UR4][R18.64+-0x600], R21 ;  /* 0xfffa001512007986 */ /* 0x0003e8000c101904 */
[----:B------:R-:W3:Y:S02]  /*1190*/  LDG.E R10, desc[UR4][R16.64+-0x400] ;  /* 0xfffc0004100a7981 */ /* 0x000ee4000c1e1900 */
[----:B---3--:R-:W-:-:S05]  /*11a0*/  FADD R11, R10, 1 ;  /* 0x3f8000000a0b7421 */ /* 0x008fca0000000000 */
[----:B------:R3:W-:Y:S04]  /*11b0*/  STG.E desc[UR4][R18.64+-0x400], R11 ;  /* 0xfffc000b12007986 */ /* 0x0007e8000c101904 */
[----:B------:R-:W2:Y:S02]  /*11c0*/  LDG.E R10, desc[UR4][R16.64+-0x200] ;  /* 0xfffe0004100a7981 */ /* 0x000ea4000c1e1900 */
[----:B--2---:R-:W-:-:S05]  /*11d0*/  FADD R23, R10, 1 ;  /* 0x3f8000000a177421 */ /* 0x004fca0000000000 */
[----:B------:R2:W-:Y:S04]  /*11e0*/  STG.E desc[UR4][R18.64+-0x200], R23 ;  /* 0xfffe001712007986 */ /* 0x0005e8000c101904 */
[----:B0-----:R-:W4:Y:S02]  /*11f0*/  LDG.E R8, desc[UR4][R16.64] ;  /* 0x0000000410087981 */ /* 0x001f24000c1e1900 */
[----:B----4-:R-:W-:-:S05]  /*1200*/  FADD R9, R8, 1 ;  /* 0x3f80000008097421 */ /* 0x010fca0000000000 */
[----:B------:R0:W-:Y:S04]  /*1210*/  STG.E desc[UR4][R18.64], R9 ;  /* 0x0000000912007986 */ /* 0x0001e8000c101904 */
[----:B------:R-:W1:Y:S02]  /*1220*/  LDG.E R8, desc[UR4][R16.64+0x200] ;  /* 0x0002000410087981 */ /* 0x000e64000c1e1900 */
[----:B-1----:R-:W-:-:S05]  /*1230*/  FADD R21, R8, 1 ;  /* 0x3f80000008157421 */ /* 0x002fca0000000000 */
[----:B------:R0:W-:Y:S04]  /*1240*/  STG.E desc[UR4][R18.64+0x200], R21 ;  /* 0x0002001512007986 */ /* 0x0001e8000c101904 */
[----:B------:R-:W3:Y:S02]  /*1250*/  LDG.E R8, desc[UR4][R16.64+0x400] ;  /* 0x0004000410087981 */ /* 0x000ee4000c1e1900 */
[----:B---3--:R-:W-:-:S05]  /*1260*/  FADD R11, R8, 1 ;  /* 0x3f800000080b7421 */ /* 0x008fca0000000000 */
[----:B------:R0:W-:Y:S04]  /*1270*/  STG.E desc[UR4][R18.64+0x400], R11 ;  /* 0x0004000b12007986 */ /* 0x0001e8000c101904 */
[----:B------:R-:W2:Y:S01]  /*1280*/  LDG.E R8, desc[UR4][R16.64+0x600] ;  /* 0x0006000410087981 */ /* 0x000ea2000c1e1900 */
[----:B------:R-:W-:Y:S01]  /*1290*/  IADD3 R14, PT, PT, R14, 0x10, RZ ;  /* 0x000000100e0e7810 */ /* 0x000fe20007ffe0ff */
[----:B------:R-:W-:Y:S01]  /*12a0*/  VIADD R12, R12, 0x800 ;  /* 0x000008000c0c7836 */ /* 0x000fe20000000000 */
[----:B------:R-:W-:Y:S02]  /*12b0*/  IADD3 R13, P2, PT, R13, 0x2000, RZ ;  /* 0x000020000d0d7810 */ /* 0x000fe40007f5e0ff */
[----:B------:R-:W-:Y:S02]  /*12c0*/  ISETP.NE.AND P1, PT, R14, RZ, PT ;  /* 0x000000ff0e00720c */ /* 0x000fe40003f25270 */
[----:B------:R-:W-:Y:S01]  /*12d0*/  IADD3.X R15, PT, PT, RZ, R15, RZ, P2, !PT ;  /* 0x0000000fff0f7210 */ /* 0x000fe200017fe4ff */
[----:B--2---:R-:W-:-:S05]  /*12e0*/  FADD R23, R8, 1 ;  /* 0x3f80000008177421 */ /* 0x004fca0000000000 */
[----:B------:R0:W-:Y:S05]  /*12f0*/  STG.E desc[UR4][R18.64+0x600], R23 ;  /* 0x0006001712007986 */ /* 0x0001ea000c101904 */
[----:B------:R-:W-:Y:S05]  /*1300*/  @P1 BRA `(.L_x_161) ;  /* 0xfffffff800fc1947 */ /* 0x000fea000383ffff */
.L_x_160:
[----:B------:R-:W-:Y:S05]  /*1310*/  @!P0 EXIT ;  /* 0x000000000000894d */ /* 0x000fea0003800000 */
[----:B------:R-:W-:Y:S02]  /*1320*/  ISETP.GE.U32.AND P0, PT, R20, 0x8, PT ;  /* 0x000000081400780c */ /* 0x000fe40003f06070 */
[----:B------:R-:W-:-:S04]  /*1330*/  LOP3.LUT R14, R0, 0x7, RZ, 0xc0, !PT ;  /* 0x00000007000e7812 */ /* 0x000fc800078ec0ff */
[----:B------:R-:W-:-:S07]  /*1340*/  ISETP.NE.AND P1, PT, R14, RZ, PT ;  /* 0x000000ff0e00720c */ /* 0x000fce0003f25270 */
[----:B------:R-:W-:Y:S06]  /*1350*/  @!P0 BRA `(.L_x_162) ;  /* 0x0000000000708947 */ /* 0x000fec0003800000 */
[----:B0-----:R-:W-:-:S05]  /*1360*/  LEA R11, R6, R7, 0x7 ;  /* 0x00000007060b7211 */ /* 0x001fca00078e38ff */
[----:B------:R-:W-:-:S05]  /*1370*/  IMAD.WIDE R8, R11, 0x4, R4 ;  /* 0x000000040b087825 */ /* 0x000fca00078e0204 */
[----:B------:R-:W2:Y:S01]  /*1380*/  LDG.E R12, desc[UR4][R8.64] ;  /* 0x00000004080c7981 */ /* 0x000ea2000c1e1900 */
[----:B------:R-:W-:-:S04]  /*1390*/  IMAD.WIDE R10, R11, 0x4, R2 ;  /* 0x000000040b0a7825 */ /* 0x000fc800078e0202 */
[----:B--2---:R-:W-:-:S05]  /*13a0*/  FADD R13, R12, 1 ;  /* 0x3f8000000c0d7421 */ /* 0x004fca0000000000 */
[----:B------:R0:W-:Y:S04]  /*13b0*/  STG.E desc[UR4][R10.64], R13 ;  /* 0x0000000d0a007986 */ /* 0x0001e8000c101904 */
[----:B------:R-:W2:Y:S02]  /*13c0*/  LDG.E R12, desc[UR4][R8.64+0x200] ;  /* 0x00020004080c7981 */ /* 0x000ea4000c1e1900 */
[----:B--2---:R-:W-:-:S05]  /*13d0*/  FADD R15, R12, 1 ;  /* 0x3f8000000c0f7421 */ /* 0x004fca0000000000 */
[----:B------:R1:W-:Y:S04]  /*13e0*/  STG.E desc[UR4][R10.64+0x200], R15 ;  /* 0x0002000f0a007986 */ /* 0x0003e8000c101904 */
[----:B------:R-:W2:Y:S02]  /*13f0*/  LDG.E R12, desc[UR4][R8.64+0x400] ;  /* 0x00040004080c7981 */ /* 0x000ea4000c1e1900 */
[----:B--2---:R-:W-:-:S05]  /*1400*/  FADD R17, R12, 1 ;  /* 0x3f8000000c117421 */ /* 0x004fca0000000000 */
[----:B------:R2:W-:Y:S04]  /*1410*/  STG.E desc[UR4][R10.64+0x400], R17 ;  /* 0x000400110a007986 */ /* 0x0005e8000c101904 */
[----:B------:R-:W3:Y:S02]  /*1420*/  LDG.E R12, desc[UR4][R8.64+0x600] ;  /* 0x00060004080c7981 */ /* 0x000ee4000c1e1900 */
[----:B---3--:R-:W-:-:S05]  /*1430*/  FADD R19, R12, 1 ;  /* 0x3f8000000c137421 */ /* 0x008fca0000000000 */
[----:B------:R3:W-:Y:S04]  /*1440*/  STG.E desc[UR4][R10.64+0x600], R19 ;  /* 0x000600130a007986 */ /* 0x0007e8000c101904 */
[----:B------:R-:W0:Y:S02]  /*1450*/  LDG.E R12, desc[UR4][R8.64+0x800] ;  /* 0x00080004080c7981 */ /* 0x000e24000c1e1900 */
[----:B0-----:R-:W-:-:S05]  /*1460*/  FADD R13, R12, 1 ;  /* 0x3f8000000c0d7421 */ /* 0x001fca0000000000 */
[----:B------:R4:W-:Y:S04]  /*1470*/  STG.E desc[UR4][R10.64+0x800], R13 ;  /* 0x0008000d0a007986 */ /* 0x0009e8000c101904 */
[----:B------:R-:W1:Y:S02]  /*1480*/  LDG.E R12, desc[UR4][R8.64+0xa00] ;  /* 0x000a0004080c7981 */ /* 0x000e64000c1e1900 */
[----:B-1----:R-:W-:-:S05]  /*1490*/  FADD R15, R12, 1 ;  /* 0x3f8000000c0f7421 */ /* 0x002fca0000000000 */
[----:B------:R4:W-:Y:S04]  /*14a0*/  STG.E desc[UR4][R10.64+0xa00], R15 ;  /* 0x000a000f0a007986 */ /* 0x0009e8000c101904 */
[----:B------:R-:W2:Y:S02]  /*14b0*/  LDG.E R12, desc[UR4][R8.64+0xc00] ;  /* 0x000c0004080c7981 */ /* 0x000ea4000c1e1900 */
[----:B--2---:R-:W-:-:S05]  /*14c0*/  FADD R17, R12, 1 ;  /* 0x3f8000000c117421 */ /* 0x004fca0000000000 */
[----:B------:R4:W-:Y:S04]  /*14d0*/  STG.E desc[UR4][R10.64+0xc00], R17 ;  /* 0x000c00110a007986 */ /* 0x0009e8000c101904 */
[----:B------:R-:W3:Y:S01]  /*14e0*/  LDG.E R12, desc[UR4][R8.64+0xe00] ;  /* 0x000e0004080c7981 */ /* 0x000ee2000c1e1900 */
[----:B------:R-:W-:Y:S01]  /*14f0*/  IADD3 R6, PT, PT, R6, 0x8, RZ ;  /* 0x0000000806067810 */ /* 0x000fe20007ffe0ff */
[----:B---3--:R-:W-:-:S05]  /*1500*/  FADD R19, R12, 1 ;  /* 0x3f8000000c137421 */ /* 0x008fca0000000000 */
[----:B------:R4:W-:Y:S02]  /*1510*/  STG.E desc[UR4][R10.64+0xe00], R19 ;  /* 0x000e00130a007986 */ /* 0x0009e4000c101904 */
.L_x_162:
[----:B------:R-:W-:Y:S05]  /*1520*/  @!P1 EXIT ;  /* 0x000000000000994d */ /* 0x000fea0003800000 */
[----:B------:R-:W-:Y:S02]  /*1530*/  ISETP.GE.U32.AND P0, PT, R14, 0x4, PT ;  /* 0x000000040e00780c */ /* 0x000fe40003f06070 */
[----:B------:R-:W-:-:S04]  /*1540*/  LOP3.LUT R12, R0, 0x3, RZ, 0xc0, !PT ;  /* 0x00000003000c7812 */ /* 0x000fc800078ec0ff */
[----:B------:R-:W-:-:S07]  /*1550*/  ISETP.NE.AND P1, PT, R12, RZ, PT ;  /* 0x000000ff0c00720c */ /* 0x000fce0003f25270 */
[----:B------:R-:W-:Y:S06]  /*1560*/  @!P0 BRA `(.L_x_163) ;  /* 0x0000000000408947 */ /* 0x000fec0003800000 */
[----:B0-----:R-:W-:-:S04]  /*1570*/  IMAD R9, R6, 0x80, R7 ;  /* 0x0000008006097824 */ /* 0x001fc800078e0207 */
[----:B----4-:R-:W-:-:S05]  /*1580*/  IMAD.WIDE R10, R9, 0x4, R4 ;  /* 0x00000004090a7825 */ /* 0x010fca00078e0204 */
        /* <DEDUP_REMOVED lines=10> */
[----:B------:R-:W2:Y:S01]  /*1630*/  LDG.E R0, desc[UR4][R10.64+0x600] ;  /* 0x000600040a007981 */ /* 0x000ea2000c1e1900 */
[----:B------:R-:W-:Y:S01]  /*1640*/  IADD3 R6, PT, PT, R6, 0x4, RZ ;  /* 0x0000000406067810 */ /* 0x000fe20007ffe0ff */
[----:B--2---:R-:W-:-:S05]  /*1650*/  FADD R19, R0, 1 ;  /* 0x3f80000000137421 */ /* 0x004fca0000000000 */
[----:B------:R1:W-:Y:S02]  /*1660*/  STG.E desc[UR4][R8.64+0x600], R19 ;  /* 0x0006001308007986 */ /* 0x0003e4000c101904 */
.L_x_163:
[----:B------:R-:W-:Y:S05]  /*1670*/  @!P1 EXIT ;  /* 0x000000000000994d */ /* 0x000fea0003800000 */
[----:B0---4-:R-:W-:Y:S01]  /*1680*/  LEA R11, R6, R7, 0x7 ;  /* 0x00000007060b7211 */ /* 0x011fe200078e38ff */
[----:B------:R-:W-:-:S07]  /*1690*/  IMAD.MOV R0, RZ, RZ, -R12 ;  /* 0x000000ffff007224 */ /* 0x000fce00078e0a0c */
.L_x_164:
[----:B-1----:R-:W-:-:S06]  /*16a0*/  IMAD.WIDE R8, R11, 0x4, R4 ;  /* 0x000000040b087825 */ /* 0x002fcc00078e0204 */
[----:B------:R-:W2:Y:S01]  /*16b0*/  LDG.E R8, desc[UR4][R8.64] ;  /* 0x0000000408087981 */ /* 0x000ea2000c1e1900 */
[----:B------:R-:W-:Y:S01]  /*16c0*/  IADD3 R0, PT, PT, R0, 0x1, RZ ;  /* 0x0000000100007810 */ /* 0x000fe20007ffe0ff */
[----:B0-----:R-:W-:-:S03]  /*16d0*/  IMAD.WIDE R6, R11, 0x4, R2 ;  /* 0x000000040b067825 */ /* 0x001fc600078e0202 */
[----:B------:R-:W-:Y:S01]  /*16e0*/  ISETP.NE.AND P0, PT, R0, RZ, PT ;  /* 0x000000ff0000720c */ /* 0x000fe20003f05270 */
[----:B--2---:R-:W-:-:S05]  /*16f0*/  FADD R13, R8, 1 ;  /* 0x3f800000080d7421 */ /* 0x004fca0000000000 */
[----:B------:R0:W-:Y:S07]  /*1700*/  STG.E desc[UR4][R6.64], R13 ;  /* 0x0000000d06007986 */ /* 0x0001ee000c101904 */
[----:B------:R-:W-:Y:S05]  /*1710*/  @!P0 EXIT ;  /* 0x000000000000894d */ /* 0x000fea0003800000 */
[----:B------:R-:W-:Y:S01]  /*1720*/  IADD3 R11, PT, PT, R11, 0x80, RZ ;  /* 0x000000800b0b7810 */ /* 0x000fe20007ffe0ff */
[----:B------:R-:W-:Y:S06]  /*1730*/  BRA `(.L_x_164) ;  /* 0xfffffffc00d87947 */ /* 0x000fec000383ffff */
.L_x_165:
        /* <DEDUP_REMOVED lines=12> */
.L_x_193:


//--------------------- .text._ZN3cub18CUB_300001_SM_10006detail9transform16transform_kernelINS2_10policy_hubILb1EN4cuda3std3__45tupleIJN6thrust24THRUST_300001_SM_1000_NS6detail15normal_iteratorINSA_10device_ptrIfEEEEEEEE10policy1000Ei9incrementSF_JPfEEEvT0_iT1_T2_DpNS2_10kernel_argIT3_EE --------------------------
	.section	.text._ZN3cub18CUB_300001_SM_10006detail9transform16transform_kernelINS2_10policy_hubILb1EN4cuda3std3__45tupleIJN6thrust24THRUST_300001_SM_1000_NS6detail15normal_iteratorINSA_10device_ptrIfEEEEEEEE10policy1000Ei9incrementSF_JPfEEEvT0_iT1_T2_DpNS2_10kernel_argIT3_EE,"ax",@progbits
	.align	128
        .global         _ZN3cub18CUB_300001_SM_10006detail9transform16transform_kernelINS2_10policy_hubILb1EN4cuda3std3__45tupleIJN6thrust24THRUST_300001_SM_1000_NS6detail15normal_iteratorINSA_10device_ptrIfEEEEEEEE10policy1000Ei9incrementSF_JPfEEEvT0_iT1_T2_DpNS2_10kernel_argIT3_EE
        .type           _ZN3cub18CUB_300001_SM_10006detail9transform16transform_kernelINS2_10policy_hubILb1EN4cuda3std3__45tupleIJN6thrust24THRUST_300001_SM_1000_NS6detail15normal_iteratorINSA_10device_ptrIfEEEEEEEE10policy1000Ei9incrementSF_JPfEEEvT0_iT1_T2_DpNS2_10kernel_argIT3_EE,@function
        .size           _ZN3cub18CUB_300001_SM_10006detail9transform16transform_kernelINS2_10policy_hubILb1EN4cuda3std3__45tupleIJN6thrust24THRUST_300001_SM_1000_NS6detail15normal_iteratorINSA_10device_ptrIfEEEEEEEE10policy1000Ei9incrementSF_JPfEEEvT0_iT1_T2_DpNS2_10kernel_argIT3_EE,(.L_x_194 - _ZN3cub18CUB_300001_SM_10006detail9transform16transform_kernelINS2_10policy_hubILb1EN4cuda3std3__45tupleIJN6thrust24THRUST_300001_SM_1000_NS6detail15normal_iteratorINSA_10device_ptrIfEEEEEEEE10policy1000Ei9incrementSF_JPfEEEvT0_iT1_T2_DpNS2_10kernel_argIT3_EE)
        .other          _ZN3cub18CUB_300001_SM_10006detail9transform16transform_kernelINS2_10policy_hubILb1EN4cuda3std3__45tupleIJN6thrust24THRUST_300001_SM_1000_NS6detail15normal_iteratorINSA_10device_ptrIfEEEEEEEE10policy1000Ei9incrementSF_JPfEEEvT0_iT1_T2_DpNS2_10kernel_argIT3_EE,@"STO_CUDA_ENTRY STV_DEFAULT"
_ZN3cub18CUB_300001_SM_10006detail9transform16transform_kernelINS2_10policy_hubILb1EN4cuda3std3__45tupleIJN6thrust24THRUST_300001_SM_1000_NS6detail15normal_iteratorINSA_10device_ptrIfEEEEEEEE10policy1000Ei9incrementSF_JPfEEEvT0_iT1_T2_DpNS2_10kernel_argIT3_EE:
.text._ZN3cub18CUB_300001_SM_10006detail9transform16transform_kernelINS2_10policy_hubILb1EN4cuda3std3__45tupleIJN6thrust24THRUST_300001_SM_1000_NS6detail15normal_iteratorINSA_10device_ptrIfEEEEEEEE10policy1000Ei9incrementSF_JPfEEEvT0_iT1_T2_DpNS2_10kernel_argIT3_EE:
[----:B------:R-:W-:Y:S08]  /*0000*/  LDC R1, c[0x0][0x37c] ;  /* 0x0000df00ff017b82 */ /* 0x000ff00000000800 */
[----:B------:R-:W0:Y:S01]  /*0010*/  LDC.64 R8, c[0x0][0x380] ;  /* 0x0000e000ff087b82 */ /* 0x000e220000000a00 */
[----:B------:R-:W1:Y:S01]  /*0020*/  S2R R0, SR_TID.X ;  /* 0x0000000000007919 */ /* 0x000e620000002100 */
[----:B------:R-:W2:Y:S01]  /*0030*/  LDCU.64 UR6, c[0x0][0x358] ;  /* 0x00006b00ff0677ac */ /* 0x000ea20008000a00 */
[----:B------:R-:W-:Y:S05]  /*0040*/  BSSY.RECONVERGENT B0, `(.L_x_166) ;  /* 0x0000016000007945 */ /* 0x000fea0003800200 */
[----:B------:R-:W3:Y:S08]  /*0050*/  S2UR UR4, SR_CTAID.X ;  /* 0x00000000000479c3 */ /* 0x000ef00000002500 */
[----:B------:R-:W4:Y:S01]  /*0060*/  LDC.64 R2, c[0x0][0x398] ;  /* 0x0000e600ff027b82 */ /* 0x000f220000000a00 */
[----:B0-----:R-:W-:-:S07]  /*0070*/  SHF.L.U32 R7, R9, 0x7, RZ ;  /* 0x0000000709077819 */ /* 0x001fce00000006ff */
[----:B------:R-:W0:Y:S01]  /*0080*/  LDC.64 R4, c[0x0][0x390] ;  /* 0x0000e400ff047b82 */ /* 0x000e220000000a00 */
[----:B---3--:R-:W-:Y:S01]  /*0090*/  IMAD R13, R7, UR4, RZ ;  /* 0x00000004070d7c24 */ /* 0x008fe2000f8e02ff */
[----:B-1----:R-:W-:-:S04]  /*00a0*/  SHF.L.U32 R15, R0, 0x7, RZ ;  /* 0x00000007000f7819 */ /* 0x002fc800000006ff */
[----:B------:R-:W-:-:S04]  /*00b0*/  IADD3 R8, PT, PT, -R13, R8, RZ ;  /* 0x000000080d087210 */ /* 0x000fc80007ffe1ff */
[CC--:B------:R-:W-:Y:S02]  /*00c0*/  VIMNMX R6, PT, PT, R7.reuse, R8.reuse, PT ;  /* 0x0000000807067248 */ /* 0x0c0fe40003fe0100 */
[----:B------:R-:W-:Y:S02]  /*00d0*/  ISETP.GT.AND P0, PT, R7, R8, PT ;  /* 0x000000080700720c */ /* 0x000fe40003f04270 */
[----:B------:R-:W-:-:S04]  /*00e0*/  SHF.L.U32 R12, R6, 0x2, RZ ;  /* 0x00000002060c7819 */ /* 0x000fc800000006ff */
[----:B------:R-:W-:-:S13]  /*00f0*/  ISETP.GE.AND P1, PT, R15, R12, PT ;  /* 0x0000000c0f00720c */ /* 0x000fda0003f26270 */
[----:B--2-4-:R-:W-:Y:S05]  /*0100*/  @P1 BRA `(.L_x_167) ;  /* 0x0000000000241947 */ /* 0x014fea0003800000 */
[----:B------:R-:W1:Y:S02]  /*0110*/  LDC.64 R10, c[0x0][0x398] ;  /* 0x0000e600ff0a7b82 */ /* 0x000e640000000a00 */
[----:B-1----:R-:W-:-:S04]  /*0120*/  IMAD.WIDE.U32 R10, R0, 0x80, R10 ;  /* 0x00000080000a7825 */ /* 0x002fc800078e000a */
[----:B------:R-:W-:-:S07]  /*0130*/  IMAD.WIDE R10, R13, 0x4, R10 ;  /* 0x000000040d0a7825 */ /* 0x000fce00078e020a */
.L_x_168:
[----:B------:R-:W-:Y:S01]  /*0140*/  VIADD R15, R15, 0x4000 ;  /* 0x000040000f0f7836 */ /* 0x000fe20000000000 */
[----:B------:R1:W-:Y:S04]  /*0150*/  CCTL.E.PF2 [R10] ;  /* 0x000000000a00798f */ /* 0x0003e80000800100 */
[----:B------:R-:W-:Y:S02]  /*0160*/  ISETP.GE.AND P1, PT, R15, R12, PT ;  /* 0x0000000c0f00720c */ /* 0x000fe40003f26270 */
[----:B-1----:R-:W-:-:S04]  /*0170*/  IADD3 R10, P2, PT, R10, 0x4000, RZ ;  /* 0x000040000a0a7810 */ /* 0x002fc80007f5e0ff */
[----:B------:R-:W-:-:S07]  /*0180*/  IADD3.X R11, PT, PT, RZ, R11, RZ, P2, !PT ;  /* 0x0000000bff0b7210 */ /* 0x000fce00017fe4ff */
[----:B------:R-:W-:Y:S05]  /*0190*/  @!P1 BRA `(.L_x_168) ;  /* 0xfffffffc00e89947 */ /* 0x000fea000383ffff */
.L_x_167:
[----:B------:R-:W-:Y:S05]  /*01a0*/  BSYNC.RECONVERGENT B0 ;  /* 0x0000000000007941 */ /* 0x000fea0003800200 */
.L_x_166:
        /* <DEDUP_REMOVED lines=13> */
[----:B------:R-:W-:Y:S02]  /*0280*/  LOP3.LUT R13, R14, 0x1000, RZ, 0xfc, !PT ;  /* 0x000010000e0d7812 */ /* 0x000fe400078efcff */
[----:B------:R-:W-:-:S07]  /*0290*/  IADD3 R12, PT, PT, -R7, RZ, RZ ;  /* 0x000000ff070c7210 */ /* 0x000fce0007ffe1ff */
.L_x_171:
[----:B------:R-:W-:-:S05]  /*02a0*/  IADD3 R10, P1, PT, R2, R13, RZ ;  /* 0x0000000d020a7210 */ /* 0x000fca0007f3e0ff */
[----:B0-----:R-:W-:-:S05]  /*02b0*/  IMAD.X R11, R3, 0x1, R15, P1 ;  /* 0x00000001030b7824 */ /* 0x001fca00008e060f */
        /* <DEDUP_REMOVED lines=24> */
[----:B------:R-:W-:Y:S01]  /*0440*/  HFMA2 R19, -RZ, RZ, 0, 0 ;  /* 0x00000000ff137431 */ /* 0x000fe200000001ff */
[----:B------:R-:W-:Y:S01]  /*0450*/  MOV R18, 0x600 ;  /* 0x0000060000127802 */ /* 0x000fe20000000f00 */
        /* <DEDUP_REMOVED lines=8> */
[----:B------:R-:W1:Y:S01]  /*04e0*/  LDG.E R14, desc[UR6][R16.64+-0x600] ;  /* 0xfffa0006100e7981 */ /* 0x000e62000c1e1900 */
[----:B------:R-:W-:-:S05]  /*04f0*/  IADD3 R18, P1, PT, R4, R18, RZ ;  /* 0x0000001204127210 */ /* 0x000fca0007f3e0ff */
[----:B------:R-:W-:Y:S02]  /*0500*/  IMAD.X R19, R5, 0x1, R19, P1 ;  /* 0x0000000105137824 */ /* 0x000fe400008e0613 */
[----:B-1----:R-:W-:-:S05]  /*0510*/  FADD R21, R14, 1 ;  /* 0x3f8000000e157421 */ /* 0x002fca0000000000 */
        /* <DEDUP_REMOVED lines=17> */
[----:B------:R-:W-:Y:S02]  /*0630*/  IADD3 R12, PT, PT, R12, 0x10, RZ ;  /* 0x000000100c0c7810 */ /* 0x000fe40007ffe0ff */
[----:B------:R-:W-:Y:S02]  /*0640*/  IADD3 R13, P2, PT, R13, 0x2000, RZ ;  /* 0x000020000d0d7810 */ /* 0x000fe40007f5e0ff */
[----:B------:R-:W-:Y:S02]  /*0650*/  ISETP.NE.AND P1, PT, R12, RZ, PT ;  /* 0x000000ff0c00720c */ /* 0x000fe40003f25270 */
[----:B------:R-:W-:-:S02]  /*0660*/  IADD3.X R15, PT, PT, RZ, R15, RZ, P2, !PT ;  /* 0x0000000fff0f7210 */ /* 0x000fc400017fe4ff */
[----:B------:R-:W-:Y:S01]  /*0670*/  IADD3 R6, PT, PT, R6, 0x800, RZ ;  /* 0x0000080006067810 */ /* 0x000fe20007ffe0ff */
[----:B--2---:R-:W-:-:S05]  /*0680*/  FADD R23, R8, 1 ;  /* 0x3f80000008177421 */ /* 0x004fca0000000000 */
[----:B------:R0:W-:Y:S03]  /*0690*/  STG.E desc[UR6][R18.64+0x600], R23 ;  /* 0x0006001712007986 */ /* 0x0001e6000c101906 */
[----:B------:R-:W-:Y:S05]  /*06a0*/  @P1 BRA `(.L_x_171) ;  /* 0xfffffff800fc1947 */ /* 0x000fea000383ffff */
.L_x_170:
[----:B------:R-:W-:Y:S05]  /*06b0*/  @!P0 EXIT ;  /* 0x000000000000894d */ /* 0x000fea0003800000 */
[----:B------:R-:W1:Y:S01]  /*06c0*/  LDCU UR4, c[0x0][0x384] ;  /* 0x00007080ff0477ac */ /* 0x000e620008000800 */
[----:B------:R-:W-:Y:S01]  /*06d0*/  ISETP.GE.U32.AND P0, PT, R20, 0x8, PT ;  /* 0x000000081400780c */ /* 0x000fe20003f06070 */
[----:B-1----:R-:W-:-:S06]  /*06e0*/  ULOP3.LUT UR5, UR4, 0x7, URZ, 0xc0, !UPT ;  /* 0x0000000704057892 */ /* 0x002fcc000f8ec0ff */
[----:B------:R-:W-:-:S06]  /*06f0*/  ISETP.NE.AND P1, PT, RZ, UR5, PT ;  /* 0x00000005ff007c0c */ /* 0x000fcc000bf25270 */
[----:B------:R-:W-:Y:S07]  /*0700*/  @!P0 BRA `(.L_x_172) ;  /* 0x0000000000708947 */ /* 0x000fee0003800000 */
        /* <DEDUP_REMOVED lines=25> */
[----:B------:R-:W-:Y:S02]  /*08a0*/  VIADD R7, R7, 0x8 ;  /* 0x0000000807077836 */ /* 0x000fe40000000000 */
[----:B---3--:R-:W-:-:S05]  /*08b0*/  FADD R19, R6, 1 ;  /* 0x3f80000006137421 */ /* 0x008fca0000000000 */
[----:B------:R4:W-:Y:S02]  /*08c0*/  STG.E desc[UR6][R10.64+0xe00], R19 ;  /* 0x000e00130a007986 */ /* 0x0009e4000c101906 */
.L_x_172:
[----:B------:R-:W-:Y:S05]  /*08d0*/  @!P1 EXIT ;  /* 0x000000000000994d */ /* 0x000fea0003800000 */
[----:B------:R-:W-:Y:S02]  /*08e0*/  UISETP.GE.U32.AND UP0, UPT, UR5, 0x4, UPT ;  /* 0x000000040500788c */ /* 0x000fe4000bf06070 */
[----:B------:R-:W-:-:S06]  /*08f0*/  ULOP3.LUT UR4, UR4, 0x3, URZ, 0xc0, !UPT ;  /* 0x0000000304047892 */ /* 0x000fcc000f8ec0ff */
[----:B------:R-:W-:Y:S01]  /*0900*/  ISETP.NE.AND P0, PT, RZ, UR4, PT ;  /* 0x00000004ff007c0c */ /* 0x000fe2000bf05270 */
[----:B------:R-:W-:-:S12]  /*0910*/  BRA.U !UP0, `(.L_x_173) ;  /* 0x0000000108407547 */ /* 0x000fd8000b800000 */
[----:B0---4-:R-:W-:-:S05]  /*0920*/  LEA R11, R7, R0, 0x7 ;  /* 0x00000000070b7211 */ /* 0x011fca00078e38ff */
        /* <DEDUP_REMOVED lines=15> */
.L_x_173:
[----:B------:R-:W-:Y:S05]  /*0a20*/  @!P0 EXIT ;  /* 0x000000000000894d */ /* 0x000fea0003800000 */
[----:B01--4-:R-:W-:Y:S01]  /*0a30*/  LEA R11, R7, R0, 0x7 ;  /* 0x00000000070b7211 */ /* 0x013fe200078e38ff */
[----:B------:R-:W-:-:S12]  /*0a40*/  UIADD3 UR4, UPT, UPT, -UR4, URZ, URZ ;  /* 0x000000ff04047290 */ /* 0x000fd8000fffe1ff */
.L_x_174:
[----:B------:R-:W-:-:S06]  /*0a50*/  IMAD.WIDE R8, R11, 0x4, R2 ;  /* 0x000000040b087825 */ /* 0x000fcc00078e0202 */
[----:B------:R-:W2:Y:S01]  /*0a60*/  LDG.E R8, desc[UR6][R8.64] ;  /* 0x0000000608087981 */ /* 0x000ea2000c1e1900 */
[C---:B0-----:R-:W-:Y:S01]  /*0a70*/  IMAD.WIDE R6, R11.reuse, 0x4, R4 ;  /* 0x000000040b067825 */ /* 0x041fe200078e0204 */
[----:B------:R-:W-:Y:S01]  /*0a80*/  UIADD3 UR4, UPT, UPT, UR4, 0x1, URZ ;  /* 0x0000000104047890 */ /* 0x000fe2000fffe0ff */
[----:B------:R-:W-:-:S03]  /*0a90*/  IADD3 R11, PT, PT, R11, 0x80, RZ ;  /* 0x000000800b0b7810 */ /* 0x000fc60007ffe0ff */
[----:B------:R-:W-:Y:S01]  /*0aa0*/  UISETP.NE.AND UP0, UPT, UR4, URZ, UPT ;  /* 0x000000ff0400728c */ /* 0x000fe2000bf05270 */
[----:B--2---:R-:W-:-:S05]  /*0ab0*/  FADD R13, R8, 1 ;  /* 0x3f800000080d7421 */ /* 0x004fca0000000000 */
[----:B------:R0:W-:Y:S03]  /*0ac0*/  STG.E desc[UR6][R6.64], R13 ;  /* 0x0000000d06007986 */ /* 0x0001e6000c101906 */
[----:B------:R-:W-:Y:S05]  /*0ad0*/  BRA.U UP0, `(.L_x_174) ;  /* 0xfffffffd00dc7547 */ /* 0x000fea000b83ffff */
[----:B------:R-:W-:Y:S05]  /*0ae0*/  EXIT ;  /* 0x000000000000794d */ /* 0x000fea0003800000 */
.L_x_169:
[----:B------:R-:W-:-:S13]  /*0af0*/  ISETP.GE.AND P0, PT, R9, 0x1, PT ;  /* 0x000000010900780c */ /* 0x000fda0003f06270 */
[----:B------:R-:W-:Y:S05]  /*0b00*/  @!P0 EXIT ;  /* 0x000000000000894d */ /* 0x000fea0003800000 */
[C---:B------:R-:W-:Y:S01]  /*0b10*/  ISETP.GE.U32.AND P0, PT, R9.reuse, 0x8, PT ;  /* 0x000000080900780c */ /* 0x040fe20003f06070 */
[----:B------:R-:W-:Y:S01]  /*0b20*/  IMAD.MOV.U32 R7, RZ, RZ, RZ ;  /* 0x000000ffff077224 */ /* 0x000fe200078e00ff */
[----:B------:R-:W-:-:S11]  /*0b30*/  LOP3.LUT R20, R9, 0x7, RZ, 0xc0, !PT ;  /* 0x0000000709147812 */ /* 0x000fd600078ec0ff */
[----:B------:R-:W-:Y:S05]  /*0b40*/  @!P0 BRA `(.L_x_175) ;  /* 0x0000000000d08947 */ /* 0x000fea0003800000 */
[----:B------:R-:W-:Y:S02]  /*0b50*/  LOP3.LUT R7, R9, 0x7ffffff8, RZ, 0xc0, !PT ;  /* 0x7ffffff809077812 */ /* 0x000fe400078ec0ff */
[----:B------:R-:W-:-:S07]  /*0b60*/  MOV R12, RZ ;  /* 0x000000ff000c7202 */ /* 0x000fce0000000f00 */
.L_x_178:
[----:B0-----:R-:W-:-:S04]  /*0b70*/  LEA R13, R12, R0, 0x7 ;  /* 0x000000000c0d7211 */ /* 0x001fc800078e38ff */
        /* <DEDUP_REMOVED lines=10> */
[----:B------:R-:W-:Y:S01]  /*0c20*/  IADD3 R21, PT, PT, R13, 0x100, RZ ;  /* 0x000001000d157810 */ /* 0x000fe20007ffe0ff */
[----:B------:R-:W-:-:S03]  /*0c30*/  IMAD.WIDE R10, R11, 0x4, R4 ;  /* 0x000000040b0a7825 */ /* 0x000fc600078e0204 */
[----:B------:R-:W-:Y:S01]  /*0c40*/  ISETP.GE.AND P0, PT, R21, R6, PT ;  /* 0x000000061500720c */ /* 0x000fe20003f06270 */
[----:B------:R-:W-:Y:S02]  /*0c50*/  VIADD R21, R13, 0x180 ;  /* 0x000001800d157836 */ /* 0x000fe40000000000 */
[----:B--2---:R-:W-:-:S05]  /*0c60*/  @!P1 FADD R15, R18, 1 ;  /* 0x3f800000120f9421 */ /* 0x004fca0000000000 */
[----:B------:R1:W-:Y:S05]  /*0c70*/  @!P1 STG.E desc[UR6][R10.64], R15 ;  /* 0x0000000f0a009986 */ /* 0x0003ea000c101906 */
[----:B------:R-:W2:Y:S01]  /*0c80*/  @!P0 LDG.E R14, desc[UR6][R8.64+0x200] ;  /* 0x00020006080e8981 */ /* 0x000ea2000c1e1900 */
[----:B------:R-:W-:Y:S02]  /*0c90*/  ISETP.GE.AND P1, PT, R21, R6, PT ;  /* 0x000000061500720c */ /* 0x000fe40003f26270 */
[----:B0-----:R-:W-:Y:S01]  /*0ca0*/  IADD3 R17, PT, PT, R13, 0x200, RZ ;  /* 0x000002000d117810 */ /* 0x001fe20007ffe0ff */
[----:B--2---:R-:W-:-:S05]  /*0cb0*/  @!P0 FADD R21, R14, 1 ;  /* 0x3f8000000e158421 */ /* 0x004fca0000000000 */
[----:B------:R-:W-:Y:S05]  /*0cc0*/  @!P0 STG.E desc[UR6][R10.64+0x200], R21 ;  /* 0x000200150a008986 */ /* 0x000fea000c101906 */
[----:B------:R-:W2:Y:S01]  /*0cd0*/  @!P1 LDG.E R14, desc[UR6][R8.64+0x400] ;  /* 0x00040006080e9981 */ /* 0x000ea2000c1e1900 */
[----:B------:R-:W-:Y:S02]  /*0ce0*/  ISETP.GE.AND P0, PT, R17, R6, PT ;  /* 0x000000061100720c */ /* 0x000fe40003f06270 */
[----:B-1----:R-:W-:Y:S01]  /*0cf0*/  IADD3 R15, PT, PT, R13, 0x280, RZ ;  /* 0x000002800d0f7810 */ /* 0x002fe20007ffe0ff */
[----:B--2---:R-:W-:-:S05]  /*0d00*/  @!P1 FADD R17, R14, 1 ;  /* 0x3f8000000e119421 */ /* 0x004fca0000000000 */
[----:B------:R0:W-:Y:S05]  /*0d10*/  @!P1 STG.E desc[UR6][R10.64+0x400], R17 ;  /* 0x000400110a009986 */ /* 0x0001ea000c101906 */
[----:B------:R-:W2:Y:S01]  /*0d20*/  @!P0 LDG.E R14, desc[UR6][R8.64+0x600] ;  /* 0x00060006080e8981 */ /* 0x000ea2000c1e1900 */
[----:B------:R-:W-:Y:S02]  /*0d30*/  ISETP.GE.AND P1, PT, R15, R6, PT ;  /* 0x000000060f00720c */ /* 0x000fe40003f26270 */
[----:B------:R-:W-:Y:S01]  /*0d40*/  IADD3 R19, PT, PT, R13, 0x300, RZ ;  /* 0x000003000d137810 */ /* 0x000fe20007ffe0ff */
[----:B--2---:R-:W-:-:S05]  /*0d50*/  @!P0 FADD R15, R14, 1 ;  /* 0x3f8000000e0f8421 */ /* 0x004fca0000000000 */
[----:B------:R1:W-:Y:S05]  /*0d60*/  @!P0 STG.E desc[UR6][R10.64+0x600], R15 ;  /* 0x0006000f0a008986 */ /* 0x0003ea000c101906 */
[----:B------:R-:W2:Y:S01]  /*0d70*/  @!P1 LDG.E R14, desc[UR6][R8.64+0x800] ;  /* 0x00080006080e9981 */ /* 0x000ea2000c1e1900 */
[----:B------:R-:W-:Y:S01]  /*0d80*/  ISETP.GE.AND P0, PT, R19, R6, PT ;  /* 0x000000061300720c */ /* 0x000fe20003f06270 */
[----:B--2---:R-:W-:-:S05]  /*0d90*/  @!P1 FADD R19, R14, 1 ;  /* 0x3f8000000e139421 */ /* 0x004fca0000000000 */
[----:B------:R1:W-:Y:S07]  /*0da0*/  @!P1 STG.E desc[UR6][R10.64+0x800], R19 ;  /* 0x000800130a009986 */ /* 0x0003ee000c101906 */
[----:B------:R-:W0:Y:S01]  /*0db0*/  @!P0 LDG.E R14, desc[UR6][R8.64+0xa00] ;  /* 0x000a0006080e8981 */ /* 0x000e22000c1e1900 */
[----:B------:R-:W-:Y:S01]  /*0dc0*/  IADD3 R13, PT, PT, R13, 0x380, RZ ;  /* 0x000003800d0d7810 */ /* 0x000fe20007ffe0ff */
[----:B------:R-:W-:Y:S01]  /*0dd0*/  VIADD R12, R12, 0x8 ;  /* 0x000000080c0c7836 */ /* 0x000fe20000000000 */
[----:B------:R-:W-:Y:S04]  /*0de0*/  BSSY.RECONVERGENT B0, `(.L_x_176) ;  /* 0x0000009000007945 */ /* 0x000fe80003800200 */
[----:B------:R-:W-:Y:S01]  /*0df0*/  ISETP.NE.AND P1, PT, R12, R7, PT ;  /* 0x000000070c00720c */ /* 0x000fe20003f25270 */
[----:B0-----:R-:W-:-:S05]  /*0e00*/  @!P0 FADD R17, R14, 1 ;  /* 0x3f8000000e118421 */ /* 0x001fca0000000000 */
[----:B------:R1:W-:Y:S01]  /*0e10*/  @!P0 STG.E desc[UR6][R10.64+0xa00], R17 ;  /* 0x000a00110a008986 */ /* 0x0003e2000c101906 */
[----:B------:R-:W-:-:S13]  /*0e20*/  ISETP.GE.AND P0, PT, R13, R6, PT ;  /* 0x000000060d00720c */ /* 0x000fda0003f06270 */
[----:B-1----:R-:W-:Y:S05]  /*0e30*/  @P0 BRA `(.L_x_177) ;  /* 0x00000000000c0947 */ /* 0x002fea0003800000 */
[----:B------:R-:W2:Y:S02]  /*0e40*/  LDG.E R8, desc[UR6][R8.64+0xc00] ;  /* 0x000c000608087981 */ /* 0x000ea4000c1e1900 */
[----:B--2---:R-:W-:-:S05]  /*0e50*/  FADD R13, R8, 1 ;  /* 0x3f800000080d7421 */ /* 0x004fca0000000000 */
[----:B------:R0:W-:Y:S02]  /*0e60*/  STG.E desc[UR6][R10.64+0xc00], R13 ;  /* 0x000c000d0a007986 */ /* 0x0001e4000c101906 */
.L_x_177:
[----:B------:R-:W-:Y:S05]  /*0e70*/  BSYNC.RECONVERGENT B0 ;  /* 0x0000000000007941 */ /* 0x000fea0003800200 */
.L_x_176:
[----:B------:R-:W-:Y:S05]  /*0e80*/  @P1 BRA `(.L_x_178) ;  /* 0xfffffffc00381947 */ /* 0x000fea000383ffff */
.L_x_175:
[----:B------:R-:W-:-:S13]  /*0e90*/  ISETP.NE.AND P0, PT, R20, RZ, PT ;  /* 0x000000ff1400720c */ /* 0x000fda0003f05270 */
[----:B------:R-:W-:Y:S05]  /*0ea0*/  @!P0 EXIT ;  /* 0x000000000000894d */ /* 0x000fea0003800000 */
[----:B------:R-:W1:Y:S01]  /*0eb0*/  LDC R8, c[0x0][0x384] ;  /* 0x0000e100ff087b82 */ /* 0x000e620000000800 */
[----:B------:R-:W-:Y:S02]  /*0ec0*/  ISETP.GE.U32.AND P1, PT, R20, 0x4, PT ;  /* 0x000000041400780c */ /* 0x000fe40003f26070 */
[----:B-1----:R-:W-:-:S04]  /*0ed0*/  LOP3.LUT R21, R8, 0x3, RZ, 0xc0, !PT ;  /* 0x0000000308157812 */ /* 0x002fc800078ec0ff */
[----:B------:R-:W-:-:S07]  /*0ee0*/  ISETP.NE.AND P0, PT, R21, RZ, PT ;  /* 0x000000ff1500720c */ /* 0x000fce0003f05270 */
[----:B------:R-:W-:Y:S06]  /*0ef0*/  @!P1 BRA `(.L_x_179) ;  /* 0x0000000000749947 */ /* 0x000fec0003800000 */
[----:B------:R-:W-:-:S04]  /*0f00*/  LEA R19, R7, R0, 0x7 ;  /* 0x0000000007137211 */ /* 0x000fc800078e38ff */
[----:B------:R-:W-:-:S13]  /*0f10*/  ISETP.GE.AND P2, PT, R19, R6, PT ;  /* 0x000000061300720c */ /* 0x000fda0003f46270 */
[----:B0-----:R-:W-:-:S06]  /*0f20*/  @!P2 IMAD.WIDE R10, R19, 0x4, R2 ;  /* 0x00000004130aa825 */ /* 0x001fcc00078e0202 */
        /* <DEDUP_REMOVED lines=8> */
[----:B------:R-:W-:Y:S01]  /*0fb0*/  IADD3 R25, PT, PT, R19, 0x100, RZ ;  /* 0x0000010013197810 */ /* 0x000fe20007ffe0ff */
        /* <DEDUP_REMOVED lines=13> */
[----:B------:R-:W-:-:S04]  /*1090*/  @!P1 IMAD.WIDE R18, R19, 0x4, R4 ;  /* 0x0000000413129825 */ /* 0x000fc800078e0204 */
[----:B------:R-:W-:Y:S02]  /*10a0*/  VIADD R7, R7, 0x4 ;  /* 0x0000000407077836 */ /* 0x000fe40000000000 */
[----:B--2---:R-:W-:-:S05]  /*10b0*/  @!P1 FADD R25, R14, 1 ;  /* 0x3f8000000e199421 */ /* 0x004fca0000000000 */
[----:B------:R1:W-:Y:S02]  /*10c0*/  @!P1 STG.E desc[UR6][R18.64], R25 ;  /* 0x0000001912009986 */ /* 0x0003e4000c101906 */
.L_x_179:
        /* <DEDUP_REMOVED lines=9> */
[C---:B------:R-:W-:Y:S01]  /*1160*/  IADD3 R15, PT, PT, R11.reuse, 0x80, RZ ;  /* 0x000000800b0f7810 */ /* 0x040fe20007ffe0ff */
[----:B------:R-:W-:-:S03]  /*1170*/  @!P1 IMAD.WIDE R10, R11, 0x4, R4 ;  /* 0x000000040b0a9825 */ /* 0x000fc600078e0204 */
[----:B------:R-:W-:-:S13]  /*1180*/  ISETP.GE.AND P2, PT, R15, R6, PT ;  /* 0x000000060f00720c */ /* 0x000fda0003f46270 */
[----:B------:R-:W-:-:S04]  /*1190*/  @!P2 IMAD.WIDE R12, R15, 0x4, R2 ;  /* 0x000000040f0ca825 */ /* 0x000fc800078e0202 */
[----:B--2---:R-:W-:-:S05]  /*11a0*/  @!P1 FADD R17, R8, 1 ;  /* 0x3f80000008119421 */ /* 0x004fca0000000000 */
[----:B------:R2:W-:Y:S04]  /*11b0*/  @!P1 STG.E desc[UR6][R10.64], R17 ;  /* 0x000000110a009986 */ /* 0x0005e8000c101906 */
[----:B------:R-:W3:Y:S01]  /*11c0*/  @!P2 LDG.E R12, desc[UR6][R12.64] ;  /* 0x000000060c0ca981 */ /* 0x000ee2000c1e1900 */
[----:B------:R-:W-:Y:S01]  /*11d0*/  @!P2 IMAD.WIDE R14, R15, 0x4, R4 ;  /* 0x000000040f0ea825 */ /* 0x000fe200078e0204 */
[----:B------:R-:W-:-:S03]  /*11e0*/  IADD3 R7, PT, PT, R7, 0x2, RZ ;  /* 0x0000000207077810 */ /* 0x000fc60007ffe0ff */
[----:B---3--:R-:W-:-:S05]  /*11f0*/  @!P2 FADD R19, R12, 1 ;  /* 0x3f8000000c13a421 */ /* 0x008fca0000000000 */
[----:B------:R2:W-:Y:S02]  /*1200*/  @!P2 STG.E desc[UR6][R14.64], R19 ;  /* 0x000000130e00a986 */ /* 0x0005e4000c101906 */
.L_x_180:
[----:B------:R-:W-:Y:S05]  /*1210*/  @P0 EXIT ;  /* 0x000000000000094d */ /* 0x000fea0003800000 */
[----:B------:R-:W-:-:S04]  /*1220*/  LEA R7, R7, R0, 0x7 ;  /* 0x0000000007077211 */ /* 0x000fc800078e38ff */
[----:B------:R-:W-:-:S13]  /*1230*/  ISETP.GE.AND P0, PT, R7, R6, PT ;  /* 0x000000060700720c */ /* 0x000fda0003f06270 */
[----:B------:R-:W-:Y:S05]  /*1240*/  @P0 EXIT ;  /* 0x000000000000094d */ /* 0x000fea0003800000 */
[----:B------:R-:W-:-:S06]  /*1250*/  IMAD.WIDE R2, R7, 0x4, R2 ;  /* 0x0000000407027825 */ /* 0x000fcc00078e0202 */
[----:B------:R-:W3:Y:S01]  /*1260*/  LDG.E R2, desc[UR6][R2.64] ;  /* 0x0000000602027981 */ /* 0x000ee2000c1e1900 */
[----:B------:R-:W-:-:S04]  /*1270*/  IMAD.WIDE R4, R7, 0x4, R4 ;  /* 0x0000000407047825 */ /* 0x000fc800078e0204 */
[----:B---3--:R-:W-:-:S05]  /*1280*/  FADD R7, R2, 1 ;  /* 0x3f80000002077421 */ /* 0x008fca0000000000 */
[----:B------:R-:W-:Y:S01]  /*1290*/  STG.E desc[UR6][R4.64], R7 ;  /* 0x0000000704007986 */ /* 0x000fe2000c101906 */
[----:B------:R-:W-:Y:S05]  /*12a0*/  EXIT ;  /* 0x000000000000794d */ /* 0x000fea0003800000 */
.L_x_181:
        /* <DEDUP_REMOVED lines=13> */
.L_x_194:


//--------------------- .text._ZN3cub18CUB_300001_SM_10006detail8for_each13static_kernelINS2_12policy_hub_t12policy_500_tEmN6thrust24THRUST_300001_SM_1000_NS8cuda_cub20__uninitialized_fill7functorINS7_10device_ptrIfEEfEEEEvT0_T1_ --------------------------
	.section	.text._ZN3cub18CUB_300001_SM_10006detail8for_each13static_kernelINS2_12policy_hub_t12policy_500_tEmN6thrust24THRUST_300001_SM_1000_NS8cuda_cub20__uninitialized_fill7functorINS7_10device_ptrIfEEfEEEEvT0_T1_,"ax",@progbits
	.align	128
        .global         _ZN3cub18CUB_300001_SM_10006detail8for_each13static_kernelINS2_12policy_hub_t12policy_500_tEmN6thrust24THRUST_300001_SM_1000_NS8cuda_cub20__uninitialized_fill7functorINS7_10device_ptrIfEEfEEEEvT0_T1_
        .type           _ZN3cub18CUB_300001_SM_10006detail8for_each13static_kernelINS2_12policy_hub_t12policy_500_tEmN6thrust24THRUST_300001_SM_1000_NS8cuda_cub20__uninitialized_fill7functorINS7_10device_ptrIfEEfEEEEvT0_T1_,@function
        .size           _ZN3cub18CUB_300001_SM_10006detail8for_each13static_kernelINS2_12policy_hub_t12policy_500_tEmN6thrust24THRUST_300001_SM_1000_NS8cuda_cub20__uninitialized_fill7functorINS7_10device_ptrIfEEfEEEEvT0_T1_,(.L_x_195 - _ZN3cub18CUB_300001_SM_10006detail8for_each13static_kernelINS2_12policy_hub_t12policy_500_tEmN6thrust24THRUST_300001_SM_1000_NS8cuda_cub20__uninitialized_fill7functorINS7_10device_ptrIfEEfEEEEvT0_T1_)
        .other          _ZN3cub18CUB_300001_SM_10006detail8for_each13static_kernelINS2_12policy_hub_t12policy_500_tEmN6thrust24THRUST_300001_SM_1000_NS8cuda_cub20__uninitialized_fill7functorINS7_10device_ptrIfEEfEEEEvT0_T1_,@"STO_CUDA_ENTRY STV_DEFAULT"
_ZN3cub18CUB_300001_SM_10006detail8for_each13static_kernelINS2_12policy_hub_t12policy_500_tEmN6thrust24THRUST_300001_SM_1000_NS8cuda_cub20__uninitialized_fill7functorINS7_10device_ptrIfEEfEEEEvT0_T1_:
.text._ZN3cub18CUB_300001_SM_10006detail8for_each13static_kernelINS2_12policy_hub_t12policy_500_tEmN6thrust24THRUST_300001_SM_1000_NS8cuda_cub20__uninitialized_fill7functorINS7_10device_ptrIfEEfEEEEvT0_T1_:
[----:B------:R-:W-:Y:S08]  /*0000*/  LDC R1, c[0x0][0x37c] ;  /* 0x0000df00ff017b82 */ /* 0x000ff00000000800 */
[----:B------:R-:W0:Y:S01]  /*0010*/  S2UR UR4, SR_CTAID.X ;  /* 0x00000000000479c3 */ /* 0x000e220000002500 */
[----:B------:R-:W1:Y:S01]  /*0020*/  LDCU.64 UR6, c[0x0][0x380] ;  /* 0x00007000ff0677ac */ /* 0x000e620008000a00 */
[----:B------:R-:W2:Y:S01]  /*0030*/  LDCU.64 UR8, c[0x0][0x358] ;  /* 0x00006b00ff0877ac */ /* 0x000ea20008000a00 */
[----:B0-----:R-:W-:-:S04]  /*0040*/  UIMAD.WIDE.U32 UR4, UR4, 0x200, URZ ;  /* 0x00000200040478a5 */ /* 0x001fc8000f8e00ff */
[----:B-1----:R-:W-:-:S04]  /*0050*/  UIADD3 UR6, UP0, UPT, -UR4, UR6, URZ ;  /* 0x0000000604067290 */ /* 0x002fc8000ff1e1ff */
[----:B------:R-:W-:Y:S02]  /*0060*/  UIADD3.X UR7, UPT, UPT, ~UR5, UR7, URZ, UP0, !UPT ;  /* 0x0000000705077290 */ /* 0x000fe400087fe5ff */
[----:B------:R-:W-:-:S04]  /*0070*/  UISETP.GE.U32.AND UP0, UPT, UR6, 0x200, UPT ;  /* 0x000002000600788c */ /* 0x000fc8000bf06070 */
[----:B------:R-:W-:-:S09]  /*0080*/  UISETP.GE.U32.AND.EX UP0, UPT, UR7, URZ, UPT, UP0 ;  /* 0x000000ff0700728c */ /* 0x000fd2000bf06100 */
[----:B--2---:R-:W-:Y:S05]  /*0090*/  BRA.U !UP0, `(.L_x_182) ;  /* 0x0000000108287547 */ /* 0x004fea000b800000 */
[----:B------:R-:W0:Y:S01]  /*00a0*/  S2R R0, SR_TID.X ;  /* 0x0000000000007919 */ /* 0x000e220000002100 */
[----:B------:R-:W1:Y:S01]  /*00b0*/  LDCU.64 UR6, c[0x0][0x388] ;  /* 0x00007100ff0677ac */ /* 0x000e620008000a00 */
[----:B------:R-:W2:Y:S01]  /*00c0*/  LDC R5, c[0x0][0x390] ;  /* 0x0000e400ff057b82 */ /* 0x000ea20000000800 */
[----:B0-----:R-:W-:-:S05]  /*00d0*/  IADD3 R0, P0, PT, R0, UR4, RZ ;  /* 0x0000000400007c10 */ /* 0x001fca000ff1e0ff */
[----:B------:R-:W-:Y:S01]  /*00e0*/  IMAD.X R3, RZ, RZ, UR5, P0 ;  /* 0x00000005ff037e24 */ /* 0x000fe200080e06ff */
[----:B-1----:R-:W-:-:S04]  /*00f0*/  LEA R2, P0, R0, UR6, 0x2 ;  /* 0x0000000600027c11 */ /* 0x002fc8000f8010ff */
[----:B------:R-:W-:-:S05]  /*0100*/  LEA.HI.X R3, R0, UR7, R3, 0x2, P0 ;  /* 0x0000000700037c11 */ /* 0x000fca00080f1403 */
[----:B--2---:R-:W-:Y:S04]  /*0110*/  STG.E desc[UR8][R2.64], R5 ;  /* 0x0000000502007986 */ /* 0x004fe8000c101908 */
[----:B------:R-:W-:Y:S01]  /*0120*/  STG.E desc[UR8][R2.64+0x400], R5 ;  /* 0x0004000502007986 */ /* 0x000fe2000c101908 */
[----:B------:R-:W-:Y:S05]  /*0130*/  EXIT ;  /* 0x000000000000794d */ /* 0x000fea0003800000 */
.L_x_182:
[----:B------:R-:W0:Y:S01]  /*0140*/  S2R R0, SR_TID.X ;  /* 0x0000000000007919 */ /* 0x000e220000002100 */
[----:B------:R-:W-:Y:S01]  /*0150*/  IMAD.U32 R2, RZ, RZ, UR7 ;  /* 0x00000007ff027e24 */ /* 0x000fe2000f8e00ff */
[----:B------:R-:W1:Y:S01]  /*0160*/  LDCU.64 UR10, c[0x0][0x388] ;  /* 0x00007100ff0a77ac */ /* 0x000e620008000a00 */
[----:B------:R-:W-:Y:S01]  /*0170*/  IMAD.U32 R4, RZ, RZ, UR7 ;  /* 0x00000007ff047e24 */ /* 0x000fe2000f8e00ff */
[----:B0-----:R-:W-:-:S04]  /*0180*/  ISETP.LT.U32.AND P0, PT, R0, UR6, PT ;  /* 0x0000000600007c0c */ /* 0x001fc8000bf01070 */
[----:B------:R-:W-:Y:S01]  /*0190*/  ISETP.GT.U32.AND.EX P0, PT, R2, RZ, PT, P0 ;  /* 0x000000ff0200720c */ /* 0x000fe20003f04100 */
[C---:B------:R-:W-:Y:S01]  /*01a0*/  VIADD R2, R0.reuse, 0x100 ;  /* 0x0000010000027836 */ /* 0x040fe20000000000 */
[----:B------:R-:W-:-:S04]  /*01b0*/  IADD3 R0, P2, PT, R0, UR4, RZ ;  /* 0x0000000400007c10 */ /* 0x000fc8000ff5e0ff */
[----:B------:R-:W-:Y:S01]  /*01c0*/  ISETP.LT.U32.AND P1, PT, R2, UR6, PT ;  /* 0x0000000602007c0c */ /* 0x000fe2000bf21070 */
[----:B------:R-:W-:Y:S01]  /*01d0*/  IMAD.X R3, RZ, RZ, UR5, P2 ;  /* 0x00000005ff037e24 */ /* 0x000fe200090e06ff */
[----:B-1----:R-:W-:Y:S02]  /*01e0*/  LEA R2, P2, R0, UR10, 0x2 ;  /* 0x0000000a00027c11 */ /* 0x002fe4000f8410ff */
[----:B------:R-:W-:Y:S02]  /*01f0*/  ISETP.GT.U32.AND.EX P1, PT, R4, RZ, PT, P1 ;  /* 0x000000ff0400720c */ /* 0x000fe40003f24110 */
[----:B------:R-:W-:Y:S01]  /*0200*/  LEA.HI.X R3, R0, UR11, R3, 0x2, P2 ;  /* 0x0000000b00037c11 */ /* 0x000fe200090f1403 */
[----:B------:R-:W0:Y:S04]  /*0210*/  @P0 LDC R5, c[0x0][0x390] ;  /* 0x0000e400ff050b82 */ /* 0x000e280000000800 */
[----:B0-----:R0:W-:Y:S06]  /*0220*/  @P0 STG.E desc[UR8][R2.64], R5 ;  /* 0x0000000502000986 */ /* 0x0011ec000c101908 */
[----:B------:R-:W-:Y:S05]  /*0230*/  @!P1 EXIT ;  /* 0x000000000000994d */ /* 0x000fea0003800000 */
[----:B0-----:R-:W0:Y:S02]  /*0240*/  LDC R5, c[0x0][0x390] ;  /* 0x0000e400ff057b82 */ /* 0x001e240000000800 */
[----:B0-----:R-:W-:Y:S01]  /*0250*/  STG.E desc[UR8][R2.64+0x400], R5 ;  /* 0x0004000502007986 */ /* 0x001fe2000c101908 */
[----:B------:R-:W-:Y:S05]  /*0260*/  EXIT ;  /* 0x000000000000794d */ /* 0x000fea0003800000 */
.L_x_183:
        /* <DEDUP_REMOVED lines=9> */
.L_x_195:


//--------------------- .text._ZN3cub18CUB_300001_SM_10006detail11EmptyKernelIvEEvv --------------------------
	.section	.text._ZN3cub18CUB_300001_SM_10006detail11EmptyKernelIvEEvv,"ax",@progbits
	.align	128
        .global         _ZN3cub18CUB_300001_SM_10006detail11EmptyKernelIvEEvv
        .type           _ZN3cub18CUB_300001_SM_10006detail11EmptyKernelIvEEvv,@function
        .size           _ZN3cub18CUB_300001_SM_10006detail11EmptyKernelIvEEvv,(.L_x_196 - _ZN3cub18CUB_300001_SM_10006detail11EmptyKernelIvEEvv)
        .other          _ZN3cub18CUB_300001_SM_10006detail11EmptyKernelIvEEvv,@"STO_CUDA_ENTRY STV_DEFAULT"
_ZN3cub18CUB_300001_SM_10006detail11EmptyKernelIvEEvv:
.text._ZN3cub18CUB_300001_SM_10006detail11EmptyKernelIvEEvv:
[----:B------:R-:W-:Y:S01]  /*0000*/  LDC R1, c[0x0][0x37c] ;  /* 0x0000df00ff017b82 */ /* 0x000fe20000000800 */
[----:B------:R-:W-:Y:S05]  /*0010*/  EXIT ;  /* 0x000000000000794d */ /* 0x000fea0003800000 */
.L_x_184:
        /* <DEDUP_REMOVED lines=14> */
.L_x_196:


//--------------------- .nv.shared._ZN3cub18CUB_300001_SM_10006detail9transform16transform_kernelINS2_10policy_hubILb1EN4cuda3std3__45tupleIJN6thrust24THRUST_300001_SM_1000_NS6detail15normal_iteratorINSA_10device_ptrIfEEEEEEEE10policy1000El11exponentialSF_JPfEEEvT0_iT1_T2_DpNS2_10kernel_argIT3_EE --------------------------
	.section	.nv.shared._ZN3cub18CUB_300001_SM_10006detail9transform16transform_kernelINS2_10policy_hubILb1EN4cuda3std3__45tupleIJN6thrust24THRUST_300001_SM_1000_NS6detail15normal_iteratorINSA_10device_ptrIfEEEEEEEE10policy1000El11exponentialSF_JPfEEEvT0_iT1_T2_DpNS2_10kernel_argIT3_EE,"aw",@nobits
	.sectionflags	@""
	.align	128
	.zero		1024


//--------------------- .nv.shared.reserved.0     --------------------------
	.section	.nv.shared.reserved.0,"aw",@nobits
	.weak		__nv_reservedSMEM_offset_0_alias
	.size		__nv_reservedSMEM_offset_0_alias, 0, 64
	.other		__nv_reservedSMEM_offset_0_alias,@"STO_CUDA_RESERVED_SHARED STV_DEFAULT"
__nv_reservedSMEM_offset_0_alias:
	.zero		0
	.zero		64


//--------------------- .nv.global                --------------------------
	.section	.nv.global,"aw",@nobits
.nv.global:
	.type		_ZN30_INTERNAL_77b36fa8_4_k_cu_main6thrust24THRUST_300001_SM_1000_NS3seqE,@object
	.size		_ZN30_INTERNAL_77b36fa8_4_k_cu_main6thrust24THRUST_300001_SM_1000_NS3seqE,(_ZN30_INTERNAL_77b36fa8_4_k_cu_main4cuda3std3__48in_placeE - _ZN30_INTERNAL_77b36fa8_4_k_cu_main6thrust24THRUST_300001_SM_1000_NS3seqE)
_ZN30_INTERNAL_77b36fa8_4_k_cu_main6thrust24THRUST_300001_SM_1000_NS3seqE:
	.zero		1
	.type		_ZN30_INTERNAL_77b36fa8_4_k_cu_main4cuda3std3__48in_placeE,@object
	.size		_ZN30_INTERNAL_77b36fa8_4_k_cu_main4cuda3std3__48in_placeE,(_ZN30_INTERNAL_77b36fa8_4_k_cu_main4cuda3std6ranges3__45__cpo4sizeE - _ZN30_INTERNAL_77b36fa8_4_k_cu_main4cuda3std3__48in_placeE)
_ZN30_INTERNAL_77b36fa8_4_k_cu_main4cuda3std3__48in_placeE:
	.zero		1
	.type		_ZN30_INTERNAL_77b36fa8_4_k_cu_main4cuda3std6ranges3__45__cpo4sizeE,@object
	.size		_ZN30_INTERNAL_77b36fa8_4_k_cu_main4cuda3std6ranges3__45__cpo4sizeE,(_ZN30_INTERNAL_77b36fa8_4_k_cu_main6thrust24THRUST_300001_SM_1000_NS12placeholders2_3E - _ZN30_INTERNAL_77b36fa8_4_k_cu_main4cuda3std6ranges3__45__cpo4sizeE)
_ZN30_INTERNAL_77b36fa8_4_k_cu_main4cuda3std6ranges3__45__cpo4sizeE:
	.zero		1
	.type		_ZN30_INTERNAL_77b36fa8_4_k_cu_main6thrust24THRUST_300001_SM_1000_NS12placeholders2_3E,@object
	.size		_ZN30_INTERNAL_77b36fa8_4_k_cu_main6thrust24THRUST_300001_SM_1000_NS12placeholders2_3E,(_ZN30_INTERNAL_77b36fa8_4_k_cu_main4cuda3std3__45__cpo6cbeginE - _ZN30_INTERNAL_77b36fa8_4_k_cu_main6thrust24THRUST_300001_SM_1000_NS12placeholders2_3E)
_ZN30_INTERNAL_77b36fa8_4_k_cu_main6thrust24THRUST_300001_SM_1000_NS12placeholders2_3E:
	.zero		1
	.type		_ZN30_INTERNAL_77b36fa8_4_k_cu_main4cuda3std3__45__cpo6cbeginE,@object
	.size		_ZN30_INTERNAL_77b36fa8_4_k_cu_main4cuda3std3__45__cpo6cbeginE,(_ZN30_INTERNAL_77b36fa8_4_k_cu_main4cuda3std6ranges3__45__cpo6cbeginE - _ZN30_INTERNAL_77b36fa8_4_k_cu_main4cuda3std3__45__cpo6cbeginE)
_ZN30_INTERNAL_77b36fa8_4_k_cu_main4cuda3std3__45__cpo6cbeginE:
	.zero		1
	.type		_ZN30_INTERNAL_77b36fa8_4_k_cu_main4cuda3std6ranges3__45__cpo6cbeginE,@object
	.size		_ZN30_INTERNAL_77b36fa8_4_k_cu_main4cuda3std6ranges3__45__cpo6cbeginE,(_ZN30_INTERNAL_77b36fa8_4_k_cu_main6thrust24THRUST_300001_SM_1000_NS12placeholders2_7E - _ZN30_INTERNAL_77b36fa8_4_k_cu_main4cuda3std6ranges3__45__cpo6cbeginE)
_ZN30_INTERNAL_77b36fa8_4_k_cu_main4cuda3std6ranges3__45__cpo6cbeginE:
	.zero		1
	.type		_ZN30_INTERNAL_77b36fa8_4_k_cu_main6thrust24THRUST_300001_SM_1000_NS12placeholders2_7E,@object
	.size		_ZN30_INTERNAL_77b36fa8_4_k_cu_main6thrust24THRUST_300001_SM_1000_NS12placeholders2_7E,(_ZN30_INTERNAL_77b36fa8_4_k_cu_main4cuda3std3__45__cpo7crbeginE - _ZN30_INTERNAL_77b36fa8_4_k_cu_main6thrust24THRUST_300001_SM_1000_NS12placeholders2_7E)
_ZN30_INTERNAL_77b36fa8_4_k_cu_main6thrust24THRUST_300001_SM_1000_NS12placeholders2_7E:
	.zero		1
	.type		_ZN30_INTERNAL_77b36fa8_4_k_cu_main4cuda3std3__45__cpo7crbeginE,@object
	.size		_ZN30_INTERNAL_77b36fa8_4_k_cu_main4cuda3std3__45__cpo7crbeginE,(_ZN30_INTERNAL_77b36fa8_4_k_cu_main4cuda3std6ranges3__45__cpo4nextE - _ZN30_INTERNAL_77b36fa8_4_k_cu_main4cuda3std3__45__cpo7crbeginE)
_ZN30_INTERNAL_77b36fa8_4_k_cu_main4cuda3std3__45__cpo7crbeginE:
	.zero		1
	.type		_ZN30_INTERNAL_77b36fa8_4_k_cu_main4cuda3std6ranges3__45__cpo4nextE,@object
	.size		_ZN30_INTERNAL_77b36fa8_4_k_cu_main4cuda3std6ranges3__45__cpo4nextE,(_ZN30_INTERNAL_77b36fa8_4_k_cu_main4cuda3std6ranges3__45__cpo4swapE - _ZN30_INTERNAL_77b36fa8_4_k_cu_main4cuda3std6ranges3__45__cpo4nextE)
_ZN30_INTERNAL_77b36fa8_4_k_cu_main4cuda3std6ranges3__45__cpo4nextE:
	.zero		1
	.type		_ZN30_INTERNAL_77b36fa8_4_k_cu_main4cuda3std6ranges3__45__cpo4swapE,@object
	.size		_ZN30_INTERNAL_77b36fa8_4_k_cu_main4cuda3std6ranges3__45__cpo4swapE,(_ZN30_INTERNAL_77b36fa8_4_k_cu_main6thrust24THRUST_300001_SM_1000_NS8cuda_cub10par_nosyncE - _ZN30_INTERNAL_77b36fa8_4_k_cu_main4cuda3std6ranges3__45__cpo4swapE)
_ZN30_INTERNAL_77b36fa8_4_k_cu_main4cuda3std6ranges3__45__cpo4swapE:
	.zero		1
	.type		_ZN30_INTERNAL_77b36fa8_4_k_cu_main6thrust24THRUST_300001_SM_1000_NS8cuda_cub10par_nosyncE,@object
	.size		_ZN30_INTERNAL_77b36fa8_4_k_cu_main6thrust24THRUST_300001_SM_1000_NS8cuda_cub10par_nosyncE,(_ZN30_INTERNAL_77b36fa8_4_k_cu_main6thrust24THRUST_300001_SM_1000_NS12placeholders2_9E - _ZN30_INTERNAL_77b36fa8_4_k_cu_main6thrust24THRUST_300001_SM_1000_NS8cuda_cub10par_nosyncE)
_ZN30_INTERNAL_77b36fa8_4_k_cu_main6thrust24THRUST_300001_SM_1000_NS8cuda_cub10par_nosyncE:
	.zero		1
	.type		_ZN30_INTERNAL_77b36fa8_4_k_cu_main6thrust24THRUST_300001_SM_1000_NS12placeholders2_9E,@object
	.size		_ZN30_INTERNAL_77b36fa8_4_k_cu_main6thrust24THRUST_300001_SM_1000_NS12placeholders2_9E,(_ZN30_INTERNAL_77b36fa8_4_k_cu_main4cuda3std3__432_GLOBAL__N__77b36fa8_4_k_cu_main6ignoreE - _ZN30_INTERNAL_77b36fa8_4_k_cu_main6thrust24THRUST_300001_SM_1000_NS12placeholders2_9E)
_ZN30_INTERNAL_77b36fa8_4_k_cu_main6thrust24THRUST_300001_SM_1000_NS12placeholders2_9E:
	.zero		1
	.type		_ZN30_INTERNAL_77b36fa8_4_k_cu_main4cuda3std3__432_GLOBAL__N__77b36fa8_4_k_cu_main6ignoreE,@object
	.size		_ZN30_INTERNAL_77b36fa8_4_k_cu_main4cuda3std3__432_GLOBAL__N__77b36fa8_4_k_cu_main6ignoreE,(_ZN30_INTERNAL_77b36fa8_4_k_cu_main4cuda3std6ranges3__45__cpo4dataE - _ZN30_INTERNAL_77b36fa8_4_k_cu_main4cuda3std3__432_GLOBAL__N__77b36fa8_4_k_cu_main6ignoreE)
_ZN30_INTERNAL_77b36fa8_4_k_cu_main4cuda3std3__432_GLOBAL__N__77b36fa8_4_k_cu_main6ignoreE:
	.zero		1
	.type		_ZN30_INTERNAL_77b36fa8_4_k_cu_main4cuda3std6ranges3__45__cpo4dataE,@object
	.size		_ZN30_INTERNAL_77b36fa8_4_k_cu_main4cuda3std6ranges3__45__cpo4dataE,(_ZN30_INTERNAL_77b36fa8_4_k_cu_main6thrust24THRUST_300001_SM_1000_NS12placeholders2_1E - _ZN30_INTERNAL_77b36fa8_4_k_cu_main4cuda3std6ranges3__45__cpo4dataE)
_ZN30_INTERNAL_77b36fa8_4_k_cu_main4cuda3std6ranges3__45__cpo4dataE:
	.zero		1
	.type		_ZN30_INTERNAL_77b36fa8_4_k_cu_main6thrust24THRUST_300001_SM_1000_NS12placeholders2_1E,@object
	.size		_ZN30_INTERNAL_77b36fa8_4_k_cu_main6thrust24THRUST_300001_SM_1000_NS12placeholders2_1E,(_ZN30_INTERNAL_77b36fa8_4_k_cu_main4cuda3std3__45__cpo5beginE - _ZN30_INTERNAL_77b36fa8_4_k_cu_main6thrust24THRUST_300001_SM_1000_NS12placeholders2_1E)
_ZN30_INTERNAL_77b36fa8_4_k_cu_main6thrust24THRUST_300001_SM_1000_NS12placeholders2_1E:
	.zero		1
	.type		_ZN30_INTERNAL_77b36fa8_4_k_cu_main4cuda3std3__45__cpo5beginE,@object
	.size		_ZN30_INTERNAL_77b36fa8_4_k_cu_main4cuda3std3__45__cpo5beginE,(_ZN30_INTERNAL_77b36fa8_4_k_cu_main4cuda3std6ranges3__45__cpo5beginE - _ZN30_INTERNAL_77b36fa8_4_k_cu_main4cuda3std3__45__cpo5beginE)
_ZN30_INTERNAL_77b36fa8_4_k_cu_main4cuda3std3__45__cpo5beginE:
	.zero		1
	.type		_ZN30_INTERNAL_77b36fa8_4_k_cu_main4cuda3std6ranges3__45__cpo5beginE,@object
	.size		_ZN30_INTERNAL_77b36fa8_4_k_cu_main4cuda3std6ranges3__45__cpo5beginE,(_ZN30_INTERNAL_77b36fa8_4_k_cu_main6thrust24THRUST_300001_SM_1000_NS12placeholders2_5E - _ZN30_INTERNAL_77b36fa8_4_k_cu_main4cuda3std6ranges3__45__cpo5beginE)
_ZN30_INTERNAL_77b36fa8_4_k_cu_main4cuda3std6ranges3__45__cpo5beginE:
	.zero		1
	.type		_ZN30_INTERNAL_77b36fa8_4_k_cu_main6thrust24THRUST_300001_SM_1000_NS12placeholders2_5E,@object
	.size		_ZN30_INTERNAL_77b36fa8_4_k_cu_main6thrust24THRUST_300001_SM_1000_NS12placeholders2_5E,(_ZN30_INTERNAL_77b36fa8_4_k_cu_main4cuda3std3__45__cpo6rbeginE - _ZN30_INTERNAL_77b36fa8_4_k_cu_main6thrust24THRUST_300001_SM_1000_NS12placeholders2_5E)
_ZN30_INTERNAL_77b36fa8_4_k_cu_main6thrust24THRUST_300001_SM_1000_NS12placeholders2_5E:
	.zero		1
	.type		_ZN30_INTERNAL_77b36fa8_4_k_cu_main4cuda3std3__45__cpo6rbeginE,@object
	.size		_ZN30_INTERNAL_77b36fa8_4_k_cu_main4cuda3std3__45__cpo6rbeginE,(_ZN30_INTERNAL_77b36fa8_4_k_cu_main4cuda3std6ranges3__45__cpo7advanceE - _ZN30_INTERNAL_77b36fa8_4_k_cu_main4cuda3std3__45__cpo6rbeginE)
_ZN30_INTERNAL_77b36fa8_4_k_cu_main4cuda3std3__45__cpo6rbeginE:
	.zero		1
	.type		_ZN30_INTERNAL_77b36fa8_4_k_cu_main4cuda3std6ranges3__45__cpo7advanceE,@object
	.size		_ZN30_INTERNAL_77b36fa8_4_k_cu_main4cuda3std6ranges3__45__cpo7advanceE,(_ZN30_INTERNAL_77b36fa8_4_k_cu_main4cuda3std3__47nulloptE - _ZN30_INTERNAL_77b36fa8_4_k_cu_main4cuda3std6ranges3__45__cpo7advanceE)
_ZN30_INTERNAL_77b36fa8_4_k_cu_main4cuda3std6ranges3__45__cpo7advanceE:
	.zero		1
	.type		_ZN30_INTERNAL_77b36fa8_4_k_cu_main4cuda3std3__47nulloptE,@object
	.size		_ZN30_INTERNAL_77b36fa8_4_k_cu_main4cuda3std3__47nulloptE,(_ZN30_INTERNAL_77b36fa8_4_k_cu_main4cuda3std6ranges3__45__cpo8distanceE - _ZN30_INTERNAL_77b36fa8_4_k_cu_main4cuda3std3__47nulloptE)
_ZN30_INTERNAL_77b36fa8_4_k_cu_main4cuda3std3__47nulloptE:
	.zero		1
	.type		_ZN30_INTERNAL_77b36fa8_4_k_cu_main4cuda3std6ranges3__45__cpo8distanceE,@object
	.size		_ZN30_INTERNAL_77b36fa8_4_k_cu_main4cuda3std6ranges3__45__cpo8distanceE,(_ZN30_INTERNAL_77b36fa8_4_k_cu_main6thrust24THRUST_300001_SM_1000_NS12placeholders3_10E - _ZN30_INTERNAL_77b36fa8_4_k_cu_main4cuda3std6ranges3__45__cpo8distanceE)
_ZN30_INTERNAL_77b36fa8_4_k_cu_main4cuda3std6ranges3__45__cpo8distanceE:
	.zero		1
	.type		_ZN30_INTERNAL_77b36fa8_4_k_cu_main6thrust24THRUST_300001_SM_1000_NS12placeholders3_10E,@object
	.size		_ZN30_INTERNAL_77b36fa8_4_k_cu_main6thrust24THRUST_300001_SM_1000_NS12placeholders3_10E,(_ZN30_INTERNAL_77b36fa8_4_k_cu_main4cuda3std3__419piecewise_constructE - _ZN30_INTERNAL_77b36fa8_4_k_cu_main6thrust24THRUST_300001_SM_1000_NS12placeholders3_10E)
_ZN30_INTERNAL_77b36fa8_4_k_cu_main6thrust24THRUST_300001_SM_1000_NS12placeholders3_10E:
	.zero		1
	.type		_ZN30_INTERNAL_77b36fa8_4_k_cu_main4cuda3std3__419piecewise_constructE,@object
	.size		_ZN30_INTERNAL_77b36fa8_4_k_cu_main4cuda3std3__419piecewise_constructE,(_ZN30_INTERNAL_77b36fa8_4_k_cu_main4cuda3std6ranges3__45__cpo5cdataE - _ZN30_INTERNAL_77b36fa8_4_k_cu_main4cuda3std3__419piecewise_constructE)
_ZN30_INTERNAL_77b36fa8_4_k_cu_main4cuda3std3__419piecewise_constructE:
	.zero		1
	.type		_ZN30_INTERNAL_77b36fa8_4_k_cu_main4cuda3std6ranges3__45__cpo5cdataE,@object
	.size		_ZN30_INTERNAL_77b36fa8_4_k_cu_main4cuda3std6ranges3__45__cpo5cdataE,(_ZN30_INTERNAL_77b36fa8_4_k_cu_main6thrust24THRUST_300001_SM_1000_NS12placeholders2_2E - _ZN30_INTERNAL_77b36fa8_4_k_cu_main4cuda3std6ranges3__45__cpo5cdataE)
_ZN30_INTERNAL_77b36fa8_4_k_cu_main4cuda3std6ranges3__45__cpo5cdataE:
	.zero		1
	.type		_ZN30_INTERNAL_77b36fa8_4_k_cu_main6thrust24THRUST_300001_SM_1000_NS12placeholders2_2E,@object
	.size		_ZN30_INTERNAL_77b36fa8_4_k_cu_main6thrust24THRUST_300001_SM_1000_NS12placeholders2_2E,(_ZN30_INTERNAL_77b36fa8_4_k_cu_main4cuda3std3__45__cpo3endE - _ZN30_INTERNAL_77b36fa8_4_k_cu_main6thrust24THRUST_300001_SM_1000_NS12placeholders2_2E)
_ZN30_INTERNAL_77b36fa8_4_k_cu_main6thrust24THRUST_300001_SM_1000_NS12placeholders2_2E:
	.zero		1
	.type		_ZN30_INTERNAL_77b36fa8_4_k_cu_main4cuda3std3__45__cpo3endE,@object
	.size		_ZN30_INTERNAL_77b36fa8_4_k_cu_main4cuda3std3__45__cpo3endE,(_ZN30_INTERNAL_77b36fa8_4_k_cu_main4cuda3std6ranges3__45__cpo3endE - _ZN30_INTERNAL_77b36fa8_4_k_cu_main4cuda3std3__45__cpo3endE)
_ZN30_INTERNAL_77b36fa8_4_k_cu_main4cuda3std3__45__cpo3endE:
	.zero		1
	.type		_ZN30_INTERNAL_77b36fa8_4_k_cu_main4cuda3std6ranges3__45__cpo3endE,@object
	.size		_ZN30_INTERNAL_77b36fa8_4_k_cu_main4cuda3std6ranges3__45__cpo3endE,(_ZN30_INTERNAL_77b36fa8_4_k_cu_main6thrust24THRUST_300001_SM_1000_NS12placeholders2_6E - _ZN30_INTERNAL_77b36fa8_4_k_cu_main4cuda3std6ranges3__45__cpo3endE)
_ZN30_INTERNAL_77b36fa8_4_k_cu_main4cuda3std6ranges3__45__cpo3endE:
	.zero		1
	.type		_ZN30_INTERNAL_77b36fa8_4_k_cu_main6thrust24THRUST_300001_SM_1000_NS12placeholders2_6E,@object
	.size		_ZN30_INTERNAL_77b36fa8_4_k_cu_main6thrust24THRUST_300001_SM_1000_NS12placeholders2_6E,(_ZN30_INTERNAL_77b36fa8_4_k_cu_main4cuda3std3__45__cpo4rendE - _ZN30_INTERNAL_77b36fa8_4_k_cu_main6thrust24THRUST_300001_SM_1000_NS12placeholders2_6E)
_ZN30_INTERNAL_77b36fa8_4_k_cu_main6thrust24THRUST_300001_SM_1000_NS12placeholders2_6E:
	.zero		1
	.type		_ZN30_INTERNAL_77b36fa8_4_k_cu_main4cuda3std3__45__cpo4rendE,@object
	.size		_ZN30_INTERNAL_77b36fa8_4_k_cu_main4cuda3std3__45__cpo4rendE,(_ZN30_INTERNAL_77b36fa8_4_k_cu_main4cuda3std6ranges3__45__cpo9iter_swapE - _ZN30_INTERNAL_77b36fa8_4_k_cu_main4cuda3std3__45__cpo4rendE)
_ZN30_INTERNAL_77b36fa8_4_k_cu_main4cuda3std3__45__cpo4rendE:
	.zero		1
	.type		_ZN30_INTERNAL_77b36fa8_4_k_cu_main4cuda3std6ranges3__45__cpo9iter_swapE,@object
	.size		_ZN30_INTERNAL_77b36fa8_4_k_cu_main4cuda3std6ranges3__45__cpo9iter_swapE,(_ZN30_INTERNAL_77b36fa8_4_k_cu_main4cuda3std3__48unexpectE - _ZN30_INTERNAL_77b36fa8_4_k_cu_main4cuda3std6ranges3__45__cpo9iter_swapE)
_ZN30_INTERNAL_77b36fa8_4_k_cu_main4cuda3std6ranges3__45__cpo9iter_swapE:
	.zero		1
	.type		_ZN30_INTERNAL_77b36fa8_4_k_cu_main4cuda3std3__48unexpectE,@object
	.size		_ZN30_INTERNAL_77b36fa8_4_k_cu_main4cuda3std3__48unexpectE,(_ZN30_INTERNAL_77b36fa8_4_k_cu_main6thrust24THRUST_300001_SM_1000_NS8cuda_cub3parE - _ZN30_INTERNAL_77b36fa8_4_k_cu_main4cuda3std3__48unexpectE)
_ZN30_INTERNAL_77b36fa8_4_k_cu_main4cuda3std3__48unexpectE:
	.zero		1
	.type		_ZN30_INTERNAL_77b36fa8_4_k_cu_main6thrust24THRUST_300001_SM_1000_NS8cuda_cub3parE,@object
	.size		_ZN30_INTERNAL_77b36fa8_4_k_cu_main6thrust24THRUST_300001_SM_1000_NS8cuda_cub3parE,(_ZN30_INTERNAL_77b36fa8_4_k_cu_main6thrust24THRUST_300001_SM_1000_NS12placeholders2_4E - _ZN30_INTERNAL_77b36fa8_4_k_cu_main6thrust24THRUST_300001_SM_1000_NS8cuda_cub3parE)
_ZN30_INTERNAL_77b36fa8_4_k_cu_main6thrust24THRUST_300001_SM_1000_NS8cuda_cub3parE:
	.zero		1
	.type		_ZN30_INTERNAL_77b36fa8_4_k_cu_main6thrust24THRUST_300001_SM_1000_NS12placeholders2_4E,@object
	.size		_ZN30_INTERNAL_77b36fa8_4_k_cu_main6thrust24THRUST_300001_SM_1000_NS12placeholders2_4E,(_ZN30_INTERNAL_77b36fa8_4_k_cu_main4cuda3std3__45__cpo4cendE - _ZN30_INTERNAL_77b36fa8_4_k_cu_main6thrust24THRUST_300001_SM_1000_NS12placeholders2_4E)
_ZN30_INTERNAL_77b36fa8_4_k_cu_main6thrust24THRUST_300001_SM_1000_NS12placeholders2_4E:
	.zero		1
	.type		_ZN30_INTERNAL_77b36fa8_4_k_cu_main4cuda3std3__45__cpo4cendE,@object
	.size		_ZN30_INTERNAL_77b36fa8_4_k_cu_main4cuda3std3__45__cpo4cendE,(_ZN30_INTERNAL_77b36fa8_4_k_cu_main4cuda3std6ranges3__45__cpo4cendE - _ZN30_INTERNAL_77b36fa8_4_k_cu_main4cuda3std3__45__cpo4cendE)
_ZN30_INTERNAL_77b36fa8_4_k_cu_main4cuda3std3__45__cpo4cendE:
	.zero		1
	.type		_ZN30_INTERNAL_77b36fa8_4_k_cu_main4cuda3std6ranges3__45__cpo4cendE,@object
	.size		_ZN30_INTERNAL_77b36fa8_4_k_cu_main4cuda3std6ranges3__45__cpo4cendE,(_ZN30_INTERNAL_77b36fa8_4_k_cu_main4cuda3std3__420unreachable_sentinelE - _ZN30_INTERNAL_77b36fa8_4_k_cu_main4cuda3std6ranges3__45__cpo4cendE)
_ZN30_INTERNAL_77b36fa8_4_k_cu_main4cuda3std6ranges3__45__cpo4cendE:
	.zero		1
	.type		_ZN30_INTERNAL_77b36fa8_4_k_cu_main4cuda3std3__420unreachable_sentinelE,@object
	.size		_ZN30_INTERNAL_77b36fa8_4_k_cu_main4cuda3std3__420unreachable_sentinelE,(_ZN30_INTERNAL_77b36fa8_4_k_cu_main4cuda3std6ranges3__45__cpo5ssizeE - _ZN30_INTERNAL_77b36fa8_4_k_cu_main4cuda3std3__420unreachable_sentinelE)
_ZN30_INTERNAL_77b36fa8_4_k_cu_main4cuda3std3__420unreachable_sentinelE:
	.zero		1
	.type		_ZN30_INTERNAL_77b36fa8_4_k_cu_main4cuda3std6ranges3__45__cpo5ssizeE,@object
	.size		_ZN30_INTERNAL_77b36fa8_4_k_cu_main4cuda3std6ranges3__45__cpo5ssizeE,(_ZN30_INTERNAL_77b36fa8_4_k_cu_main6thrust24THRUST_300001_SM_1000_NS12placeholders2_8E - _ZN30_INTERNAL_77b36fa8_4_k_cu_main4cuda3std6ranges3__45__cpo5ssizeE)
_ZN30_INTERNAL_77b36fa8_4_k_cu_main4cuda3std6ranges3__45__cpo5ssizeE:
	.zero		1
	.type		_ZN30_INTERNAL_77b36fa8_4_k_cu_main6thrust24THRUST_300001_SM_1000_NS12placeholders2_8E,@object
	.size		_ZN30_INTERNAL_77b36fa8_4_k_cu_main6thrust24THRUST_300001_SM_1000_NS12placeholders2_8E,(_ZN30_INTERNAL_77b36fa8_4_k_cu_main4cuda3std3__45__cpo5crendE - _ZN30_INTERNAL_77b36fa8_4_k_cu_main6thrust24THRUST_300001_SM_1000_NS12placeholders2_8E)
_ZN30_INTERNAL_77b36fa8_4_k_cu_main6thrust24THRUST_300001_SM_1000_NS12placeholders2_8E:
	.zero		1
	.type		_ZN30_INTERNAL_77b36fa8_4_k_cu_main4cuda3std3__45__cpo5crendE,@object
	.size		_ZN30_INTERNAL_77b36fa8_4_k_cu_main4cuda3std3__45__cpo5crendE,(_ZN30_INTERNAL_77b36fa8_4_k_cu_main4cuda3std6ranges3__45__cpo4prevE - _ZN30_INTERNAL_77b36fa8_4_k_cu_main4cuda3std3__45__cpo5crendE)
_ZN30_INTERNAL_77b36fa8_4_k_cu_main4cuda3std3__45__cpo5crendE:
	.zero		1
	.type		_ZN30_INTERNAL_77b36fa8_4_k_cu_main4cuda3std6ranges3__45__cpo4prevE,@object
	.size		_ZN30_INTERNAL_77b36fa8_4_k_cu_main4cuda3std6ranges3__45__cpo4prevE,(_ZN30_INTERNAL_77b36fa8_4_k_cu_main4cuda3std6ranges3__45__cpo9iter_moveE - _ZN30_INTERNAL_77b36fa8_4_k_cu_main4cuda3std6ranges3__45__cpo4prevE)
_ZN30_INTERNAL_77b36fa8_4_k_cu_main4cuda3std6ranges3__45__cpo4prevE:
	.zero		1
	.type		_ZN30_INTERNAL_77b36fa8_4_k_cu_main4cuda3std6ranges3__45__cpo9iter_moveE,@object
	.size		_ZN30_INTERNAL_77b36fa8_4_k_cu_main4cuda3std6ranges3__45__cpo9iter_moveE,(_ZN30_INTERNAL_77b36fa8_4_k_cu_main6thrust24THRUST_300001_SM_1000_NS6system6detail10sequential3seqE - _ZN30_INTERNAL_77b36fa8_4_k_cu_main4cuda3std6ranges3__45__cpo9iter_moveE)
_ZN30_INTERNAL_77b36fa8_4_k_cu_main4cuda3std6ranges3__45__cpo9iter_moveE:
	.zero		1
	.type		_ZN30_INTERNAL_77b36fa8_4_k_cu_main6thrust24THRUST_300001_SM_1000_NS6system6detail10sequential3seqE,@object
	.size		_ZN30_INTERNAL_77b36fa8_4_k_cu_main6thrust24THRUST_300001_SM_1000_NS6system6detail10sequential3seqE,(.L_31 - _ZN30_INTERNAL_77b36fa8_4_k_cu_main6thrust24THRUST_300001_SM_1000_NS6system6detail10sequential3seqE)
_ZN30_INTERNAL_77b36fa8_4_k_cu_main6thrust24THRUST_300001_SM_1000_NS6system6detail10sequential3seqE:
	.zero		1
.L_31:


//--------------------- .nv.shared._ZN3cub18CUB_300001_SM_10006detail9transform16transform_kernelINS2_10policy_hubILb1EN4cuda3std3__45tupleIJN6thrust24THRUST_300001_SM_1000_NS6detail15normal_iteratorINSA_10device_ptrIfEEEEEEEE10policy1000Ei11exponentialSF_JPfEEEvT0_iT1_T2_DpNS2_10kernel_argIT3_EE --------------------------
	.section	.nv.shared._ZN3cub18CUB_300001_SM_10006detail9transform16transform_kernelINS2_10policy_hubILb1EN4cuda3std3__45tupleIJN6thrust24THRUST_300001_SM_1000_NS6detail15normal_iteratorINSA_10device_ptrIfEEEEEEEE10policy1000Ei11exponentialSF_JPfEEEvT0_iT1_T2_DpNS2_10kernel_argIT3_EE,"aw",@nobits
	.sectionflags	@""
	.align	128
	.zero		1024


//--------------------- .nv.shared._ZN3cub18CUB_300001_SM_10006detail9transform16transform_kernelINS2_10policy_hubILb1EN4cuda3std3__45tupleIJN6thrust24THRUST_300001_SM_1000_NS6detail15normal_iteratorINSA_10device_ptrIfEEEEEEEE10policy1000El9logarithmSF_JPfEEEvT0_iT1_T2_DpNS2_10kernel_argIT3_EE --------------------------
	.section	.nv.shared._ZN3cub18CUB_300001_SM_10006detail9transform16transform_kernelINS2_10policy_hubILb1EN4cuda3std3__45tupleIJN6thrust24THRUST_300001_SM_1000_NS6detail15normal_iteratorINSA_10device_ptrIfEEEEEEEE10policy1000El9logarithmSF_JPfEEEvT0_iT1_T2_DpNS2_10kernel_argIT3_EE,"aw",@nobits
	.sectionflags	@""
	.align	128
	.zero		1024


//--------------------- .nv.shared._ZN3cub18CUB_300001_SM_10006detail9transform16transform_kernelINS2_10policy_hubILb1EN4cuda3std3__45tupleIJN6thrust24THRUST_300001_SM_1000_NS6detail15normal_iteratorINSA_10device_ptrIfEEEEEEEE10policy1000Ei9logarithmSF_JPfEEEvT0_iT1_T2_DpNS2_10kernel_argIT3_EE --------------------------
	.section	.nv.shared._ZN3cub18CUB_300001_SM_10006detail9transform16transform_kernelINS2_10policy_hubILb1EN4cuda3std3__45tupleIJN6thrust24THRUST_300001_SM_1000_NS6detail15normal_iteratorINSA_10device_ptrIfEEEEEEEE10policy1000Ei9logarithmSF_JPfEEEvT0_iT1_T2_DpNS2_10kernel_argIT3_EE,"aw",@nobits
	.sectionflags	@""
	.align	128
	.zero		1024


//--------------------- .nv.shared._ZN3cub18CUB_300001_SM_10006detail9transform16transform_kernelINS2_10policy_hubILb0EN4cuda3std3__45tupleIJN6thrust24THRUST_300001_SM_1000_NS6detail15normal_iteratorINSA_10device_ptrIfEEEESF_EEEE10policy1000ElNS7_4plusIfEESF_JPfSL_EEEvT0_iT1_T2_DpNS2_10kernel_argIT3_EE --------------------------
	.section	.nv.shared._ZN3cub18CUB_300001_SM_10006detail9transform16transform_kernelINS2_10policy_hubILb0EN4cuda3std3__45tupleIJN6thrust24THRUST_300001_SM_1000_NS6detail15normal_iteratorINSA_10device_ptrIfEEEESF_EEEE10policy1000ElNS7_4plusIfEESF_JPfSL_EEEvT0_iT1_T2_DpNS2_10kernel_argIT3_EE,"aw",@nobits
	.sectionflags	@""
	.align	128
.nv.shared._ZN3cub18CUB_300001_SM_10006detail9transform16transform_kernelINS2_10policy_hubILb0EN4cuda3std3__45tupleIJN6thrust24THRUST_300001_SM_1000_NS6detail15normal_iteratorINSA_10device_ptrIfEEEESF_EEEE10policy1000ElNS7_4plusIfEESF_JPfSL_EEEvT0_iT1_T2_DpNS2_10kernel_argIT3_EE:
	.zero		1152


//--------------------- .nv.shared._ZN3cub18CUB_300001_SM_10006detail9transform16transform_kernelINS2_10policy_hubILb0EN4cuda3std3__45tupleIJN6thrust24THRUST_300001_SM_1000_NS6detail15normal_iteratorINSA_10device_ptrIfEEEESF_EEEE10policy1000EiNS7_4plusIfEESF_JPfSL_EEEvT0_iT1_T2_DpNS2_10kernel_argIT3_EE --------------------------
	.section	.nv.shared._ZN3cub18CUB_300001_SM_10006detail9transform16transform_kernelINS2_10policy_hubILb0EN4cuda3std3__45tupleIJN6thrust24THRUST_300001_SM_1000_NS6detail15normal_iteratorINSA_10device_ptrIfEEEESF_EEEE10policy1000EiNS7_4plusIfEESF_JPfSL_EEEvT0_iT1_T2_DpNS2_10kernel_argIT3_EE,"aw",@nobits
	.sectionflags	@""
	.align	128
.nv.shared._ZN3cub18CUB_300001_SM_10006detail9transform16transform_kernelINS2_10policy_hubILb0EN4cuda3std3__45tupleIJN6thrust24THRUST_300001_SM_1000_NS6detail15normal_iteratorINSA_10device_ptrIfEEEESF_EEEE10policy1000EiNS7_4plusIfEESF_JPfSL_EEEvT0_iT1_T2_DpNS2_10kernel_argIT3_EE:
	.zero		1152


//--------------------- .nv.shared._ZN3cub18CUB_300001_SM_10006detail9transform16transform_kernelINS2_10policy_hubILb1EN4cuda3std3__45tupleIJN6thrust24THRUST_300001_SM_1000_NS6detail15normal_iteratorINSA_10device_ptrIfEEEEEEEE10policy1000El9incrementSF_JPfEEEvT0_iT1_T2_DpNS2_10kernel_argIT3_EE --------------------------
	.section	.nv.shared._ZN3cub18CUB_300001_SM_10006detail9transform16transform_kernelINS2_10policy_hubILb1EN4cuda3std3__45tupleIJN6thrust24THRUST_300001_SM_1000_NS6detail15normal_iteratorINSA_10device_ptrIfEEEEEEEE10policy1000El9incrementSF_JPfEEEvT0_iT1_T2_DpNS2_10kernel_argIT3_EE,"aw",@nobits
	.sectionflags	@""
	.align	128
	.zero		1024


//--------------------- .nv.shared._ZN3cub18CUB_300001_SM_10006detail9transform16transform_kernelINS2_10policy_hubILb1EN4cuda3std3__45tupleIJN6thrust24THRUST_300001_SM_1000_NS6detail15normal_iteratorINSA_10device_ptrIfEEEEEEEE10policy1000Ei9incrementSF_JPfEEEvT0_iT1_T2_DpNS2_10kernel_argIT3_EE --------------------------
	.section	.nv.shared._ZN3cub18CUB_300001_SM_10006detail9transform16transform_kernelINS2_10policy_hubILb1EN4cuda3std3__45tupleIJN6thrust24THRUST_300001_SM_1000_NS6detail15normal_iteratorINSA_10device_ptrIfEEEEEEEE10policy1000Ei9incrementSF_JPfEEEvT0_iT1_T2_DpNS2_10kernel_argIT3_EE,"aw",@nobits
	.sectionflags	@""
	.align	128
	.zero		1024


//--------------------- .nv.shared._ZN3cub18CUB_300001_SM_10006detail8for_each13static_kernelINS2_12policy_hub_t12policy_500_tEmN6thrust24THRUST_300001_SM_1000_NS8cuda_cub20__uninitialized_fill7functorINS7_10device_ptrIfEEfEEEEvT0_T1_ --------------------------
	.section	.nv.shared._ZN3cub18CUB_300001_SM_10006detail8for_each13static_kernelINS2_12policy_hub_t12policy_500_tEmN6thrust24THRUST_300001_SM_1000_NS8cuda_cub20__uninitialized_fill7functorINS7_10device_ptrIfEEfEEEEvT0_T1_,"aw",@nobits
	.sectionflags	@""
	.align	128
	.zero		1024


//--------------------- .nv.shared._ZN3cub18CUB_300001_SM_10006detail11EmptyKernelIvEEvv --------------------------
	.section	.nv.shared._ZN3cub18CUB_300001_SM_10006detail11EmptyKernelIvEEvv,"aw",@nobits
	.sectionflags	@""
	.align	128
	.zero		1024


//--------------------- .nv.constant0._ZN3cub18CUB_300001_SM_10006detail9transform16transform_kernelINS2_10policy_hubILb1EN4cuda3std3__45tupleIJN6thrust24THRUST_300001_SM_1000_NS6detail15normal_iteratorINSA_10device_ptrIfEEEEEEEE10policy1000El11exponentialSF_JPfEEEvT0_iT1_T2_DpNS2_10kernel_argIT3_EE --------------------------
	.section	.nv.constant0._ZN3cub18CUB_300001_SM_10006detail9transform16transform_kernelINS2_10policy_hubILb1EN4cuda3std3__45tupleIJN6thrust24THRUST_300001_SM_1000_NS6detail15normal_iteratorINSA_10device_ptrIfEEEEEEEE10policy1000El11exponentialSF_JPfEEEvT0_iT1_T2_DpNS2_10kernel_argIT3_EE,"a",@progbits
	.sectionflags	@""
	.align	4
.nv.constant0._ZN3cub18CUB_300001_SM_10006detail9transform16transform_kernelINS2_10policy_hubILb1EN4cuda3std3__45tupleIJN6thrust24THRUST_300001_SM_1000_NS6detail15normal_iteratorINSA_10device_ptrIfEEEEEEEE10policy1000El11exponentialSF_JPfEEEvT0_iT1_T2_DpNS2_10kernel_argIT3_EE:
	.zero		936


//--------------------- .nv.constant0._ZN3cub18CUB_300001_SM_10006detail9transform16transform_kernelINS2_10policy_hubILb1EN4cuda3std3__45tupleIJN6thrust24THRUST_300001_SM_1000_NS6detail15normal_iteratorINSA_10device_ptrIfEEEEEEEE10policy1000Ei11exponentialSF_JPfEEEvT0_iT1_T2_DpNS2_10kernel_argIT3_EE --------------------------
	.section	.nv.constant0._ZN3cub18CUB_300001_SM_10006detail9transform16transform_kernelINS2_10policy_hubILb1EN4cuda3std3__45tupleIJN6thrust24THRUST_300001_SM_1000_NS6detail15normal_iteratorINSA_10device_ptrIfEEEEEEEE10policy1000Ei11exponentialSF_JPfEEEvT0_iT1_T2_DpNS2_10kernel_argIT3_EE,"a",@progbits
	.sectionflags	@""
	.align	4
.nv.constant0._ZN3cub18CUB_300001_SM_10006detail9transform16transform_kernelINS2_10policy_hubILb1EN4cuda3std3__45tupleIJN6thrust24THRUST_300001_SM_1000_NS6detail15normal_iteratorINSA_10device_ptrIfEEEEEEEE10policy1000Ei11exponentialSF_JPfEEEvT0_iT1_T2_DpNS2_10kernel_argIT3_EE:
	.zero		936


//--------------------- .nv.constant0._ZN3cub18CUB_300001_SM_10006detail9transform16transform_kernelINS2_10policy_hubILb1EN4cuda3std3__45tupleIJN6thrust24THRUST_300001_SM_1000_NS6detail15normal_iteratorINSA_10device_ptrIfEEEEEEEE10policy1000El9logarithmSF_JPfEEEvT0_iT1_T2_DpNS2_10kernel_argIT3_EE --------------------------
	.section	.nv.constant0._ZN3cub18CUB_300001_SM_10006detail9transform16transform_kernelINS2_10policy_hubILb1EN4cuda3std3__45tupleIJN6thrust24THRUST_300001_SM_1000_NS6detail15normal_iteratorINSA_10device_ptrIfEEEEEEEE10policy1000El9logarithmSF_JPfEEEvT0_iT1_T2_DpNS2_10kernel_argIT3_EE,"a",@progbits
	.sectionflags	@""
	.align	4
.nv.constant0._ZN3cub18CUB_300001_SM_10006detail9transform16transform_kernelINS2_10policy_hubILb1EN4cuda3std3__45tupleIJN6thrust24THRUST_300001_SM_1000_NS6detail15normal_iteratorINSA_10device_ptrIfEEEEEEEE10policy1000El9logarithmSF_JPfEEEvT0_iT1_T2_DpNS2_10kernel_argIT3_EE:
	.zero		936


//--------------------- .nv.constant0._ZN3cub18CUB_300001_SM_10006detail9transform16transform_kernelINS2_10policy_hubILb1EN4cuda3std3__45tupleIJN6thrust24THRUST_300001_SM_1000_NS6detail15normal_iteratorINSA_10device_ptrIfEEEEEEEE10policy1000Ei9logarithmSF_JPfEEEvT0_iT1_T2_DpNS2_10kernel_argIT3_EE --------------------------
	.section	.nv.constant0._ZN3cub18CUB_300001_SM_10006detail9transform16transform_kernelINS2_10policy_hubILb1EN4cuda3std3__45tupleIJN6thrust24THRUST_300001_SM_1000_NS6detail15normal_iteratorINSA_10device_ptrIfEEEEEEEE10policy1000Ei9logarithmSF_JPfEEEvT0_iT1_T2_DpNS2_10kernel_argIT3_EE,"a",@progbits
	.sectionflags	@""
	.align	4
.nv.constant0._ZN3cub18CUB_300001_SM_10006detail9transform16transform_kernelINS2_10policy_hubILb1EN4cuda3std3__45tupleIJN6thrust24THRUST_300001_SM_1000_NS6detail15normal_iteratorINSA_10device_ptrIfEEEEEEEE10policy1000Ei9logarithmSF_JPfEEEvT0_iT1_T2_DpNS2_10kernel_argIT3_EE:
	.zero		936


//--------------------- .nv.constant0._ZN3cub18CUB_300001_SM_10006detail9transform16transform_kernelINS2_10policy_hubILb0EN4cuda3std3__45tupleIJN6thrust24THRUST_300001_SM_1000_NS6detail15normal_iteratorINSA_10device_ptrIfEEEESF_EEEE10policy1000ElNS7_4plusIfEESF_JPfSL_EEEvT0_iT1_T2_DpNS2_10kernel_argIT3_EE --------------------------
	.section	.nv.constant0._ZN3cub18CUB_300001_SM_10006detail9transform16transform_kernelINS2_10policy_hubILb0EN4cuda3std3__45tupleIJN6thrust24THRUST_300001_SM_1000_NS6detail15normal_iteratorINSA_10device_ptrIfEEEESF_EEEE10policy1000ElNS7_4plusIfEESF_JPfSL_EEEvT0_iT1_T2_DpNS2_10kernel_argIT3_EE,"a",@progbits
	.sectionflags	@""
	.align	4
.nv.constant0._ZN3cub18CUB_300001_SM_10006detail9transform16transform_kernelINS2_10policy_hubILb0EN4cuda3std3__45tupleIJN6thrust24THRUST_300001_SM_1000_NS6detail15normal_iteratorINSA_10device_ptrIfEEEESF_EEEE10policy1000ElNS7_4plusIfEESF_JPfSL_EEEvT0_iT1_T2_DpNS2_10kernel_argIT3_EE:
	.zero		952


//--------------------- .nv.constant0._ZN3cub18CUB_300001_SM_10006detail9transform16transform_kernelINS2_10policy_hubILb0EN4cuda3std3__45tupleIJN6thrust24THRUST_300001_SM_1000_NS6detail15normal_iteratorINSA_10device_ptrIfEEEESF_EEEE10policy1000EiNS7_4plusIfEESF_JPfSL_EEEvT0_iT1_T2_DpNS2_10kernel_argIT3_EE --------------------------
	.section	.nv.constant0._ZN3cub18CUB_300001_SM_10006detail9transform16transform_kernelINS2_10policy_hubILb0EN4cuda3std3__45tupleIJN6thrust24THRUST_300001_SM_1000_NS6detail15normal_iteratorINSA_10device_ptrIfEEEESF_EEEE10policy1000EiNS7_4plusIfEESF_JPfSL_EEEvT0_iT1_T2_DpNS2_10kernel_argIT3_EE,"a",@progbits
	.sectionflags	@""
	.align	4
.nv.constant0._ZN3cub18CUB_300001_SM_10006detail9transform16transform_kernelINS2_10policy_hubILb0EN4cuda3std3__45tupleIJN6thrust24THRUST_300001_SM_1000_NS6detail15normal_iteratorINSA_10device_ptrIfEEEESF_EEEE10policy1000EiNS7_4plusIfEESF_JPfSL_EEEvT0_iT1_T2_DpNS2_10kernel_argIT3_EE:
	.zero		952


//--------------------- .nv.constant0._ZN3cub18CUB_300001_SM_10006detail9transform16transform_kernelINS2_10policy_hubILb1EN4cuda3std3__45tupleIJN6thrust24THRUST_300001_SM_1000_NS6detail15normal_iteratorINSA_10device_ptrIfEEEEEEEE10policy1000El9incrementSF_JPfEEEvT0_iT1_T2_DpNS2_10kernel_argIT3_EE --------------------------
	.section	.nv.constant0._ZN3cub18CUB_300001_SM_10006detail9transform16transform_kernelINS2_10policy_hubILb1EN4cuda3std3__45tupleIJN6thrust24THRUST_300001_SM_1000_NS6detail15normal_iteratorINSA_10device_ptrIfEEEEEEEE10policy1000El9incrementSF_JPfEEEvT0_iT1_T2_DpNS2_10kernel_argIT3_EE,"a",@progbits
	.sectionflags	@""
	.align	4
.nv.constant0._ZN3cub18CUB_300001_SM_10006detail9transform16transform_kernelINS2_10policy_hubILb1EN4cuda3std3__45tupleIJN6thrust24THRUST_300001_SM_1000_NS6detail15normal_iteratorINSA_10device_ptrIfEEEEEEEE10policy1000El9incrementSF_JPfEEEvT0_iT1_T2_DpNS2_10kernel_argIT3_EE:
	.zero		936


//--------------------- .nv.constant0._ZN3cub18CUB_300001_SM_10006detail9transform16transform_kernelINS2_10policy_hubILb1EN4cuda3std3__45tupleIJN6thrust24THRUST_300001_SM_1000_NS6detail15normal_iteratorINSA_10device_ptrIfEEEEEEEE10policy1000Ei9incrementSF_JPfEEEvT0_iT1_T2_DpNS2_10kernel_argIT3_EE --------------------------
	.section	.nv.constant0._ZN3cub18CUB_300001_SM_10006detail9transform16transform_kernelINS2_10policy_hubILb1EN4cuda3std3__45tupleIJN6thrust24THRUST_300001_SM_1000_NS6detail15normal_iteratorINSA_10device_ptrIfEEEEEEEE10policy1000Ei9incrementSF_JPfEEEvT0_iT1_T2_DpNS2_10kernel_argIT3_EE,"a",@progbits
	.sectionflags	@""
	.align	4
.nv.constant0._ZN3cub18CUB_300001_SM_10006detail9transform16transform_kernelINS2_10policy_hubILb1EN4cuda3std3__45tupleIJN6thrust24THRUST_300001_SM_1000_NS6detail15normal_iteratorINSA_10device_ptrIfEEEEEEEE10policy1000Ei9incrementSF_JPfEEEvT0_iT1_T2_DpNS2_10kernel_argIT3_EE:
	.zero		936


//--------------------- .nv.constant0._ZN3cub18CUB_300001_SM_10006detail8for_each13static_kernelINS2_12policy_hub_t12policy_500_tEmN6thrust24THRUST_300001_SM_1000_NS8cuda_cub20__uninitialized_fill7functorINS7_10device_ptrIfEEfEEEEvT0_T1_ --------------------------
	.section	.nv.constant0._ZN3cub18CUB_300001_SM_10006detail8for_each13static_kernelINS2_12policy_hub_t12policy_500_tEmN6thrust24THRUST_300001_SM_1000_NS8cuda_cub20__uninitialized_fill7functorINS7_10device_ptrIfEEfEEEEvT0_T1_,"a",@progbits
	.sectionflags	@""
	.align	4
.nv.constant0._ZN3cub18CUB_300001_SM_10006detail8for_each13static_kernelINS2_12policy_hub_t12policy_500_tEmN6thrust24THRUST_300001_SM_1000_NS8cuda_cub20__uninitialized_fill7functorINS7_10device_ptrIfEEfEEEEvT0_T1_:
	.zero		920


//--------------------- .nv.constant0._ZN3cub18CUB_300001_SM_10006detail11EmptyKernelIvEEvv --------------------------
	.section	.nv.constant0._ZN3cub18CUB_300001_SM_10006detail11EmptyKernelIvEEvv,"a",@progbits
	.sectionflags	@""
	.align	4
.nv.constant0._ZN3cub18CUB_300001_SM_10006detail11EmptyKernelIvEEvv:
	.zero		896


//--------------------- SYMBOLS --------------------------

	.type		.nv.reservedSmem.offset0,@object
	.size		.nv.reservedSmem.offset0,0x4
	.type		.nv.reservedSmem.cap,@object
	.size		.nv.reservedSmem.cap,0x4
